//
// Generated by NVIDIA NVVM Compiler
//
// Compiler Build ID: CL-36424714
// Cuda compilation tools, release 13.0, V13.0.88
// Based on NVVM 20.0.0
//

.version 9.0
.target sm_100
.address_size 64

	// .globl	_Z27decode_columns_cubic_kernelPdS_S_diii
.const .align 4 .b8 d_G[600];
.const .align 4 .b8 d_H[300];
// _ZZ27decode_columns_cubic_kernelPdS_S_diiiE6states has been demoted
// _ZZ24decode_rows_cubic_kernelPdS_S_diiiE6states has been demoted
// _ZZ26decode_slices_cubic_kernelPdS_S_diiiE6states has been demoted
.global .align 1 .b8 _ZN34_INTERNAL_6a08df4c_4_k_cu_2726d3524cuda3std3__45__cpo5beginE[1];
.global .align 1 .b8 _ZN34_INTERNAL_6a08df4c_4_k_cu_2726d3524cuda3std3__45__cpo3endE[1];
.global .align 1 .b8 _ZN34_INTERNAL_6a08df4c_4_k_cu_2726d3524cuda3std3__45__cpo6cbeginE[1];
.global .align 1 .b8 _ZN34_INTERNAL_6a08df4c_4_k_cu_2726d3524cuda3std3__45__cpo4cendE[1];
.global .align 1 .b8 _ZN34_INTERNAL_6a08df4c_4_k_cu_2726d3524cuda3std3__45__cpo6rbeginE[1];
.global .align 1 .b8 _ZN34_INTERNAL_6a08df4c_4_k_cu_2726d3524cuda3std3__45__cpo4rendE[1];
.global .align 1 .b8 _ZN34_INTERNAL_6a08df4c_4_k_cu_2726d3524cuda3std3__45__cpo7crbeginE[1];
.global .align 1 .b8 _ZN34_INTERNAL_6a08df4c_4_k_cu_2726d3524cuda3std3__45__cpo5crendE[1];
.global .align 1 .b8 _ZN34_INTERNAL_6a08df4c_4_k_cu_2726d3524cuda3std3__436_GLOBAL__N__6a08df4c_4_k_cu_2726d3526ignoreE[1];
.global .align 1 .b8 _ZN34_INTERNAL_6a08df4c_4_k_cu_2726d3524cuda3std3__419piecewise_constructE[1];
.global .align 1 .b8 _ZN34_INTERNAL_6a08df4c_4_k_cu_2726d3524cuda3std3__48in_placeE[1];
.global .align 1 .b8 _ZN34_INTERNAL_6a08df4c_4_k_cu_2726d3524cuda3std3__420unreachable_sentinelE[1];
.global .align 1 .b8 _ZN34_INTERNAL_6a08df4c_4_k_cu_2726d3524cuda3std3__47nulloptE[1];
.global .align 1 .b8 _ZN34_INTERNAL_6a08df4c_4_k_cu_2726d3524cuda3std3__48unexpectE[1];
.global .align 1 .b8 _ZN34_INTERNAL_6a08df4c_4_k_cu_2726d3524cuda3std6ranges3__45__cpo4swapE[1];
.global .align 1 .b8 _ZN34_INTERNAL_6a08df4c_4_k_cu_2726d3524cuda3std6ranges3__45__cpo9iter_moveE[1];
.global .align 1 .b8 _ZN34_INTERNAL_6a08df4c_4_k_cu_2726d3524cuda3std6ranges3__45__cpo5beginE[1];
.global .align 1 .b8 _ZN34_INTERNAL_6a08df4c_4_k_cu_2726d3524cuda3std6ranges3__45__cpo3endE[1];
.global .align 1 .b8 _ZN34_INTERNAL_6a08df4c_4_k_cu_2726d3524cuda3std6ranges3__45__cpo6cbeginE[1];
.global .align 1 .b8 _ZN34_INTERNAL_6a08df4c_4_k_cu_2726d3524cuda3std6ranges3__45__cpo4cendE[1];
.global .align 1 .b8 _ZN34_INTERNAL_6a08df4c_4_k_cu_2726d3524cuda3std6ranges3__45__cpo7advanceE[1];
.global .align 1 .b8 _ZN34_INTERNAL_6a08df4c_4_k_cu_2726d3524cuda3std6ranges3__45__cpo9iter_swapE[1];
.global .align 1 .b8 _ZN34_INTERNAL_6a08df4c_4_k_cu_2726d3524cuda3std6ranges3__45__cpo4nextE[1];
.global .align 1 .b8 _ZN34_INTERNAL_6a08df4c_4_k_cu_2726d3524cuda3std6ranges3__45__cpo4prevE[1];
.global .align 1 .b8 _ZN34_INTERNAL_6a08df4c_4_k_cu_2726d3524cuda3std6ranges3__45__cpo4dataE[1];
.global .align 1 .b8 _ZN34_INTERNAL_6a08df4c_4_k_cu_2726d3524cuda3std6ranges3__45__cpo5cdataE[1];
.global .align 1 .b8 _ZN34_INTERNAL_6a08df4c_4_k_cu_2726d3524cuda3std6ranges3__45__cpo4sizeE[1];
.global .align 1 .b8 _ZN34_INTERNAL_6a08df4c_4_k_cu_2726d3524cuda3std6ranges3__45__cpo5ssizeE[1];
.global .align 1 .b8 _ZN34_INTERNAL_6a08df4c_4_k_cu_2726d3524cuda3std6ranges3__45__cpo8distanceE[1];
.global .align 1 .b8 _ZN34_INTERNAL_6a08df4c_4_k_cu_2726d3526thrust24THRUST_300001_SM_1000_NS6system6detail10sequential3seqE[1];
.global .align 1 .b8 _ZN34_INTERNAL_6a08df4c_4_k_cu_2726d3526thrust24THRUST_300001_SM_1000_NS12placeholders2_1E[1];
.global .align 1 .b8 _ZN34_INTERNAL_6a08df4c_4_k_cu_2726d3526thrust24THRUST_300001_SM_1000_NS12placeholders2_2E[1];
.global .align 1 .b8 _ZN34_INTERNAL_6a08df4c_4_k_cu_2726d3526thrust24THRUST_300001_SM_1000_NS12placeholders2_3E[1];
.global .align 1 .b8 _ZN34_INTERNAL_6a08df4c_4_k_cu_2726d3526thrust24THRUST_300001_SM_1000_NS12placeholders2_4E[1];
.global .align 1 .b8 _ZN34_INTERNAL_6a08df4c_4_k_cu_2726d3526thrust24THRUST_300001_SM_1000_NS12placeholders2_5E[1];
.global .align 1 .b8 _ZN34_INTERNAL_6a08df4c_4_k_cu_2726d3526thrust24THRUST_300001_SM_1000_NS12placeholders2_6E[1];
.global .align 1 .b8 _ZN34_INTERNAL_6a08df4c_4_k_cu_2726d3526thrust24THRUST_300001_SM_1000_NS12placeholders2_7E[1];
.global .align 1 .b8 _ZN34_INTERNAL_6a08df4c_4_k_cu_2726d3526thrust24THRUST_300001_SM_1000_NS12placeholders2_8E[1];
.global .align 1 .b8 _ZN34_INTERNAL_6a08df4c_4_k_cu_2726d3526thrust24THRUST_300001_SM_1000_NS12placeholders2_9E[1];
.global .align 1 .b8 _ZN34_INTERNAL_6a08df4c_4_k_cu_2726d3526thrust24THRUST_300001_SM_1000_NS12placeholders3_10E[1];

.visible .entry _Z27decode_columns_cubic_kernelPdS_S_diii(
	.param .u64 .ptr .align 1 _Z27decode_columns_cubic_kernelPdS_S_diii_param_0,
	.param .u64 .ptr .align 1 _Z27decode_columns_cubic_kernelPdS_S_diii_param_1,
	.param .u64 .ptr .align 1 _Z27decode_columns_cubic_kernelPdS_S_diii_param_2,
	.param .f64 _Z27decode_columns_cubic_kernelPdS_S_diii_param_3,
	.param .u32 _Z27decode_columns_cubic_kernelPdS_S_diii_param_4,
	.param .u32 _Z27decode_columns_cubic_kernelPdS_S_diii_param_5,
	.param .u32 _Z27decode_columns_cubic_kernelPdS_S_diii_param_6
)
{
	.local .align 8 .b8 	__local_depot0[840];
	.reg .b64 	%SP;
	.reg .b64 	%SPL;
	.reg .pred 	%p<195>;
	.reg .b16 	%rs<327>;
	.reg .b32 	%r<713>;
	.reg .b32 	%f<7>;
	.reg .b64 	%rd<241>;
	.reg .b64 	%fd<554>;
	// demoted variable
	.shared .align 8 .b8 _ZZ27decode_columns_cubic_kernelPdS_S_diiiE6states[3296];
	mov.u64 	%SPL, __local_depot0;
	ld.param.u64 	%rd69, [_Z27decode_columns_cubic_kernelPdS_S_diii_param_0];
	ld.param.u64 	%rd70, [_Z27decode_columns_cubic_kernelPdS_S_diii_param_2];
	ld.param.f64 	%fd78, [_Z27decode_columns_cubic_kernelPdS_S_diii_param_3];
	ld.param.u32 	%r222, [_Z27decode_columns_cubic_kernelPdS_S_diii_param_4];
	ld.param.u32 	%r223, [_Z27decode_columns_cubic_kernelPdS_S_diii_param_5];
	ld.param.u32 	%r224, [_Z27decode_columns_cubic_kernelPdS_S_diii_param_6];
	cvta.to.global.u64 	%rd1, %rd69;
	cvta.to.global.u64 	%rd2, %rd70;
	add.u64 	%rd228, %SPL, 0;
	add.u64 	%rd230, %SPL, 120;
	add.u64 	%rd227, %SPL, 240;
	add.u64 	%rd229, %SPL, 360;
	add.u64 	%rd232, %SPL, 480;
	add.u64 	%rd8, %SPL, 600;
	add.u64 	%rd9, %SPL, 720;
	mov.u32 	%r1, %ctaid.z;
	mov.u32 	%r2, %ctaid.y;
	mov.u32 	%r225, %ctaid.x;
	mov.u32 	%r226, %ntid.x;
	mov.u32 	%r227, %tid.x;
	mad.lo.s32 	%r3, %r225, %r226, %r227;
	setp.ge.s32 	%p2, %r1, %r224;
	setp.ge.s32 	%p3, %r2, %r222;
	or.pred  	%p4, %p3, %p2;
	setp.ge.s32 	%p5, %r3, %r222;
	or.pred  	%p6, %p5, %p4;
	@%p6 bra 	$L__BB0_288;
	mul.lo.s32 	%r4, %r222, %r1;
	mul.lo.s32 	%r229, %r4, %r222;
	mul.lo.s32 	%r230, %r229, %r222;
	mad.lo.s32 	%r231, %r222, %r2, %r3;
	mad.lo.s32 	%r5, %r231, %r222, %r230;
	add.s32 	%r6, %r222, -1;
	and.b32  	%r7, %r222, 15;
	setp.lt.u32 	%p7, %r6, 15;
	mov.b32 	%r634, 0;
	@%p7 bra 	$L__BB0_4;
	and.b32  	%r634, %r222, -16;
	mov.b32 	%r632, 0;
$L__BB0_3:
	.pragma "nounroll";
	add.s32 	%r233, %r5, %r632;
	mul.wide.s32 	%rd78, %r233, 8;
	add.s64 	%rd79, %rd1, %rd78;
	ld.global.f64 	%fd79, [%rd79];
	add.s64 	%rd80, %rd2, %rd78;
	ld.global.f64 	%fd80, [%rd80];
	fma.rn.f64 	%fd81, %fd78, %fd80, %fd79;
	mul.wide.u32 	%rd81, %r632, 8;
	add.s64 	%rd82, %rd232, %rd81;
	st.local.f64 	[%rd82], %fd81;
	ld.global.f64 	%fd82, [%rd79+8];
	ld.global.f64 	%fd83, [%rd80+8];
	fma.rn.f64 	%fd84, %fd78, %fd83, %fd82;
	st.local.f64 	[%rd82+8], %fd84;
	ld.global.f64 	%fd85, [%rd79+16];
	ld.global.f64 	%fd86, [%rd80+16];
	fma.rn.f64 	%fd87, %fd78, %fd86, %fd85;
	st.local.f64 	[%rd82+16], %fd87;
	ld.global.f64 	%fd88, [%rd79+24];
	ld.global.f64 	%fd89, [%rd80+24];
	fma.rn.f64 	%fd90, %fd78, %fd89, %fd88;
	st.local.f64 	[%rd82+24], %fd90;
	ld.global.f64 	%fd91, [%rd79+32];
	ld.global.f64 	%fd92, [%rd80+32];
	fma.rn.f64 	%fd93, %fd78, %fd92, %fd91;
	st.local.f64 	[%rd82+32], %fd93;
	ld.global.f64 	%fd94, [%rd79+40];
	ld.global.f64 	%fd95, [%rd80+40];
	fma.rn.f64 	%fd96, %fd78, %fd95, %fd94;
	st.local.f64 	[%rd82+40], %fd96;
	ld.global.f64 	%fd97, [%rd79+48];
	ld.global.f64 	%fd98, [%rd80+48];
	fma.rn.f64 	%fd99, %fd78, %fd98, %fd97;
	st.local.f64 	[%rd82+48], %fd99;
	ld.global.f64 	%fd100, [%rd79+56];
	ld.global.f64 	%fd101, [%rd80+56];
	fma.rn.f64 	%fd102, %fd78, %fd101, %fd100;
	st.local.f64 	[%rd82+56], %fd102;
	ld.global.f64 	%fd103, [%rd79+64];
	ld.global.f64 	%fd104, [%rd80+64];
	fma.rn.f64 	%fd105, %fd78, %fd104, %fd103;
	st.local.f64 	[%rd82+64], %fd105;
	ld.global.f64 	%fd106, [%rd79+72];
	ld.global.f64 	%fd107, [%rd80+72];
	fma.rn.f64 	%fd108, %fd78, %fd107, %fd106;
	st.local.f64 	[%rd82+72], %fd108;
	ld.global.f64 	%fd109, [%rd79+80];
	ld.global.f64 	%fd110, [%rd80+80];
	fma.rn.f64 	%fd111, %fd78, %fd110, %fd109;
	st.local.f64 	[%rd82+80], %fd111;
	ld.global.f64 	%fd112, [%rd79+88];
	ld.global.f64 	%fd113, [%rd80+88];
	fma.rn.f64 	%fd114, %fd78, %fd113, %fd112;
	st.local.f64 	[%rd82+88], %fd114;
	ld.global.f64 	%fd115, [%rd79+96];
	ld.global.f64 	%fd116, [%rd80+96];
	fma.rn.f64 	%fd117, %fd78, %fd116, %fd115;
	st.local.f64 	[%rd82+96], %fd117;
	ld.global.f64 	%fd118, [%rd79+104];
	ld.global.f64 	%fd119, [%rd80+104];
	fma.rn.f64 	%fd120, %fd78, %fd119, %fd118;
	st.local.f64 	[%rd82+104], %fd120;
	ld.global.f64 	%fd121, [%rd79+112];
	ld.global.f64 	%fd122, [%rd80+112];
	fma.rn.f64 	%fd123, %fd78, %fd122, %fd121;
	st.local.f64 	[%rd82+112], %fd123;
	ld.global.f64 	%fd124, [%rd79+120];
	ld.global.f64 	%fd125, [%rd80+120];
	fma.rn.f64 	%fd126, %fd78, %fd125, %fd124;
	st.local.f64 	[%rd82+120], %fd126;
	add.s32 	%r632, %r632, 16;
	setp.ne.s32 	%p8, %r632, %r634;
	@%p8 bra 	$L__BB0_3;
$L__BB0_4:
	setp.eq.s32 	%p9, %r7, 0;
	@%p9 bra 	$L__BB0_13;
	and.b32  	%r12, %r222, 7;
	setp.lt.u32 	%p10, %r7, 8;
	@%p10 bra 	$L__BB0_7;
	add.s32 	%r234, %r5, %r634;
	mul.wide.s32 	%rd83, %r234, 8;
	add.s64 	%rd84, %rd1, %rd83;
	ld.global.f64 	%fd127, [%rd84];
	add.s64 	%rd85, %rd2, %rd83;
	ld.global.f64 	%fd128, [%rd85];
	fma.rn.f64 	%fd129, %fd78, %fd128, %fd127;
	mul.wide.u32 	%rd86, %r634, 8;
	add.s64 	%rd87, %rd232, %rd86;
	st.local.f64 	[%rd87], %fd129;
	ld.global.f64 	%fd130, [%rd84+8];
	ld.global.f64 	%fd131, [%rd85+8];
	fma.rn.f64 	%fd132, %fd78, %fd131, %fd130;
	st.local.f64 	[%rd87+8], %fd132;
	ld.global.f64 	%fd133, [%rd84+16];
	ld.global.f64 	%fd134, [%rd85+16];
	fma.rn.f64 	%fd135, %fd78, %fd134, %fd133;
	st.local.f64 	[%rd87+16], %fd135;
	ld.global.f64 	%fd136, [%rd84+24];
	ld.global.f64 	%fd137, [%rd85+24];
	fma.rn.f64 	%fd138, %fd78, %fd137, %fd136;
	st.local.f64 	[%rd87+24], %fd138;
	ld.global.f64 	%fd139, [%rd84+32];
	ld.global.f64 	%fd140, [%rd85+32];
	fma.rn.f64 	%fd141, %fd78, %fd140, %fd139;
	st.local.f64 	[%rd87+32], %fd141;
	ld.global.f64 	%fd142, [%rd84+40];
	ld.global.f64 	%fd143, [%rd85+40];
	fma.rn.f64 	%fd144, %fd78, %fd143, %fd142;
	st.local.f64 	[%rd87+40], %fd144;
	ld.global.f64 	%fd145, [%rd84+48];
	ld.global.f64 	%fd146, [%rd85+48];
	fma.rn.f64 	%fd147, %fd78, %fd146, %fd145;
	st.local.f64 	[%rd87+48], %fd147;
	ld.global.f64 	%fd148, [%rd84+56];
	ld.global.f64 	%fd149, [%rd85+56];
	fma.rn.f64 	%fd150, %fd78, %fd149, %fd148;
	st.local.f64 	[%rd87+56], %fd150;
	add.s32 	%r634, %r634, 8;
$L__BB0_7:
	setp.eq.s32 	%p11, %r12, 0;
	@%p11 bra 	$L__BB0_13;
	and.b32  	%r15, %r222, 3;
	setp.lt.u32 	%p12, %r12, 4;
	@%p12 bra 	$L__BB0_10;
	add.s32 	%r235, %r5, %r634;
	mul.wide.s32 	%rd88, %r235, 8;
	add.s64 	%rd89, %rd1, %rd88;
	ld.global.f64 	%fd151, [%rd89];
	add.s64 	%rd90, %rd2, %rd88;
	ld.global.f64 	%fd152, [%rd90];
	fma.rn.f64 	%fd153, %fd78, %fd152, %fd151;
	mul.wide.u32 	%rd91, %r634, 8;
	add.s64 	%rd92, %rd232, %rd91;
	st.local.f64 	[%rd92], %fd153;
	ld.global.f64 	%fd154, [%rd89+8];
	ld.global.f64 	%fd155, [%rd90+8];
	fma.rn.f64 	%fd156, %fd78, %fd155, %fd154;
	st.local.f64 	[%rd92+8], %fd156;
	ld.global.f64 	%fd157, [%rd89+16];
	ld.global.f64 	%fd158, [%rd90+16];
	fma.rn.f64 	%fd159, %fd78, %fd158, %fd157;
	st.local.f64 	[%rd92+16], %fd159;
	ld.global.f64 	%fd160, [%rd89+24];
	ld.global.f64 	%fd161, [%rd90+24];
	fma.rn.f64 	%fd162, %fd78, %fd161, %fd160;
	st.local.f64 	[%rd92+24], %fd162;
	add.s32 	%r634, %r634, 4;
$L__BB0_10:
	setp.eq.s32 	%p13, %r15, 0;
	@%p13 bra 	$L__BB0_13;
	mov.b32 	%r637, 0;
$L__BB0_12:
	.pragma "nounroll";
	add.s32 	%r237, %r5, %r634;
	mul.wide.s32 	%rd93, %r237, 8;
	add.s64 	%rd94, %rd1, %rd93;
	ld.global.f64 	%fd163, [%rd94];
	add.s64 	%rd95, %rd2, %rd93;
	ld.global.f64 	%fd164, [%rd95];
	fma.rn.f64 	%fd165, %fd78, %fd164, %fd163;
	mul.wide.u32 	%rd96, %r634, 8;
	add.s64 	%rd97, %rd232, %rd96;
	st.local.f64 	[%rd97], %fd165;
	add.s32 	%r634, %r634, 1;
	add.s32 	%r637, %r637, 1;
	setp.ne.s32 	%p14, %r637, %r15;
	@%p14 bra 	$L__BB0_12;
$L__BB0_13:
	mov.u32 	%r239, %tid.x;
	and.b32  	%r240, %r239, 3;
	mov.u32 	%r241, _ZZ27decode_columns_cubic_kernelPdS_S_diiiE6states;
	mad.lo.s32 	%r22, %r240, 824, %r241;
	and.b32  	%r23, %r222, 7;
	setp.lt.u32 	%p15, %r6, 7;
	mov.b32 	%r638, 0;
	@%p15 bra 	$L__BB0_16;
	and.b32  	%r638, %r222, 2147483640;
	mov.b32 	%r641, 0;
$L__BB0_15:
	.pragma "nounroll";
	mul.wide.u32 	%rd98, %r641, 8;
	add.s64 	%rd99, %rd232, %rd98;
	ld.local.f64 	%fd166, [%rd99];
	setp.leu.f64 	%p16, %fd166, 0d0000000000000000;
	selp.u16 	%rs59, 1, 0, %p16;
	add.s32 	%r243, %r22, %r641;
	st.shared.u8 	[%r243+300], %rs59;
	abs.f64 	%fd167, %fd166;
	mad.lo.s32 	%r244, %r641, 7, %r243;
	st.shared.f64 	[%r244+120], %fd167;
	shl.b32 	%r245, %r641, 2;
	sub.s32 	%r246, %r244, %r245;
	st.shared.u32 	[%r246+240], %r641;
	add.s32 	%r247, %r641, 1;
	ld.local.f64 	%fd168, [%rd99+8];
	setp.leu.f64 	%p17, %fd168, 0d0000000000000000;
	selp.u16 	%rs60, 1, 0, %p17;
	mad.lo.s32 	%r248, %r641, -3, %r246;
	st.shared.u8 	[%r248+301], %rs60;
	abs.f64 	%fd169, %fd168;
	st.shared.f64 	[%r244+128], %fd169;
	st.shared.u32 	[%r246+244], %r247;
	add.s32 	%r249, %r641, 2;
	ld.local.f64 	%fd170, [%rd99+16];
	setp.leu.f64 	%p18, %fd170, 0d0000000000000000;
	selp.u16 	%rs61, 1, 0, %p18;
	st.shared.u8 	[%r248+302], %rs61;
	abs.f64 	%fd171, %fd170;
	st.shared.f64 	[%r244+136], %fd171;
	st.shared.u32 	[%r246+248], %r249;
	add.s32 	%r250, %r641, 3;
	ld.local.f64 	%fd172, [%rd99+24];
	setp.leu.f64 	%p19, %fd172, 0d0000000000000000;
	selp.u16 	%rs62, 1, 0, %p19;
	st.shared.u8 	[%r248+303], %rs62;
	abs.f64 	%fd173, %fd172;
	st.shared.f64 	[%r244+144], %fd173;
	st.shared.u32 	[%r246+252], %r250;
	add.s32 	%r251, %r641, 4;
	ld.local.f64 	%fd174, [%rd99+32];
	setp.leu.f64 	%p20, %fd174, 0d0000000000000000;
	selp.u16 	%rs63, 1, 0, %p20;
	st.shared.u8 	[%r248+304], %rs63;
	abs.f64 	%fd175, %fd174;
	st.shared.f64 	[%r244+152], %fd175;
	st.shared.u32 	[%r246+256], %r251;
	add.s32 	%r252, %r641, 5;
	ld.local.f64 	%fd176, [%rd99+40];
	setp.leu.f64 	%p21, %fd176, 0d0000000000000000;
	selp.u16 	%rs64, 1, 0, %p21;
	st.shared.u8 	[%r248+305], %rs64;
	abs.f64 	%fd177, %fd176;
	st.shared.f64 	[%r244+160], %fd177;
	st.shared.u32 	[%r246+260], %r252;
	add.s32 	%r253, %r641, 6;
	ld.local.f64 	%fd178, [%rd99+48];
	setp.leu.f64 	%p22, %fd178, 0d0000000000000000;
	selp.u16 	%rs65, 1, 0, %p22;
	st.shared.u8 	[%r248+306], %rs65;
	abs.f64 	%fd179, %fd178;
	st.shared.f64 	[%r244+168], %fd179;
	st.shared.u32 	[%r246+264], %r253;
	add.s32 	%r254, %r641, 7;
	ld.local.f64 	%fd180, [%rd99+56];
	setp.leu.f64 	%p23, %fd180, 0d0000000000000000;
	selp.u16 	%rs66, 1, 0, %p23;
	st.shared.u8 	[%r248+307], %rs66;
	abs.f64 	%fd181, %fd180;
	st.shared.f64 	[%r244+176], %fd181;
	st.shared.u32 	[%r246+268], %r254;
	add.s32 	%r641, %r641, 8;
	setp.eq.s32 	%p24, %r641, %r638;
	@%p24 bra 	$L__BB0_16;
	bra.uni 	$L__BB0_15;
$L__BB0_16:
	setp.eq.s32 	%p25, %r23, 0;
	@%p25 bra 	$L__BB0_24;
	and.b32  	%r26, %r222, 3;
	setp.lt.u32 	%p26, %r23, 4;
	@%p26 bra 	$L__BB0_19;
	mul.wide.u32 	%rd100, %r638, 8;
	add.s64 	%rd101, %rd232, %rd100;
	ld.local.f64 	%fd182, [%rd101];
	setp.leu.f64 	%p27, %fd182, 0d0000000000000000;
	selp.u16 	%rs67, 1, 0, %p27;
	add.s32 	%r255, %r22, %r638;
	st.shared.u8 	[%r255+300], %rs67;
	abs.f64 	%fd183, %fd182;
	mad.lo.s32 	%r256, %r638, 7, %r255;
	st.shared.f64 	[%r256+120], %fd183;
	shl.b32 	%r257, %r638, 2;
	sub.s32 	%r258, %r256, %r257;
	st.shared.u32 	[%r258+240], %r638;
	add.s32 	%r259, %r638, 1;
	ld.local.f64 	%fd184, [%rd101+8];
	setp.leu.f64 	%p28, %fd184, 0d0000000000000000;
	selp.u16 	%rs68, 1, 0, %p28;
	mad.lo.s32 	%r260, %r638, -3, %r258;
	st.shared.u8 	[%r260+301], %rs68;
	abs.f64 	%fd185, %fd184;
	st.shared.f64 	[%r256+128], %fd185;
	st.shared.u32 	[%r258+244], %r259;
	add.s32 	%r261, %r638, 2;
	ld.local.f64 	%fd186, [%rd101+16];
	setp.leu.f64 	%p29, %fd186, 0d0000000000000000;
	selp.u16 	%rs69, 1, 0, %p29;
	st.shared.u8 	[%r260+302], %rs69;
	abs.f64 	%fd187, %fd186;
	st.shared.f64 	[%r256+136], %fd187;
	st.shared.u32 	[%r258+248], %r261;
	add.s32 	%r262, %r638, 3;
	ld.local.f64 	%fd188, [%rd101+24];
	setp.leu.f64 	%p30, %fd188, 0d0000000000000000;
	selp.u16 	%rs70, 1, 0, %p30;
	st.shared.u8 	[%r260+303], %rs70;
	abs.f64 	%fd189, %fd188;
	st.shared.f64 	[%r256+144], %fd189;
	st.shared.u32 	[%r258+252], %r262;
	add.s32 	%r638, %r638, 4;
$L__BB0_19:
	setp.eq.s32 	%p31, %r26, 0;
	@%p31 bra 	$L__BB0_24;
	setp.eq.s32 	%p32, %r26, 1;
	@%p32 bra 	$L__BB0_22;
	mul.wide.u32 	%rd102, %r638, 8;
	add.s64 	%rd103, %rd232, %rd102;
	ld.local.f64 	%fd190, [%rd103];
	setp.leu.f64 	%p33, %fd190, 0d0000000000000000;
	selp.u16 	%rs71, 1, 0, %p33;
	add.s32 	%r263, %r22, %r638;
	st.shared.u8 	[%r263+300], %rs71;
	abs.f64 	%fd191, %fd190;
	mad.lo.s32 	%r264, %r638, 7, %r263;
	st.shared.f64 	[%r264+120], %fd191;
	shl.b32 	%r265, %r638, 2;
	sub.s32 	%r266, %r264, %r265;
	st.shared.u32 	[%r266+240], %r638;
	add.s32 	%r267, %r638, 1;
	ld.local.f64 	%fd192, [%rd103+8];
	setp.leu.f64 	%p34, %fd192, 0d0000000000000000;
	selp.u16 	%rs72, 1, 0, %p34;
	mad.lo.s32 	%r268, %r638, -3, %r266;
	st.shared.u8 	[%r268+301], %rs72;
	abs.f64 	%fd193, %fd192;
	st.shared.f64 	[%r264+128], %fd193;
	st.shared.u32 	[%r266+244], %r267;
	add.s32 	%r638, %r638, 2;
$L__BB0_22:
	and.b32  	%r269, %r222, 1;
	setp.eq.b32 	%p35, %r269, 1;
	not.pred 	%p36, %p35;
	@%p36 bra 	$L__BB0_24;
	mul.wide.u32 	%rd104, %r638, 8;
	add.s64 	%rd105, %rd232, %rd104;
	ld.local.f64 	%fd194, [%rd105];
	setp.leu.f64 	%p37, %fd194, 0d0000000000000000;
	selp.u16 	%rs73, 1, 0, %p37;
	add.s32 	%r270, %r22, %r638;
	st.shared.u8 	[%r270+300], %rs73;
	abs.f64 	%fd195, %fd194;
	mad.lo.s32 	%r271, %r638, 7, %r270;
	st.shared.f64 	[%r271+120], %fd195;
	shl.b32 	%r272, %r638, 2;
	sub.s32 	%r273, %r271, %r272;
	st.shared.u32 	[%r273+240], %r638;
$L__BB0_24:
	setp.lt.u32 	%p38, %r222, 2;
	@%p38 bra 	$L__BB0_68;
	add.s32 	%r31, %r222, -2;
	cvt.u16.u32 	%rs1, %r222;
	mov.b32 	%r643, 0;
	mov.b16 	%rs298, 0;
	mov.u16 	%rs299, %rs298;
	mov.u32 	%r642, %r6;
$L__BB0_26:
	sub.s32 	%r275, %r643, %r222;
	setp.gt.s32 	%p39, %r275, -2;
	@%p39 bra 	$L__BB0_67;
	sub.s32 	%r277, %r31, %r643;
	setp.lt.u32 	%p40, %r277, 7;
	mov.b32 	%r645, 0;
	@%p40 bra 	$L__BB0_46;
	and.b32  	%r645, %r642, -8;
	mov.b32 	%r644, 0;
$L__BB0_29:
	.pragma "nounroll";
	shl.b32 	%r279, %r644, 3;
	add.s32 	%r39, %r22, %r279;
	ld.shared.f64 	%fd1, [%r39+120];
	ld.shared.f64 	%fd534, [%r39+128];
	setp.leu.f64 	%p41, %fd1, %fd534;
	shl.b32 	%r280, %r644, 2;
	sub.s32 	%r40, %r39, %r280;
	@%p41 bra 	$L__BB0_31;
	st.shared.f64 	[%r39+120], %fd534;
	st.shared.f64 	[%r39+128], %fd1;
	ld.shared.v2.u32 	{%r281, %r282}, [%r40+240];
	st.shared.v2.u32 	[%r40+240], {%r282, %r281};
	ld.shared.f64 	%fd534, [%r39+128];
$L__BB0_31:
	ld.shared.f64 	%fd535, [%r39+136];
	setp.leu.f64 	%p42, %fd534, %fd535;
	@%p42 bra 	$L__BB0_33;
	st.shared.f64 	[%r39+128], %fd535;
	st.shared.f64 	[%r39+136], %fd534;
	ld.shared.u32 	%r283, [%r40+244];
	ld.shared.u32 	%r284, [%r40+248];
	st.shared.u32 	[%r40+244], %r284;
	st.shared.u32 	[%r40+248], %r283;
	ld.shared.f64 	%fd535, [%r39+136];
$L__BB0_33:
	ld.shared.f64 	%fd536, [%r39+144];
	setp.leu.f64 	%p43, %fd535, %fd536;
	@%p43 bra 	$L__BB0_35;
	st.shared.f64 	[%r39+136], %fd536;
	st.shared.f64 	[%r39+144], %fd535;
	ld.shared.v2.u32 	{%r285, %r286}, [%r40+248];
	st.shared.v2.u32 	[%r40+248], {%r286, %r285};
	ld.shared.f64 	%fd536, [%r39+144];
$L__BB0_35:
	ld.shared.f64 	%fd537, [%r39+152];
	setp.leu.f64 	%p44, %fd536, %fd537;
	@%p44 bra 	$L__BB0_37;
	st.shared.f64 	[%r39+144], %fd537;
	st.shared.f64 	[%r39+152], %fd536;
	ld.shared.u32 	%r287, [%r40+252];
	ld.shared.u32 	%r288, [%r40+256];
	st.shared.u32 	[%r40+252], %r288;
	st.shared.u32 	[%r40+256], %r287;
	ld.shared.f64 	%fd537, [%r39+152];
$L__BB0_37:
	ld.shared.f64 	%fd538, [%r39+160];
	setp.leu.f64 	%p45, %fd537, %fd538;
	@%p45 bra 	$L__BB0_39;
	st.shared.f64 	[%r39+152], %fd538;
	st.shared.f64 	[%r39+160], %fd537;
	ld.shared.v2.u32 	{%r289, %r290}, [%r40+256];
	st.shared.v2.u32 	[%r40+256], {%r290, %r289};
	ld.shared.f64 	%fd538, [%r39+160];
$L__BB0_39:
	ld.shared.f64 	%fd539, [%r39+168];
	setp.leu.f64 	%p46, %fd538, %fd539;
	@%p46 bra 	$L__BB0_41;
	st.shared.f64 	[%r39+160], %fd539;
	st.shared.f64 	[%r39+168], %fd538;
	ld.shared.u32 	%r291, [%r40+260];
	ld.shared.u32 	%r292, [%r40+264];
	st.shared.u32 	[%r40+260], %r292;
	st.shared.u32 	[%r40+264], %r291;
	ld.shared.f64 	%fd539, [%r39+168];
$L__BB0_41:
	ld.shared.f64 	%fd540, [%r39+176];
	setp.leu.f64 	%p47, %fd539, %fd540;
	@%p47 bra 	$L__BB0_43;
	st.shared.f64 	[%r39+168], %fd540;
	st.shared.f64 	[%r39+176], %fd539;
	ld.shared.v2.u32 	{%r293, %r294}, [%r40+264];
	st.shared.v2.u32 	[%r40+264], {%r294, %r293};
	ld.shared.f64 	%fd540, [%r39+176];
$L__BB0_43:
	ld.shared.f64 	%fd23, [%r39+184];
	setp.leu.f64 	%p48, %fd540, %fd23;
	@%p48 bra 	$L__BB0_45;
	st.shared.f64 	[%r39+176], %fd23;
	st.shared.f64 	[%r39+184], %fd540;
	ld.shared.u32 	%r295, [%r40+268];
	ld.shared.u32 	%r296, [%r40+272];
	st.shared.u32 	[%r40+268], %r296;
	st.shared.u32 	[%r40+272], %r295;
$L__BB0_45:
	add.s32 	%r644, %r644, 8;
	setp.ne.s32 	%p49, %r644, %r645;
	@%p49 bra 	$L__BB0_29;
$L__BB0_46:
	and.b32  	%r297, %r642, 7;
	setp.eq.s32 	%p50, %r297, 0;
	@%p50 bra 	$L__BB0_67;
	not.b16 	%rs76, %rs299;
	add.s16 	%rs77, %rs76, %rs1;
	cvt.u32.u16 	%r298, %rs77;
	and.b32  	%r43, %r298, 7;
	add.s32 	%r299, %r43, -1;
	setp.lt.u32 	%p51, %r299, 3;
	@%p51 bra 	$L__BB0_57;
	shl.b32 	%r300, %r645, 3;
	add.s32 	%r44, %r22, %r300;
	ld.shared.f64 	%fd24, [%r44+120];
	ld.shared.f64 	%fd541, [%r44+128];
	setp.leu.f64 	%p52, %fd24, %fd541;
	shl.b32 	%r301, %r645, 2;
	sub.s32 	%r45, %r44, %r301;
	@%p52 bra 	$L__BB0_50;
	st.shared.f64 	[%r44+120], %fd541;
	st.shared.f64 	[%r44+128], %fd24;
	ld.shared.u32 	%r302, [%r45+240];
	ld.shared.u32 	%r303, [%r45+244];
	st.shared.u32 	[%r45+240], %r303;
	st.shared.u32 	[%r45+244], %r302;
	ld.shared.f64 	%fd541, [%r44+128];
$L__BB0_50:
	ld.shared.f64 	%fd542, [%r44+136];
	setp.leu.f64 	%p53, %fd541, %fd542;
	@%p53 bra 	$L__BB0_52;
	st.shared.f64 	[%r44+128], %fd542;
	st.shared.f64 	[%r44+136], %fd541;
	ld.shared.u32 	%r304, [%r45+244];
	ld.shared.u32 	%r305, [%r45+248];
	st.shared.u32 	[%r45+244], %r305;
	st.shared.u32 	[%r45+248], %r304;
	ld.shared.f64 	%fd542, [%r44+136];
$L__BB0_52:
	ld.shared.f64 	%fd543, [%r44+144];
	setp.leu.f64 	%p54, %fd542, %fd543;
	@%p54 bra 	$L__BB0_54;
	st.shared.f64 	[%r44+136], %fd543;
	st.shared.f64 	[%r44+144], %fd542;
	ld.shared.u32 	%r306, [%r45+248];
	ld.shared.u32 	%r307, [%r45+252];
	st.shared.u32 	[%r45+248], %r307;
	st.shared.u32 	[%r45+252], %r306;
	ld.shared.f64 	%fd543, [%r44+144];
$L__BB0_54:
	ld.shared.f64 	%fd34, [%r44+152];
	setp.leu.f64 	%p55, %fd543, %fd34;
	@%p55 bra 	$L__BB0_56;
	st.shared.f64 	[%r44+144], %fd34;
	st.shared.f64 	[%r44+152], %fd543;
	ld.shared.u32 	%r308, [%r45+252];
	ld.shared.u32 	%r309, [%r45+256];
	st.shared.u32 	[%r45+252], %r309;
	st.shared.u32 	[%r45+256], %r308;
$L__BB0_56:
	add.s32 	%r645, %r645, 4;
$L__BB0_57:
	and.b32  	%r310, %r43, 3;
	setp.eq.s32 	%p56, %r310, 0;
	@%p56 bra 	$L__BB0_67;
	xor.b16  	%rs78, %rs298, 3;
	add.s16 	%rs6, %rs78, %rs1;
	and.b16  	%rs79, %rs6, 3;
	setp.eq.s16 	%p57, %rs79, 1;
	@%p57 bra 	$L__BB0_64;
	shl.b32 	%r311, %r645, 3;
	add.s32 	%r48, %r22, %r311;
	ld.shared.f64 	%fd35, [%r48+120];
	ld.shared.f64 	%fd544, [%r48+128];
	setp.leu.f64 	%p58, %fd35, %fd544;
	shl.b32 	%r312, %r645, 2;
	sub.s32 	%r49, %r48, %r312;
	@%p58 bra 	$L__BB0_61;
	st.shared.f64 	[%r48+120], %fd544;
	st.shared.f64 	[%r48+128], %fd35;
	ld.shared.u32 	%r313, [%r49+240];
	ld.shared.u32 	%r314, [%r49+244];
	st.shared.u32 	[%r49+240], %r314;
	st.shared.u32 	[%r49+244], %r313;
	ld.shared.f64 	%fd544, [%r48+128];
$L__BB0_61:
	ld.shared.f64 	%fd39, [%r48+136];
	setp.leu.f64 	%p59, %fd544, %fd39;
	@%p59 bra 	$L__BB0_63;
	st.shared.f64 	[%r48+128], %fd39;
	st.shared.f64 	[%r48+136], %fd544;
	ld.shared.u32 	%r315, [%r49+244];
	ld.shared.u32 	%r316, [%r49+248];
	st.shared.u32 	[%r49+244], %r316;
	st.shared.u32 	[%r49+248], %r315;
$L__BB0_63:
	add.s32 	%r645, %r645, 2;
$L__BB0_64:
	and.b16  	%rs80, %rs6, 1;
	setp.eq.b16 	%p60, %rs80, 1;
	not.pred 	%p61, %p60;
	@%p61 bra 	$L__BB0_67;
	shl.b32 	%r317, %r645, 3;
	add.s32 	%r52, %r22, %r317;
	ld.shared.f64 	%fd40, [%r52+120];
	ld.shared.f64 	%fd41, [%r52+128];
	setp.leu.f64 	%p62, %fd40, %fd41;
	@%p62 bra 	$L__BB0_67;
	st.shared.f64 	[%r52+120], %fd41;
	st.shared.f64 	[%r52+128], %fd40;
	shl.b32 	%r318, %r645, 2;
	sub.s32 	%r319, %r52, %r318;
	ld.shared.u32 	%r320, [%r319+240];
	ld.shared.u32 	%r321, [%r319+244];
	st.shared.u32 	[%r319+240], %r321;
	st.shared.u32 	[%r319+244], %r320;
$L__BB0_67:
	add.s32 	%r643, %r643, 1;
	add.s32 	%r642, %r642, -1;
	setp.eq.s32 	%p63, %r643, %r6;
	add.s16 	%rs299, %rs299, 1;
	add.s16 	%rs298, %rs298, 1;
	@%p63 bra 	$L__BB0_68;
	bra.uni 	$L__BB0_26;
$L__BB0_68:
	setp.lt.u32 	%p64, %r6, 7;
	mov.b32 	%r649, 0;
	@%p64 bra 	$L__BB0_71;
	and.b32  	%r649, %r222, 2147483640;
	ld.shared.u8 	%rs300, [%r22+307];
	mov.b32 	%r648, 0;
$L__BB0_70:
	.pragma "nounroll";
	add.s32 	%r324, %r22, %r648;
	ld.shared.u32 	%r325, [%r324+300];
	bfe.u32 	%r326, %r325, 0, 8;
	cvt.u16.u32 	%rs10, %r326;
	st.shared.u8 	[%r324+315], %rs10;
	.pragma "used_bytes_mask 7";
	ld.shared.u32 	%r327, [%r324+304];
	prmt.b32 	%r328, %r325, %r327, 0x4321U;
	st.shared.u32 	[%r324+316], %r328;
	bfe.u32 	%r329, %r327, 16, 8;
	cvt.u16.u32 	%rs81, %r329;
	bfe.u32 	%r330, %r327, 8, 8;
	cvt.u16.u32 	%rs82, %r330;
	st.shared.v2.u8 	[%r324+320], {%rs82, %rs81};
	st.shared.u8 	[%r324+322], %rs300;
	add.s32 	%r648, %r648, 8;
	setp.ne.s32 	%p65, %r648, %r649;
	mov.u16 	%rs300, %rs10;
	@%p65 bra 	$L__BB0_70;
$L__BB0_71:
	setp.eq.s32 	%p66, %r23, 0;
	@%p66 bra 	$L__BB0_79;
	and.b32  	%r58, %r222, 3;
	setp.lt.u32 	%p67, %r23, 4;
	@%p67 bra 	$L__BB0_74;
	add.s32 	%r331, %r22, %r649;
	ld.shared.u8 	%rs83, [%r331+300];
	st.shared.u8 	[%r331+315], %rs83;
	ld.shared.u8 	%rs84, [%r331+301];
	st.shared.u8 	[%r331+316], %rs84;
	ld.shared.u8 	%rs85, [%r331+302];
	st.shared.u8 	[%r331+317], %rs85;
	ld.shared.u8 	%rs86, [%r331+303];
	st.shared.u8 	[%r331+318], %rs86;
	add.s32 	%r649, %r649, 4;
$L__BB0_74:
	setp.eq.s32 	%p68, %r58, 0;
	@%p68 bra 	$L__BB0_79;
	setp.eq.s32 	%p69, %r58, 1;
	@%p69 bra 	$L__BB0_77;
	add.s32 	%r332, %r22, %r649;
	ld.shared.u8 	%rs87, [%r332+300];
	st.shared.u8 	[%r332+315], %rs87;
	ld.shared.u8 	%rs88, [%r332+301];
	st.shared.u8 	[%r332+316], %rs88;
	add.s32 	%r649, %r649, 2;
$L__BB0_77:
	and.b32  	%r333, %r222, 1;
	setp.eq.b32 	%p70, %r333, 1;
	not.pred 	%p71, %p70;
	@%p71 bra 	$L__BB0_79;
	add.s32 	%r334, %r22, %r649;
	ld.shared.u8 	%rs89, [%r334+300];
	st.shared.u8 	[%r334+315], %rs89;
$L__BB0_79:
	mov.b32 	%r335, 0;
	st.shared.u32 	[%r22+808], %r335;
	mov.b64 	%rd106, 4607182418800017408;
	st.shared.u64 	[%r22+816], %rd106;
	sub.s32 	%r63, %r222, %r223;
	setp.lt.s32 	%p72, %r63, 1;
	@%p72 bra 	$L__BB0_94;
	add.s32 	%r64, %r23, -1;
	and.b32  	%r65, %r222, 3;
	and.b32  	%r66, %r222, 2147483640;
	and.b32  	%r67, %r222, 1;
	mov.b32 	%r652, 0;
	mov.u64 	%rd127, d_H;
$L__BB0_81:
	setp.lt.u32 	%p73, %r222, 8;
	mul.lo.s32 	%r69, %r652, %r222;
	mov.b32 	%r655, 0;
	mov.b16 	%rs304, 0;
	@%p73 bra 	$L__BB0_84;
	mov.b32 	%r653, 0;
	mov.b16 	%rs304, 0;
$L__BB0_83:
	.pragma "nounroll";
	add.s32 	%r339, %r22, %r653;
	ld.shared.u8 	%rs93, [%r339+315];
	add.s32 	%r340, %r653, %r69;
	mul.wide.u32 	%rd107, %r340, 4;
	add.s64 	%rd109, %rd127, %rd107;
	ld.const.u8 	%rs94, [%rd109];
	mul.lo.s16 	%rs95, %rs93, %rs94;
	xor.b16  	%rs96, %rs95, %rs304;
	ld.shared.u32 	%r341, [%r339+316];
	bfe.u32 	%r342, %r341, 0, 8;
	cvt.u16.u32 	%rs97, %r342;
	bfe.u32 	%r343, %r341, 8, 8;
	cvt.u16.u32 	%rs98, %r343;
	bfe.u32 	%r344, %r341, 16, 8;
	cvt.u16.u32 	%rs99, %r344;
	bfe.u32 	%r345, %r341, 24, 8;
	cvt.u16.u32 	%rs100, %r345;
	ld.const.u8 	%rs101, [%rd109+4];
	mul.lo.s16 	%rs102, %rs97, %rs101;
	xor.b16  	%rs103, %rs102, %rs96;
	ld.const.u8 	%rs104, [%rd109+8];
	mul.lo.s16 	%rs105, %rs98, %rs104;
	xor.b16  	%rs106, %rs105, %rs103;
	ld.const.u8 	%rs107, [%rd109+12];
	mul.lo.s16 	%rs108, %rs99, %rs107;
	xor.b16  	%rs109, %rs108, %rs106;
	ld.const.u8 	%rs110, [%rd109+16];
	mul.lo.s16 	%rs111, %rs100, %rs110;
	xor.b16  	%rs112, %rs111, %rs109;
	.pragma "used_bytes_mask 7";
	ld.shared.u32 	%r346, [%r339+320];
	bfe.u32 	%r347, %r346, 0, 8;
	cvt.u16.u32 	%rs113, %r347;
	bfe.u32 	%r348, %r346, 8, 8;
	cvt.u16.u32 	%rs114, %r348;
	bfe.u32 	%r349, %r346, 16, 8;
	cvt.u16.u32 	%rs115, %r349;
	ld.const.u8 	%rs116, [%rd109+20];
	mul.lo.s16 	%rs117, %rs113, %rs116;
	xor.b16  	%rs118, %rs117, %rs112;
	ld.const.u8 	%rs119, [%rd109+24];
	mul.lo.s16 	%rs120, %rs114, %rs119;
	xor.b16  	%rs311, %rs120, %rs118;
	ld.const.u8 	%rs121, [%rd109+28];
	mul.lo.s16 	%rs312, %rs115, %rs121;
	xor.b16  	%rs304, %rs312, %rs311;
	add.s32 	%r653, %r653, 8;
	setp.ne.s32 	%p74, %r653, %r66;
	mov.u32 	%r655, %r66;
	@%p74 bra 	$L__BB0_83;
$L__BB0_84:
	setp.eq.s32 	%p75, %r23, 0;
	@%p75 bra 	$L__BB0_92;
	setp.lt.u32 	%p76, %r64, 3;
	@%p76 bra 	$L__BB0_87;
	add.s32 	%r350, %r22, %r655;
	ld.shared.u8 	%rs123, [%r350+315];
	add.s32 	%r351, %r655, %r69;
	mul.wide.u32 	%rd110, %r351, 4;
	add.s64 	%rd112, %rd127, %rd110;
	ld.const.u8 	%rs124, [%rd112];
	mul.lo.s16 	%rs125, %rs123, %rs124;
	ld.shared.u8 	%rs126, [%r350+316];
	cvt.u64.u32 	%rd113, %r69;
	cvt.u64.u32 	%rd114, %r655;
	add.s64 	%rd115, %rd114, %rd113;
	shl.b64 	%rd116, %rd115, 2;
	add.s64 	%rd117, %rd127, %rd116;
	ld.const.u8 	%rs127, [%rd117+4];
	mul.lo.s16 	%rs128, %rs126, %rs127;
	xor.b16  	%rs129, %rs125, %rs128;
	ld.shared.u8 	%rs130, [%r350+317];
	ld.const.u8 	%rs131, [%rd117+8];
	mul.lo.s16 	%rs132, %rs130, %rs131;
	xor.b16  	%rs133, %rs129, %rs132;
	xor.b16  	%rs311, %rs133, %rs304;
	ld.shared.u8 	%rs134, [%r350+318];
	ld.const.u8 	%rs135, [%rd117+12];
	mul.lo.s16 	%rs312, %rs134, %rs135;
	xor.b16  	%rs304, %rs312, %rs311;
	add.s32 	%r655, %r655, 4;
$L__BB0_87:
	setp.eq.s32 	%p77, %r65, 0;
	@%p77 bra 	$L__BB0_92;
	setp.eq.s32 	%p78, %r65, 1;
	@%p78 bra 	$L__BB0_90;
	add.s32 	%r352, %r22, %r655;
	ld.shared.u8 	%rs137, [%r352+315];
	add.s32 	%r353, %r655, %r69;
	mul.wide.u32 	%rd118, %r353, 4;
	add.s64 	%rd120, %rd127, %rd118;
	ld.const.u8 	%rs138, [%rd120];
	mul.lo.s16 	%rs139, %rs137, %rs138;
	xor.b16  	%rs311, %rs139, %rs304;
	ld.shared.u8 	%rs140, [%r352+316];
	cvt.u64.u32 	%rd121, %r69;
	cvt.u64.u32 	%rd122, %r655;
	add.s64 	%rd123, %rd122, %rd121;
	shl.b64 	%rd124, %rd123, 2;
	add.s64 	%rd125, %rd127, %rd124;
	ld.const.u8 	%rs141, [%rd125+4];
	mul.lo.s16 	%rs312, %rs140, %rs141;
	xor.b16  	%rs304, %rs312, %rs311;
	add.s32 	%r655, %r655, 2;
$L__BB0_90:
	setp.eq.s32 	%p79, %r67, 0;
	@%p79 bra 	$L__BB0_92;
	add.s32 	%r354, %r22, %r655;
	ld.shared.u8 	%rs142, [%r354+315];
	add.s32 	%r355, %r655, %r69;
	mul.wide.u32 	%rd126, %r355, 4;
	add.s64 	%rd128, %rd127, %rd126;
	ld.const.u8 	%rs143, [%rd128];
	mul.lo.s16 	%rs312, %rs142, %rs143;
	mov.u16 	%rs311, %rs304;
$L__BB0_92:
	and.b16  	%rs144, %rs311, 255;
	and.b16  	%rs145, %rs312, 255;
	setp.ne.s16 	%p80, %rs145, %rs144;
	@%p80 bra 	$L__BB0_106;
	add.s32 	%r652, %r652, 1;
	setp.eq.s32 	%p81, %r652, %r63;
	@%p81 bra 	$L__BB0_94;
	bra.uni 	$L__BB0_81;
$L__BB0_94:
	setp.lt.u32 	%p82, %r6, 7;
	mov.b32 	%r659, 0;
	@%p82 bra 	$L__BB0_97;
	and.b32  	%r659, %r222, 2147483640;
	mov.b32 	%r657, 0;
$L__BB0_96:
	.pragma "nounroll";
	add.s32 	%r358, %r22, %r657;
	ld.shared.u8 	%rs146, [%r358+315];
	cvt.rn.f64.u16 	%fd196, %rs146;
	mad.lo.s32 	%r359, %r657, 7, %r358;
	st.shared.f64 	[%r359+352], %fd196;
	ld.shared.u32 	%r360, [%r358+316];
	bfe.u32 	%r361, %r360, 0, 8;
	cvt.u16.u32 	%rs147, %r361;
	and.b16  	%rs148, %rs147, 255;
	bfe.u32 	%r362, %r360, 8, 8;
	cvt.u16.u32 	%rs149, %r362;
	and.b16  	%rs150, %rs149, 255;
	bfe.u32 	%r363, %r360, 16, 8;
	cvt.u16.u32 	%rs151, %r363;
	and.b16  	%rs152, %rs151, 255;
	bfe.u32 	%r364, %r360, 24, 8;
	cvt.u16.u32 	%rs153, %r364;
	and.b16  	%rs154, %rs153, 255;
	cvt.rn.f64.u16 	%fd197, %rs148;
	st.shared.f64 	[%r359+360], %fd197;
	cvt.rn.f64.u16 	%fd198, %rs150;
	st.shared.f64 	[%r359+368], %fd198;
	cvt.rn.f64.u16 	%fd199, %rs152;
	st.shared.f64 	[%r359+376], %fd199;
	cvt.rn.f64.u16 	%fd200, %rs154;
	st.shared.f64 	[%r359+384], %fd200;
	.pragma "used_bytes_mask 7";
	ld.shared.u32 	%r365, [%r358+320];
	bfe.u32 	%r366, %r365, 0, 8;
	cvt.u16.u32 	%rs155, %r366;
	and.b16  	%rs156, %rs155, 255;
	bfe.u32 	%r367, %r365, 8, 8;
	cvt.u16.u32 	%rs157, %r367;
	and.b16  	%rs158, %rs157, 255;
	bfe.u32 	%r368, %r365, 16, 8;
	cvt.u16.u32 	%rs159, %r368;
	and.b16  	%rs160, %rs159, 255;
	cvt.rn.f64.u16 	%fd201, %rs156;
	st.shared.f64 	[%r359+392], %fd201;
	cvt.rn.f64.u16 	%fd202, %rs158;
	st.shared.f64 	[%r359+400], %fd202;
	cvt.rn.f64.u16 	%fd203, %rs160;
	st.shared.f64 	[%r359+408], %fd203;
	add.s32 	%r657, %r657, 8;
	setp.ne.s32 	%p83, %r657, %r659;
	@%p83 bra 	$L__BB0_96;
$L__BB0_97:
	setp.eq.s32 	%p84, %r23, 0;
	@%p84 bra 	$L__BB0_105;
	and.b32  	%r82, %r222, 3;
	setp.lt.u32 	%p85, %r23, 4;
	@%p85 bra 	$L__BB0_100;
	add.s32 	%r369, %r22, %r659;
	ld.shared.u8 	%rs161, [%r369+315];
	cvt.rn.f64.u16 	%fd204, %rs161;
	mad.lo.s32 	%r370, %r659, 7, %r369;
	st.shared.f64 	[%r370+352], %fd204;
	ld.shared.u8 	%rs162, [%r369+316];
	cvt.rn.f64.u16 	%fd205, %rs162;
	st.shared.f64 	[%r370+360], %fd205;
	ld.shared.u8 	%rs163, [%r369+317];
	cvt.rn.f64.u16 	%fd206, %rs163;
	st.shared.f64 	[%r370+368], %fd206;
	ld.shared.u8 	%rs164, [%r369+318];
	cvt.rn.f64.u16 	%fd207, %rs164;
	st.shared.f64 	[%r370+376], %fd207;
	add.s32 	%r659, %r659, 4;
$L__BB0_100:
	setp.eq.s32 	%p86, %r82, 0;
	@%p86 bra 	$L__BB0_105;
	setp.eq.s32 	%p87, %r82, 1;
	@%p87 bra 	$L__BB0_103;
	add.s32 	%r371, %r22, %r659;
	ld.shared.u8 	%rs165, [%r371+315];
	cvt.rn.f64.u16 	%fd208, %rs165;
	mad.lo.s32 	%r372, %r659, 7, %r371;
	st.shared.f64 	[%r372+352], %fd208;
	ld.shared.u8 	%rs166, [%r371+316];
	cvt.rn.f64.u16 	%fd209, %rs166;
	st.shared.f64 	[%r372+360], %fd209;
	add.s32 	%r659, %r659, 2;
$L__BB0_103:
	and.b32  	%r373, %r222, 1;
	setp.eq.b32 	%p88, %r373, 1;
	not.pred 	%p89, %p88;
	@%p89 bra 	$L__BB0_105;
	add.s32 	%r374, %r22, %r659;
	ld.shared.u8 	%rs167, [%r374+315];
	cvt.rn.f64.u16 	%fd210, %rs167;
	mad.lo.s32 	%r375, %r659, 7, %r374;
	st.shared.f64 	[%r375+352], %fd210;
$L__BB0_105:
	mov.b32 	%r376, 1;
	st.shared.u32 	[%r22+808], %r376;
$L__BB0_106:
	min.s32 	%r379, %r222, 4;
	max.u32 	%r87, %r379, 1;
	and.b32  	%r88, %r222, 3;
	and.b32  	%r89, %r222, 2147483640;
	and.b32  	%r90, %r222, 1;
	min.s32 	%r380, %r63, %r222;
	setp.lt.s32 	%p1, %r380, 1;
	mov.b32 	%r661, 1;
	mov.b32 	%r662, 0;
	mov.b16 	%rs313, 0;
	mov.u64 	%rd149, d_H;
	mov.u16 	%rs314, %rs313;
$L__BB0_107:
	mov.u32 	%r92, %r661;
	add.s16 	%rs313, %rs313, 1;
	add.s16 	%rs314, %rs314, 1;
	ld.shared.u32 	%r684, [%r22+808];
	setp.gt.s32 	%p90, %r684, 2;
	@%p90 bra 	$L__BB0_174;
	setp.lt.u32 	%p91, %r6, 15;
	mov.b32 	%r664, 0;
	@%p91 bra 	$L__BB0_111;
	mov.b32 	%r666, 0;
$L__BB0_110:
	.pragma "nounroll";
	add.s32 	%r383, %r22, %r666;
	mov.b16 	%rs170, 0;
	st.shared.v2.u8 	[%r383+330], {%rs170, %rs170};
	mov.b32 	%r384, 0;
	st.shared.u32 	[%r383+332], %r384;
	st.shared.v2.b32 	[%r383+336], {%r384, %r384};
	st.shared.v2.u8 	[%r383+344], {%rs170, %rs170};
	add.s32 	%r666, %r666, 16;
	and.b32  	%r664, %r222, 2147483632;
	setp.eq.s32 	%p92, %r666, %r664;
	@%p92 bra 	$L__BB0_111;
	bra.uni 	$L__BB0_110;
$L__BB0_111:
	setp.eq.s32 	%p93, %r7, 0;
	@%p93 bra 	$L__BB0_121;
	add.s32 	%r385, %r7, -1;
	setp.lt.u32 	%p94, %r385, 7;
	@%p94 bra 	$L__BB0_114;
	add.s32 	%r386, %r22, %r664;
	mov.b16 	%rs171, 0;
	st.shared.u8 	[%r386+330], %rs171;
	st.shared.u8 	[%r386+331], %rs171;
	st.shared.u8 	[%r386+332], %rs171;
	st.shared.u8 	[%r386+333], %rs171;
	st.shared.u8 	[%r386+334], %rs171;
	st.shared.u8 	[%r386+335], %rs171;
	st.shared.u8 	[%r386+336], %rs171;
	st.shared.u8 	[%r386+337], %rs171;
	add.s32 	%r664, %r664, 8;
$L__BB0_114:
	setp.eq.s32 	%p95, %r23, 0;
	@%p95 bra 	$L__BB0_121;
	add.s32 	%r387, %r23, -1;
	setp.lt.u32 	%p96, %r387, 3;
	@%p96 bra 	$L__BB0_117;
	add.s32 	%r388, %r22, %r664;
	mov.b16 	%rs172, 0;
	st.shared.u8 	[%r388+330], %rs172;
	st.shared.u8 	[%r388+331], %rs172;
	st.shared.u8 	[%r388+332], %rs172;
	st.shared.u8 	[%r388+333], %rs172;
	add.s32 	%r664, %r664, 4;
$L__BB0_117:
	setp.eq.s32 	%p97, %r88, 0;
	@%p97 bra 	$L__BB0_121;
	setp.eq.s32 	%p98, %r88, 1;
	add.s32 	%r99, %r22, %r664;
	mov.b16 	%rs173, 0;
	st.shared.u8 	[%r99+330], %rs173;
	@%p98 bra 	$L__BB0_121;
	setp.eq.s32 	%p99, %r88, 2;
	mov.b16 	%rs174, 0;
	st.shared.u8 	[%r99+331], %rs174;
	@%p99 bra 	$L__BB0_121;
	mov.b16 	%rs175, 0;
	st.shared.u8 	[%r99+332], %rs175;
$L__BB0_121:
	setp.lt.u32 	%p100, %r662, 15;
	mov.b32 	%r667, 0;
	@%p100 bra 	$L__BB0_124;
	and.b32  	%r667, %r92, -16;
	mov.b32 	%r670, 0;
$L__BB0_123:
	.pragma "nounroll";
	add.s32 	%r391, %r22, %r670;
	mov.b16 	%rs176, 1;
	st.shared.v2.u8 	[%r391+330], {%rs176, %rs176};
	mov.b32 	%r392, 16843009;
	st.shared.u32 	[%r391+332], %r392;
	st.shared.v2.b32 	[%r391+336], {%r392, %r392};
	st.shared.v2.u8 	[%r391+344], {%rs176, %rs176};
	add.s32 	%r670, %r670, 16;
	setp.eq.s32 	%p101, %r670, %r667;
	@%p101 bra 	$L__BB0_124;
	bra.uni 	$L__BB0_123;
$L__BB0_124:
	and.b32  	%r393, %r92, 15;
	setp.eq.s32 	%p102, %r393, 0;
	@%p102 bra 	$L__BB0_134;
	cvt.u32.u16 	%r394, %rs314;
	and.b32  	%r105, %r394, 15;
	add.s32 	%r395, %r105, -1;
	setp.lt.u32 	%p103, %r395, 7;
	@%p103 bra 	$L__BB0_127;
	add.s32 	%r396, %r22, %r667;
	mov.b16 	%rs177, 1;
	st.shared.u8 	[%r396+330], %rs177;
	st.shared.u8 	[%r396+331], %rs177;
	st.shared.u8 	[%r396+332], %rs177;
	st.shared.u8 	[%r396+333], %rs177;
	st.shared.u8 	[%r396+334], %rs177;
	st.shared.u8 	[%r396+335], %rs177;
	st.shared.u8 	[%r396+336], %rs177;
	st.shared.u8 	[%r396+337], %rs177;
	add.s32 	%r667, %r667, 8;
$L__BB0_127:
	and.b32  	%r397, %r105, 7;
	setp.eq.s32 	%p104, %r397, 0;
	@%p104 bra 	$L__BB0_134;
	cvt.u32.u16 	%r398, %rs313;
	and.b32  	%r399, %r398, 7;
	and.b32  	%r108, %r398, 3;
	add.s32 	%r400, %r399, -1;
	setp.lt.u32 	%p105, %r400, 3;
	@%p105 bra 	$L__BB0_130;
	add.s32 	%r401, %r22, %r667;
	mov.b16 	%rs178, 1;
	st.shared.u8 	[%r401+330], %rs178;
	st.shared.u8 	[%r401+331], %rs178;
	st.shared.u8 	[%r401+332], %rs178;
	st.shared.u8 	[%r401+333], %rs178;
	add.s32 	%r667, %r667, 4;
$L__BB0_130:
	setp.eq.s32 	%p106, %r108, 0;
	@%p106 bra 	$L__BB0_134;
	add.s32 	%r111, %r22, %r667;
	mov.b16 	%rs179, 1;
	st.shared.u8 	[%r111+330], %rs179;
	setp.eq.s32 	%p107, %r108, 1;
	@%p107 bra 	$L__BB0_134;
	mov.b16 	%rs180, 1;
	st.shared.u8 	[%r111+331], %rs180;
	setp.eq.s32 	%p108, %r108, 2;
	@%p108 bra 	$L__BB0_134;
	mov.b16 	%rs181, 1;
	st.shared.u8 	[%r111+332], %rs181;
$L__BB0_134:
	setp.lt.u32 	%p109, %r6, 7;
	mov.b32 	%r673, 0;
	@%p109 bra 	$L__BB0_137;
	mov.b32 	%r671, 0;
$L__BB0_136:
	.pragma "nounroll";
	shl.b32 	%r404, %r671, 2;
	add.s32 	%r405, %r22, %r404;
	ld.shared.u32 	%r406, [%r405+240];
	add.s32 	%r407, %r22, %r406;
	ld.shared.u8 	%rs182, [%r407+300];
	mad.lo.s32 	%r408, %r671, -3, %r405;
	ld.shared.u8 	%rs183, [%r408+330];
	xor.b16  	%rs184, %rs183, %rs182;
	st.shared.u8 	[%r407+315], %rs184;
	ld.shared.u32 	%r409, [%r405+244];
	add.s32 	%r410, %r22, %r409;
	ld.shared.u8 	%rs185, [%r410+300];
	ld.shared.u8 	%rs186, [%r408+331];
	xor.b16  	%rs187, %rs186, %rs185;
	st.shared.u8 	[%r410+315], %rs187;
	ld.shared.u32 	%r411, [%r405+248];
	add.s32 	%r412, %r22, %r411;
	ld.shared.u8 	%rs188, [%r412+300];
	ld.shared.u8 	%rs189, [%r408+332];
	xor.b16  	%rs190, %rs189, %rs188;
	st.shared.u8 	[%r412+315], %rs190;
	ld.shared.u32 	%r413, [%r405+252];
	add.s32 	%r414, %r22, %r413;
	ld.shared.u8 	%rs191, [%r414+300];
	ld.shared.u8 	%rs192, [%r408+333];
	xor.b16  	%rs193, %rs192, %rs191;
	st.shared.u8 	[%r414+315], %rs193;
	ld.shared.u32 	%r415, [%r405+256];
	add.s32 	%r416, %r22, %r415;
	ld.shared.u8 	%rs194, [%r416+300];
	ld.shared.u8 	%rs195, [%r408+334];
	xor.b16  	%rs196, %rs195, %rs194;
	st.shared.u8 	[%r416+315], %rs196;
	ld.shared.u32 	%r417, [%r405+260];
	add.s32 	%r418, %r22, %r417;
	ld.shared.u8 	%rs197, [%r418+300];
	ld.shared.u8 	%rs198, [%r408+335];
	xor.b16  	%rs199, %rs198, %rs197;
	st.shared.u8 	[%r418+315], %rs199;
	ld.shared.u32 	%r419, [%r405+264];
	add.s32 	%r420, %r22, %r419;
	ld.shared.u8 	%rs200, [%r420+300];
	ld.shared.u8 	%rs201, [%r408+336];
	xor.b16  	%rs202, %rs201, %rs200;
	st.shared.u8 	[%r420+315], %rs202;
	ld.shared.u32 	%r421, [%r405+268];
	add.s32 	%r422, %r22, %r421;
	ld.shared.u8 	%rs203, [%r422+300];
	ld.shared.u8 	%rs204, [%r408+337];
	xor.b16  	%rs205, %rs204, %rs203;
	st.shared.u8 	[%r422+315], %rs205;
	add.s32 	%r671, %r671, 8;
	setp.ne.s32 	%p110, %r671, %r89;
	mov.u32 	%r673, %r89;
	@%p110 bra 	$L__BB0_136;
$L__BB0_137:
	setp.eq.s32 	%p111, %r23, 0;
	@%p111 bra 	$L__BB0_145;
	add.s32 	%r423, %r23, -1;
	setp.lt.u32 	%p112, %r423, 3;
	@%p112 bra 	$L__BB0_140;
	shl.b32 	%r424, %r673, 2;
	add.s32 	%r425, %r22, %r424;
	ld.shared.u32 	%r426, [%r425+240];
	add.s32 	%r427, %r22, %r426;
	ld.shared.u8 	%rs206, [%r427+300];
	mad.lo.s32 	%r428, %r673, -3, %r425;
	ld.shared.u8 	%rs207, [%r428+330];
	xor.b16  	%rs208, %rs207, %rs206;
	st.shared.u8 	[%r427+315], %rs208;
	ld.shared.u32 	%r429, [%r425+244];
	add.s32 	%r430, %r22, %r429;
	ld.shared.u8 	%rs209, [%r430+300];
	ld.shared.u8 	%rs210, [%r428+331];
	xor.b16  	%rs211, %rs210, %rs209;
	st.shared.u8 	[%r430+315], %rs211;
	ld.shared.u32 	%r431, [%r425+248];
	add.s32 	%r432, %r22, %r431;
	ld.shared.u8 	%rs212, [%r432+300];
	ld.shared.u8 	%rs213, [%r428+332];
	xor.b16  	%rs214, %rs213, %rs212;
	st.shared.u8 	[%r432+315], %rs214;
	ld.shared.u32 	%r433, [%r425+252];
	add.s32 	%r434, %r22, %r433;
	ld.shared.u8 	%rs215, [%r434+300];
	ld.shared.u8 	%rs216, [%r428+333];
	xor.b16  	%rs217, %rs216, %rs215;
	st.shared.u8 	[%r434+315], %rs217;
	add.s32 	%r673, %r673, 4;
$L__BB0_140:
	setp.eq.s32 	%p113, %r88, 0;
	@%p113 bra 	$L__BB0_145;
	setp.eq.s32 	%p114, %r88, 1;
	@%p114 bra 	$L__BB0_143;
	shl.b32 	%r435, %r673, 2;
	add.s32 	%r436, %r22, %r435;
	ld.shared.u32 	%r437, [%r436+240];
	add.s32 	%r438, %r22, %r437;
	ld.shared.u8 	%rs218, [%r438+300];
	mad.lo.s32 	%r439, %r673, -3, %r436;
	ld.shared.u8 	%rs219, [%r439+330];
	xor.b16  	%rs220, %rs219, %rs218;
	st.shared.u8 	[%r438+315], %rs220;
	ld.shared.u32 	%r440, [%r436+244];
	add.s32 	%r441, %r22, %r440;
	ld.shared.u8 	%rs221, [%r441+300];
	ld.shared.u8 	%rs222, [%r439+331];
	xor.b16  	%rs223, %rs222, %rs221;
	st.shared.u8 	[%r441+315], %rs223;
	add.s32 	%r673, %r673, 2;
$L__BB0_143:
	setp.eq.s32 	%p115, %r90, 0;
	@%p115 bra 	$L__BB0_145;
	shl.b32 	%r442, %r673, 2;
	add.s32 	%r443, %r22, %r442;
	ld.shared.u32 	%r444, [%r443+240];
	add.s32 	%r445, %r22, %r444;
	ld.shared.u8 	%rs224, [%r445+300];
	mad.lo.s32 	%r446, %r673, -3, %r443;
	ld.shared.u8 	%rs225, [%r446+330];
	xor.b16  	%rs226, %rs225, %rs224;
	st.shared.u8 	[%r445+315], %rs226;
$L__BB0_145:
	ld.shared.f64 	%fd211, [%r22+816];
	add.f64 	%fd212, %fd211, 0d3FF0000000000000;
	st.shared.f64 	[%r22+816], %fd212;
	@%p1 bra 	$L__BB0_160;
	mov.b32 	%r675, 0;
$L__BB0_147:
	mul.lo.s32 	%r122, %r675, %r222;
	mov.b16 	%rs318, 0;
	mov.b32 	%r678, 0;
	@%p109 bra 	$L__BB0_150;
	mov.b16 	%rs318, 0;
	mov.b32 	%r676, 0;
$L__BB0_149:
	.pragma "nounroll";
	add.s32 	%r450, %r22, %r676;
	ld.shared.u8 	%rs230, [%r450+315];
	add.s32 	%r451, %r676, %r122;
	mul.wide.u32 	%rd129, %r451, 4;
	add.s64 	%rd131, %rd149, %rd129;
	ld.const.u8 	%rs231, [%rd131];
	mul.lo.s16 	%rs232, %rs230, %rs231;
	xor.b16  	%rs233, %rs232, %rs318;
	ld.shared.u32 	%r452, [%r450+316];
	bfe.u32 	%r453, %r452, 0, 8;
	cvt.u16.u32 	%rs234, %r453;
	bfe.u32 	%r454, %r452, 8, 8;
	cvt.u16.u32 	%rs235, %r454;
	bfe.u32 	%r455, %r452, 16, 8;
	cvt.u16.u32 	%rs236, %r455;
	bfe.u32 	%r456, %r452, 24, 8;
	cvt.u16.u32 	%rs237, %r456;
	ld.const.u8 	%rs238, [%rd131+4];
	mul.lo.s16 	%rs239, %rs234, %rs238;
	xor.b16  	%rs240, %rs239, %rs233;
	ld.const.u8 	%rs241, [%rd131+8];
	mul.lo.s16 	%rs242, %rs235, %rs241;
	xor.b16  	%rs243, %rs242, %rs240;
	ld.const.u8 	%rs244, [%rd131+12];
	mul.lo.s16 	%rs245, %rs236, %rs244;
	xor.b16  	%rs246, %rs245, %rs243;
	ld.const.u8 	%rs247, [%rd131+16];
	mul.lo.s16 	%rs248, %rs237, %rs247;
	xor.b16  	%rs249, %rs248, %rs246;
	.pragma "used_bytes_mask 7";
	ld.shared.u32 	%r457, [%r450+320];
	bfe.u32 	%r458, %r457, 0, 8;
	cvt.u16.u32 	%rs250, %r458;
	bfe.u32 	%r459, %r457, 8, 8;
	cvt.u16.u32 	%rs251, %r459;
	bfe.u32 	%r460, %r457, 16, 8;
	cvt.u16.u32 	%rs252, %r460;
	ld.const.u8 	%rs253, [%rd131+20];
	mul.lo.s16 	%rs254, %rs250, %rs253;
	xor.b16  	%rs255, %rs254, %rs249;
	ld.const.u8 	%rs256, [%rd131+24];
	mul.lo.s16 	%rs257, %rs251, %rs256;
	xor.b16  	%rs325, %rs257, %rs255;
	ld.const.u8 	%rs258, [%rd131+28];
	mul.lo.s16 	%rs326, %rs252, %rs258;
	xor.b16  	%rs318, %rs326, %rs325;
	add.s32 	%r676, %r676, 8;
	setp.ne.s32 	%p117, %r676, %r89;
	mov.u32 	%r678, %r89;
	@%p117 bra 	$L__BB0_149;
$L__BB0_150:
	@%p111 bra 	$L__BB0_158;
	add.s32 	%r461, %r23, -1;
	setp.lt.u32 	%p119, %r461, 3;
	@%p119 bra 	$L__BB0_153;
	add.s32 	%r462, %r22, %r678;
	ld.shared.u8 	%rs260, [%r462+315];
	add.s32 	%r463, %r678, %r122;
	mul.wide.u32 	%rd132, %r463, 4;
	add.s64 	%rd134, %rd149, %rd132;
	ld.const.u8 	%rs261, [%rd134];
	mul.lo.s16 	%rs262, %rs260, %rs261;
	ld.shared.u8 	%rs263, [%r462+316];
	cvt.u64.u32 	%rd135, %r122;
	cvt.u64.u32 	%rd136, %r678;
	add.s64 	%rd137, %rd136, %rd135;
	shl.b64 	%rd138, %rd137, 2;
	add.s64 	%rd139, %rd149, %rd138;
	ld.const.u8 	%rs264, [%rd139+4];
	mul.lo.s16 	%rs265, %rs263, %rs264;
	xor.b16  	%rs266, %rs262, %rs265;
	ld.shared.u8 	%rs267, [%r462+317];
	ld.const.u8 	%rs268, [%rd139+8];
	mul.lo.s16 	%rs269, %rs267, %rs268;
	xor.b16  	%rs270, %rs266, %rs269;
	xor.b16  	%rs325, %rs270, %rs318;
	ld.shared.u8 	%rs271, [%r462+318];
	ld.const.u8 	%rs272, [%rd139+12];
	mul.lo.s16 	%rs326, %rs271, %rs272;
	xor.b16  	%rs318, %rs326, %rs325;
	add.s32 	%r678, %r678, 4;
$L__BB0_153:
	setp.eq.s32 	%p120, %r88, 0;
	@%p120 bra 	$L__BB0_158;
	setp.eq.s32 	%p121, %r88, 1;
	@%p121 bra 	$L__BB0_156;
	add.s32 	%r464, %r22, %r678;
	ld.shared.u8 	%rs274, [%r464+315];
	add.s32 	%r465, %r678, %r122;
	mul.wide.u32 	%rd140, %r465, 4;
	add.s64 	%rd142, %rd149, %rd140;
	ld.const.u8 	%rs275, [%rd142];
	mul.lo.s16 	%rs276, %rs274, %rs275;
	xor.b16  	%rs325, %rs276, %rs318;
	ld.shared.u8 	%rs277, [%r464+316];
	cvt.u64.u32 	%rd143, %r122;
	cvt.u64.u32 	%rd144, %r678;
	add.s64 	%rd145, %rd144, %rd143;
	shl.b64 	%rd146, %rd145, 2;
	add.s64 	%rd147, %rd149, %rd146;
	ld.const.u8 	%rs278, [%rd147+4];
	mul.lo.s16 	%rs326, %rs277, %rs278;
	xor.b16  	%rs318, %rs326, %rs325;
	add.s32 	%r678, %r678, 2;
$L__BB0_156:
	setp.eq.s32 	%p122, %r90, 0;
	@%p122 bra 	$L__BB0_158;
	add.s32 	%r466, %r22, %r678;
	ld.shared.u8 	%rs279, [%r466+315];
	add.s32 	%r467, %r678, %r122;
	mul.wide.u32 	%rd148, %r467, 4;
	add.s64 	%rd150, %rd149, %rd148;
	ld.const.u8 	%rs280, [%rd150];
	mul.lo.s16 	%rs326, %rs279, %rs280;
	mov.u16 	%rs325, %rs318;
$L__BB0_158:
	and.b16  	%rs281, %rs325, 255;
	and.b16  	%rs282, %rs326, 255;
	setp.ne.s16 	%p123, %rs282, %rs281;
	@%p123 bra 	$L__BB0_172;
	add.s32 	%r675, %r675, 1;
	setp.eq.s32 	%p124, %r675, %r63;
	@%p124 bra 	$L__BB0_160;
	bra.uni 	$L__BB0_147;
$L__BB0_160:
	mov.b32 	%r682, 0;
	@%p109 bra 	$L__BB0_163;
	mov.b32 	%r680, 0;
$L__BB0_162:
	.pragma "nounroll";
	add.s32 	%r470, %r22, %r680;
	ld.shared.u8 	%rs283, [%r470+315];
	cvt.rn.f64.u16 	%fd213, %rs283;
	ld.shared.u32 	%r471, [%r22+808];
	mad.lo.s32 	%r472, %r471, %r222, %r680;
	shl.b32 	%r473, %r472, 3;
	add.s32 	%r474, %r22, %r473;
	st.shared.f64 	[%r474+352], %fd213;
	ld.shared.u8 	%rs284, [%r470+316];
	cvt.rn.f64.u16 	%fd214, %rs284;
	ld.shared.u32 	%r475, [%r22+808];
	mad.lo.s32 	%r476, %r475, %r222, %r680;
	add.s32 	%r477, %r22, 352;
	shl.b32 	%r478, %r476, 3;
	add.s32 	%r479, %r477, %r478;
	st.shared.f64 	[%r479+8], %fd214;
	ld.shared.u8 	%rs285, [%r470+317];
	cvt.rn.f64.u16 	%fd215, %rs285;
	ld.shared.u32 	%r480, [%r22+808];
	mad.lo.s32 	%r481, %r480, %r222, %r680;
	shl.b32 	%r482, %r481, 3;
	add.s32 	%r483, %r477, %r482;
	st.shared.f64 	[%r483+16], %fd215;
	ld.shared.u8 	%rs286, [%r470+318];
	cvt.rn.f64.u16 	%fd216, %rs286;
	ld.shared.u32 	%r484, [%r22+808];
	mad.lo.s32 	%r485, %r484, %r222, %r680;
	shl.b32 	%r486, %r485, 3;
	add.s32 	%r487, %r477, %r486;
	st.shared.f64 	[%r487+24], %fd216;
	ld.shared.u8 	%rs287, [%r470+319];
	cvt.rn.f64.u16 	%fd217, %rs287;
	ld.shared.u32 	%r488, [%r22+808];
	mad.lo.s32 	%r489, %r488, %r222, %r680;
	shl.b32 	%r490, %r489, 3;
	add.s32 	%r491, %r477, %r490;
	st.shared.f64 	[%r491+32], %fd217;
	ld.shared.u8 	%rs288, [%r470+320];
	cvt.rn.f64.u16 	%fd218, %rs288;
	ld.shared.u32 	%r492, [%r22+808];
	mad.lo.s32 	%r493, %r492, %r222, %r680;
	shl.b32 	%r494, %r493, 3;
	add.s32 	%r495, %r477, %r494;
	st.shared.f64 	[%r495+40], %fd218;
	ld.shared.u8 	%rs289, [%r470+321];
	cvt.rn.f64.u16 	%fd219, %rs289;
	ld.shared.u32 	%r496, [%r22+808];
	mad.lo.s32 	%r497, %r496, %r222, %r680;
	shl.b32 	%r498, %r497, 3;
	add.s32 	%r499, %r477, %r498;
	st.shared.f64 	[%r499+48], %fd219;
	ld.shared.u8 	%rs290, [%r470+322];
	cvt.rn.f64.u16 	%fd220, %rs290;
	ld.shared.u32 	%r500, [%r22+808];
	mad.lo.s32 	%r501, %r500, %r222, %r680;
	shl.b32 	%r502, %r501, 3;
	add.s32 	%r503, %r477, %r502;
	st.shared.f64 	[%r503+56], %fd220;
	add.s32 	%r680, %r680, 8;
	setp.ne.s32 	%p126, %r680, %r89;
	mov.u32 	%r682, %r89;
	@%p126 bra 	$L__BB0_162;
$L__BB0_163:
	@%p111 bra 	$L__BB0_171;
	add.s32 	%r504, %r23, -1;
	setp.lt.u32 	%p128, %r504, 3;
	@%p128 bra 	$L__BB0_166;
	add.s32 	%r505, %r22, %r682;
	ld.shared.u8 	%rs291, [%r505+315];
	cvt.rn.f64.u16 	%fd221, %rs291;
	ld.shared.u32 	%r506, [%r22+808];
	mad.lo.s32 	%r507, %r506, %r222, %r682;
	shl.b32 	%r508, %r507, 3;
	add.s32 	%r509, %r22, %r508;
	st.shared.f64 	[%r509+352], %fd221;
	ld.shared.u8 	%rs292, [%r505+316];
	cvt.rn.f64.u16 	%fd222, %rs292;
	ld.shared.u32 	%r510, [%r22+808];
	mad.lo.s32 	%r511, %r510, %r222, %r682;
	add.s32 	%r512, %r22, 352;
	shl.b32 	%r513, %r511, 3;
	add.s32 	%r514, %r512, %r513;
	st.shared.f64 	[%r514+8], %fd222;
	ld.shared.u8 	%rs293, [%r505+317];
	cvt.rn.f64.u16 	%fd223, %rs293;
	ld.shared.u32 	%r515, [%r22+808];
	mad.lo.s32 	%r516, %r515, %r222, %r682;
	shl.b32 	%r517, %r516, 3;
	add.s32 	%r518, %r512, %r517;
	st.shared.f64 	[%r518+16], %fd223;
	ld.shared.u8 	%rs294, [%r505+318];
	cvt.rn.f64.u16 	%fd224, %rs294;
	ld.shared.u32 	%r519, [%r22+808];
	mad.lo.s32 	%r520, %r519, %r222, %r682;
	shl.b32 	%r521, %r520, 3;
	add.s32 	%r522, %r512, %r521;
	st.shared.f64 	[%r522+24], %fd224;
	add.s32 	%r682, %r682, 4;
$L__BB0_166:
	setp.eq.s32 	%p129, %r88, 0;
	@%p129 bra 	$L__BB0_171;
	setp.eq.s32 	%p130, %r88, 1;
	@%p130 bra 	$L__BB0_169;
	add.s32 	%r523, %r22, %r682;
	ld.shared.u8 	%rs295, [%r523+315];
	cvt.rn.f64.u16 	%fd225, %rs295;
	ld.shared.u32 	%r524, [%r22+808];
	mad.lo.s32 	%r525, %r524, %r222, %r682;
	shl.b32 	%r526, %r525, 3;
	add.s32 	%r527, %r22, %r526;
	st.shared.f64 	[%r527+352], %fd225;
	ld.shared.u8 	%rs296, [%r523+316];
	cvt.rn.f64.u16 	%fd226, %rs296;
	ld.shared.u32 	%r528, [%r22+808];
	mad.lo.s32 	%r529, %r528, %r222, %r682;
	shl.b32 	%r530, %r529, 3;
	add.s32 	%r531, %r22, %r530;
	st.shared.f64 	[%r531+360], %fd226;
	add.s32 	%r682, %r682, 2;
$L__BB0_169:
	setp.eq.s32 	%p131, %r90, 0;
	@%p131 bra 	$L__BB0_171;
	add.s32 	%r532, %r22, %r682;
	ld.shared.u8 	%rs297, [%r532+315];
	cvt.rn.f64.u16 	%fd227, %rs297;
	ld.shared.u32 	%r533, [%r22+808];
	mad.lo.s32 	%r534, %r533, %r222, %r682;
	shl.b32 	%r535, %r534, 3;
	add.s32 	%r536, %r22, %r535;
	st.shared.f64 	[%r536+352], %fd227;
$L__BB0_171:
	ld.shared.u32 	%r537, [%r22+808];
	add.s32 	%r538, %r537, 1;
	st.shared.u32 	[%r22+808], %r538;
$L__BB0_172:
	add.s32 	%r661, %r92, 1;
	setp.ne.s32 	%p132, %r92, %r87;
	mov.u32 	%r662, %r92;
	@%p132 bra 	$L__BB0_107;
	ld.shared.u32 	%r684, [%r22+808];
$L__BB0_174:
	setp.eq.s32 	%p133, %r684, 0;
	@%p133 bra 	$L__BB0_196;
	setp.eq.s32 	%p134, %r6, 0;
	mov.b64 	%rd224, 0;
	@%p134 bra 	$L__BB0_185;
	mov.b32 	%r686, 0;
$L__BB0_177:
	mul.wide.u32 	%rd152, %r686, 8;
	add.s64 	%rd19, %rd232, %rd152;
	ld.local.f64 	%fd42, [%rd19];
	fma.rn.f64 	%fd228, %fd42, 0d3FF71547652B82FE, 0d4338000000000000;
	{
	.reg .b32 %temp; 
	mov.b64 	{%r146, %temp}, %fd228;
	}
	mov.f64 	%fd229, 0dC338000000000000;
	add.rn.f64 	%fd230, %fd228, %fd229;
	fma.rn.f64 	%fd231, %fd230, 0dBFE62E42FEFA39EF, %fd42;
	fma.rn.f64 	%fd232, %fd230, 0dBC7ABC9E3B39803F, %fd231;
	fma.rn.f64 	%fd233, %fd232, 0d3E5ADE1569CE2BDF, 0d3E928AF3FCA213EA;
	fma.rn.f64 	%fd234, %fd233, %fd232, 0d3EC71DEE62401315;
	fma.rn.f64 	%fd235, %fd234, %fd232, 0d3EFA01997C89EB71;
	fma.rn.f64 	%fd236, %fd235, %fd232, 0d3F2A01A014761F65;
	fma.rn.f64 	%fd237, %fd236, %fd232, 0d3F56C16C1852B7AF;
	fma.rn.f64 	%fd238, %fd237, %fd232, 0d3F81111111122322;
	fma.rn.f64 	%fd239, %fd238, %fd232, 0d3FA55555555502A1;
	fma.rn.f64 	%fd240, %fd239, %fd232, 0d3FC5555555555511;
	fma.rn.f64 	%fd241, %fd240, %fd232, 0d3FE000000000000B;
	fma.rn.f64 	%fd242, %fd241, %fd232, 0d3FF0000000000000;
	fma.rn.f64 	%fd243, %fd242, %fd232, 0d3FF0000000000000;
	{
	.reg .b32 %temp; 
	mov.b64 	{%r147, %temp}, %fd243;
	}
	{
	.reg .b32 %temp; 
	mov.b64 	{%temp, %r148}, %fd243;
	}
	shl.b32 	%r540, %r146, 20;
	add.s32 	%r541, %r540, %r148;
	mov.b64 	%fd545, {%r147, %r541};
	{
	.reg .b32 %temp; 
	mov.b64 	{%temp, %r542}, %fd42;
	}
	mov.b32 	%f4, %r542;
	abs.f32 	%f1, %f4;
	setp.lt.f32 	%p135, %f1, 0f4086232B;
	@%p135 bra 	$L__BB0_180;
	setp.lt.f64 	%p136, %fd42, 0d0000000000000000;
	add.f64 	%fd244, %fd42, 0d7FF0000000000000;
	selp.f64 	%fd545, 0d0000000000000000, %fd244, %p136;
	setp.geu.f32 	%p137, %f1, 0f40874800;
	@%p137 bra 	$L__BB0_180;
	shr.u32 	%r543, %r146, 31;
	add.s32 	%r544, %r146, %r543;
	shr.s32 	%r545, %r544, 1;
	shl.b32 	%r546, %r545, 20;
	add.s32 	%r547, %r148, %r546;
	mov.b64 	%fd245, {%r147, %r547};
	sub.s32 	%r548, %r146, %r545;
	shl.b32 	%r549, %r548, 20;
	add.s32 	%r550, %r549, 1072693248;
	mov.b32 	%r551, 0;
	mov.b64 	%fd246, {%r551, %r550};
	mul.f64 	%fd545, %fd246, %fd245;
$L__BB0_180:
	add.f64 	%fd247, %fd545, 0d3FF0000000000000;
	rcp.rn.f64 	%fd248, %fd247;
	mul.wide.u32 	%rd153, %r686, 8;
	add.s64 	%rd20, %rd230, %rd153;
	st.local.f64 	[%rd20], %fd248;
	mov.f64 	%fd249, 0d3FF0000000000000;
	sub.f64 	%fd250, %fd249, %fd248;
	add.s64 	%rd21, %rd228, %rd153;
	st.local.f64 	[%rd21], %fd250;
	ld.local.f64 	%fd47, [%rd19+8];
	fma.rn.f64 	%fd251, %fd47, 0d3FF71547652B82FE, 0d4338000000000000;
	{
	.reg .b32 %temp; 
	mov.b64 	{%r149, %temp}, %fd251;
	}
	mov.f64 	%fd252, 0dC338000000000000;
	add.rn.f64 	%fd253, %fd251, %fd252;
	fma.rn.f64 	%fd254, %fd253, 0dBFE62E42FEFA39EF, %fd47;
	fma.rn.f64 	%fd255, %fd253, 0dBC7ABC9E3B39803F, %fd254;
	fma.rn.f64 	%fd256, %fd255, 0d3E5ADE1569CE2BDF, 0d3E928AF3FCA213EA;
	fma.rn.f64 	%fd257, %fd256, %fd255, 0d3EC71DEE62401315;
	fma.rn.f64 	%fd258, %fd257, %fd255, 0d3EFA01997C89EB71;
	fma.rn.f64 	%fd259, %fd258, %fd255, 0d3F2A01A014761F65;
	fma.rn.f64 	%fd260, %fd259, %fd255, 0d3F56C16C1852B7AF;
	fma.rn.f64 	%fd261, %fd260, %fd255, 0d3F81111111122322;
	fma.rn.f64 	%fd262, %fd261, %fd255, 0d3FA55555555502A1;
	fma.rn.f64 	%fd263, %fd262, %fd255, 0d3FC5555555555511;
	fma.rn.f64 	%fd264, %fd263, %fd255, 0d3FE000000000000B;
	fma.rn.f64 	%fd265, %fd264, %fd255, 0d3FF0000000000000;
	fma.rn.f64 	%fd266, %fd265, %fd255, 0d3FF0000000000000;
	{
	.reg .b32 %temp; 
	mov.b64 	{%r150, %temp}, %fd266;
	}
	{
	.reg .b32 %temp; 
	mov.b64 	{%temp, %r151}, %fd266;
	}
	shl.b32 	%r552, %r149, 20;
	add.s32 	%r553, %r552, %r151;
	mov.b64 	%fd546, {%r150, %r553};
	{
	.reg .b32 %temp; 
	mov.b64 	{%temp, %r554}, %fd47;
	}
	mov.b32 	%f5, %r554;
	abs.f32 	%f2, %f5;
	setp.lt.f32 	%p138, %f2, 0f4086232B;
	@%p138 bra 	$L__BB0_183;
	setp.lt.f64 	%p139, %fd47, 0d0000000000000000;
	add.f64 	%fd267, %fd47, 0d7FF0000000000000;
	selp.f64 	%fd546, 0d0000000000000000, %fd267, %p139;
	setp.geu.f32 	%p140, %f2, 0f40874800;
	@%p140 bra 	$L__BB0_183;
	shr.u32 	%r555, %r149, 31;
	add.s32 	%r556, %r149, %r555;
	shr.s32 	%r557, %r556, 1;
	shl.b32 	%r558, %r557, 20;
	add.s32 	%r559, %r151, %r558;
	mov.b64 	%fd268, {%r150, %r559};
	sub.s32 	%r560, %r149, %r557;
	shl.b32 	%r561, %r560, 20;
	add.s32 	%r562, %r561, 1072693248;
	mov.b32 	%r563, 0;
	mov.b64 	%fd269, {%r563, %r562};
	mul.f64 	%fd546, %fd269, %fd268;
$L__BB0_183:
	add.f64 	%fd270, %fd546, 0d3FF0000000000000;
	rcp.rn.f64 	%fd271, %fd270;
	st.local.f64 	[%rd20+8], %fd271;
	mov.f64 	%fd272, 0d3FF0000000000000;
	sub.f64 	%fd273, %fd272, %fd271;
	st.local.f64 	[%rd21+8], %fd273;
	add.s32 	%r686, %r686, 2;
	and.b32  	%r153, %r222, 2147483646;
	setp.ne.s32 	%p141, %r686, %r153;
	@%p141 bra 	$L__BB0_177;
	cvt.u64.u32 	%rd224, %r153;
$L__BB0_185:
	setp.eq.s32 	%p142, %r90, 0;
	@%p142 bra 	$L__BB0_190;
	shl.b64 	%rd154, %rd224, 3;
	add.s64 	%rd155, %rd232, %rd154;
	ld.local.f64 	%fd52, [%rd155];
	fma.rn.f64 	%fd274, %fd52, 0d3FF71547652B82FE, 0d4338000000000000;
	{
	.reg .b32 %temp; 
	mov.b64 	{%r154, %temp}, %fd274;
	}
	mov.f64 	%fd275, 0dC338000000000000;
	add.rn.f64 	%fd276, %fd274, %fd275;
	fma.rn.f64 	%fd277, %fd276, 0dBFE62E42FEFA39EF, %fd52;
	fma.rn.f64 	%fd278, %fd276, 0dBC7ABC9E3B39803F, %fd277;
	fma.rn.f64 	%fd279, %fd278, 0d3E5ADE1569CE2BDF, 0d3E928AF3FCA213EA;
	fma.rn.f64 	%fd280, %fd279, %fd278, 0d3EC71DEE62401315;
	fma.rn.f64 	%fd281, %fd280, %fd278, 0d3EFA01997C89EB71;
	fma.rn.f64 	%fd282, %fd281, %fd278, 0d3F2A01A014761F65;
	fma.rn.f64 	%fd283, %fd282, %fd278, 0d3F56C16C1852B7AF;
	fma.rn.f64 	%fd284, %fd283, %fd278, 0d3F81111111122322;
	fma.rn.f64 	%fd285, %fd284, %fd278, 0d3FA55555555502A1;
	fma.rn.f64 	%fd286, %fd285, %fd278, 0d3FC5555555555511;
	fma.rn.f64 	%fd287, %fd286, %fd278, 0d3FE000000000000B;
	fma.rn.f64 	%fd288, %fd287, %fd278, 0d3FF0000000000000;
	fma.rn.f64 	%fd289, %fd288, %fd278, 0d3FF0000000000000;
	{
	.reg .b32 %temp; 
	mov.b64 	{%r155, %temp}, %fd289;
	}
	{
	.reg .b32 %temp; 
	mov.b64 	{%temp, %r156}, %fd289;
	}
	shl.b32 	%r564, %r154, 20;
	add.s32 	%r565, %r564, %r156;
	mov.b64 	%fd547, {%r155, %r565};
	{
	.reg .b32 %temp; 
	mov.b64 	{%temp, %r566}, %fd52;
	}
	mov.b32 	%f6, %r566;
	abs.f32 	%f3, %f6;
	setp.lt.f32 	%p143, %f3, 0f4086232B;
	@%p143 bra 	$L__BB0_189;
	setp.lt.f64 	%p144, %fd52, 0d0000000000000000;
	add.f64 	%fd290, %fd52, 0d7FF0000000000000;
	selp.f64 	%fd547, 0d0000000000000000, %fd290, %p144;
	setp.geu.f32 	%p145, %f3, 0f40874800;
	@%p145 bra 	$L__BB0_189;
	shr.u32 	%r567, %r154, 31;
	add.s32 	%r568, %r154, %r567;
	shr.s32 	%r569, %r568, 1;
	shl.b32 	%r570, %r569, 20;
	add.s32 	%r571, %r156, %r570;
	mov.b64 	%fd291, {%r155, %r571};
	sub.s32 	%r572, %r154, %r569;
	shl.b32 	%r573, %r572, 20;
	add.s32 	%r574, %r573, 1072693248;
	mov.b32 	%r575, 0;
	mov.b64 	%fd292, {%r575, %r574};
	mul.f64 	%fd547, %fd292, %fd291;
$L__BB0_189:
	add.f64 	%fd293, %fd547, 0d3FF0000000000000;
	rcp.rn.f64 	%fd294, %fd293;
	add.s64 	%rd157, %rd230, %rd154;
	st.local.f64 	[%rd157], %fd294;
	mov.f64 	%fd295, 0d3FF0000000000000;
	sub.f64 	%fd296, %fd295, %fd294;
	add.s64 	%rd158, %rd228, %rd154;
	st.local.f64 	[%rd158], %fd296;
$L__BB0_190:
	mov.b64 	%rd159, 0;
	st.local.u64 	[%rd227], %rd159;
	st.local.u64 	[%rd227+8], %rd159;
	st.local.u64 	[%rd227+16], %rd159;
	st.local.u64 	[%rd227+24], %rd159;
	st.local.u64 	[%rd227+32], %rd159;
	st.local.u64 	[%rd227+40], %rd159;
	st.local.u64 	[%rd227+48], %rd159;
	st.local.u64 	[%rd227+56], %rd159;
	st.local.u64 	[%rd227+64], %rd159;
	st.local.u64 	[%rd227+72], %rd159;
	st.local.u64 	[%rd227+80], %rd159;
	st.local.u64 	[%rd227+88], %rd159;
	st.local.u64 	[%rd227+96], %rd159;
	st.local.u64 	[%rd227+104], %rd159;
	st.local.u64 	[%rd227+112], %rd159;
	st.local.u64 	[%rd229], %rd159;
	st.local.u64 	[%rd229+8], %rd159;
	st.local.u64 	[%rd229+16], %rd159;
	st.local.u64 	[%rd229+24], %rd159;
	st.local.u64 	[%rd229+32], %rd159;
	st.local.u64 	[%rd229+40], %rd159;
	st.local.u64 	[%rd229+48], %rd159;
	st.local.u64 	[%rd229+56], %rd159;
	st.local.u64 	[%rd229+64], %rd159;
	st.local.u64 	[%rd229+72], %rd159;
	st.local.u64 	[%rd229+80], %rd159;
	st.local.u64 	[%rd229+88], %rd159;
	st.local.u64 	[%rd229+96], %rd159;
	st.local.u64 	[%rd229+104], %rd159;
	st.local.u64 	[%rd229+112], %rd159;
	cvt.rn.f64.s32 	%fd297, %r684;
	rcp.rn.f64 	%fd57, %fd297;
	setp.lt.s32 	%p146, %r684, 1;
	@%p146 bra 	$L__BB0_260;
	mov.b32 	%r687, 0;
$L__BB0_192:
	setp.lt.u32 	%p147, %r6, 7;
	mov.b32 	%r691, 0;
	@%p147 bra 	$L__BB0_231;
	and.b32  	%r578, %r222, 2147483640;
	neg.s32 	%r689, %r578;
	add.s64 	%rd226, %rd229, 32;
	add.s64 	%rd225, %rd227, 32;
	mul.lo.s32 	%r579, %r222, %r687;
	shl.b32 	%r580, %r579, 3;
	mov.u32 	%r581, %tid.x;
	and.b32  	%r582, %r581, 3;
	mov.u32 	%r583, _ZZ27decode_columns_cubic_kernelPdS_S_diiiE6states;
	mad.lo.s32 	%r584, %r582, 824, %r583;
	add.s32 	%r585, %r584, %r580;
	add.s32 	%r688, %r585, 408;
$L__BB0_194:
	.pragma "nounroll";
	ld.shared.f64 	%fd298, [%r688+-56];
	setp.eq.f64 	%p148, %fd298, 0d3FF0000000000000;
	@%p148 bra 	$L__BB0_208;
	ld.local.f64 	%fd299, [%rd225+-32];
	add.f64 	%fd300, %fd57, %fd299;
	st.local.f64 	[%rd225+-32], %fd300;
	bra.uni 	$L__BB0_209;
$L__BB0_196:
	setp.lt.u32 	%p179, %r6, 15;
	mov.b32 	%r703, 0;
	@%p179 bra 	$L__BB0_199;
	and.b32  	%r703, %r222, 2147483632;
	neg.s32 	%r685, %r703;
	add.s64 	%rd223, %rd232, 64;
	add.s64 	%rd222, %rd8, 64;
	add.s64 	%rd221, %rd9, 64;
$L__BB0_198:
	.pragma "nounroll";
	ld.local.f64 	%fd447, [%rd223+-64];
	st.local.f64 	[%rd222+-64], %fd447;
	mov.b64 	%rd188, 0;
	st.local.u64 	[%rd221+-64], %rd188;
	ld.local.f64 	%fd448, [%rd223+-56];
	st.local.f64 	[%rd222+-56], %fd448;
	st.local.u64 	[%rd221+-56], %rd188;
	ld.local.f64 	%fd449, [%rd223+-48];
	st.local.f64 	[%rd222+-48], %fd449;
	st.local.u64 	[%rd221+-48], %rd188;
	ld.local.f64 	%fd450, [%rd223+-40];
	st.local.f64 	[%rd222+-40], %fd450;
	st.local.u64 	[%rd221+-40], %rd188;
	ld.local.f64 	%fd451, [%rd223+-32];
	st.local.f64 	[%rd222+-32], %fd451;
	st.local.u64 	[%rd221+-32], %rd188;
	ld.local.f64 	%fd452, [%rd223+-24];
	st.local.f64 	[%rd222+-24], %fd452;
	st.local.u64 	[%rd221+-24], %rd188;
	ld.local.f64 	%fd453, [%rd223+-16];
	st.local.f64 	[%rd222+-16], %fd453;
	st.local.u64 	[%rd221+-16], %rd188;
	ld.local.f64 	%fd454, [%rd223+-8];
	st.local.f64 	[%rd222+-8], %fd454;
	st.local.u64 	[%rd221+-8], %rd188;
	ld.local.f64 	%fd455, [%rd223];
	st.local.f64 	[%rd222], %fd455;
	st.local.u64 	[%rd221], %rd188;
	ld.local.f64 	%fd456, [%rd223+8];
	st.local.f64 	[%rd222+8], %fd456;
	st.local.u64 	[%rd221+8], %rd188;
	ld.local.f64 	%fd457, [%rd223+16];
	st.local.f64 	[%rd222+16], %fd457;
	st.local.u64 	[%rd221+16], %rd188;
	ld.local.f64 	%fd458, [%rd223+24];
	st.local.f64 	[%rd222+24], %fd458;
	st.local.u64 	[%rd221+24], %rd188;
	ld.local.f64 	%fd459, [%rd223+32];
	st.local.f64 	[%rd222+32], %fd459;
	st.local.u64 	[%rd221+32], %rd188;
	ld.local.f64 	%fd460, [%rd223+40];
	st.local.f64 	[%rd222+40], %fd460;
	st.local.u64 	[%rd221+40], %rd188;
	ld.local.f64 	%fd461, [%rd223+48];
	st.local.f64 	[%rd222+48], %fd461;
	st.local.u64 	[%rd221+48], %rd188;
	ld.local.f64 	%fd462, [%rd223+56];
	st.local.f64 	[%rd222+56], %fd462;
	st.local.u64 	[%rd221+56], %rd188;
	add.s32 	%r685, %r685, 16;
	add.s64 	%rd223, %rd223, 128;
	add.s64 	%rd222, %rd222, 128;
	add.s64 	%rd221, %rd221, 128;
	setp.eq.s32 	%p180, %r685, 0;
	@%p180 bra 	$L__BB0_199;
	bra.uni 	$L__BB0_198;
$L__BB0_199:
	setp.eq.s32 	%p181, %r7, 0;
	@%p181 bra 	$L__BB0_276;
	setp.lt.u32 	%p182, %r7, 8;
	@%p182 bra 	$L__BB0_202;
	mul.wide.u32 	%rd189, %r703, 8;
	add.s64 	%rd190, %rd232, %rd189;
	ld.local.f64 	%fd463, [%rd190];
	add.s64 	%rd191, %rd8, %rd189;
	st.local.f64 	[%rd191], %fd463;
	add.s64 	%rd192, %rd9, %rd189;
	mov.b64 	%rd193, 0;
	st.local.u64 	[%rd192], %rd193;
	ld.local.f64 	%fd464, [%rd190+8];
	st.local.f64 	[%rd191+8], %fd464;
	st.local.u64 	[%rd192+8], %rd193;
	ld.local.f64 	%fd465, [%rd190+16];
	st.local.f64 	[%rd191+16], %fd465;
	st.local.u64 	[%rd192+16], %rd193;
	ld.local.f64 	%fd466, [%rd190+24];
	st.local.f64 	[%rd191+24], %fd466;
	st.local.u64 	[%rd192+24], %rd193;
	ld.local.f64 	%fd467, [%rd190+32];
	st.local.f64 	[%rd191+32], %fd467;
	st.local.u64 	[%rd192+32], %rd193;
	ld.local.f64 	%fd468, [%rd190+40];
	st.local.f64 	[%rd191+40], %fd468;
	st.local.u64 	[%rd192+40], %rd193;
	ld.local.f64 	%fd469, [%rd190+48];
	st.local.f64 	[%rd191+48], %fd469;
	st.local.u64 	[%rd192+48], %rd193;
	ld.local.f64 	%fd470, [%rd190+56];
	st.local.f64 	[%rd191+56], %fd470;
	st.local.u64 	[%rd192+56], %rd193;
	add.s32 	%r703, %r703, 8;
$L__BB0_202:
	setp.eq.s32 	%p183, %r23, 0;
	@%p183 bra 	$L__BB0_276;
	setp.lt.u32 	%p184, %r23, 4;
	@%p184 bra 	$L__BB0_205;
	mul.wide.u32 	%rd194, %r703, 8;
	add.s64 	%rd195, %rd232, %rd194;
	ld.local.f64 	%fd471, [%rd195];
	add.s64 	%rd196, %rd8, %rd194;
	st.local.f64 	[%rd196], %fd471;
	add.s64 	%rd197, %rd9, %rd194;
	mov.b64 	%rd198, 0;
	st.local.u64 	[%rd197], %rd198;
	ld.local.f64 	%fd472, [%rd195+8];
	st.local.f64 	[%rd196+8], %fd472;
	st.local.u64 	[%rd197+8], %rd198;
	ld.local.f64 	%fd473, [%rd195+16];
	st.local.f64 	[%rd196+16], %fd473;
	st.local.u64 	[%rd197+16], %rd198;
	ld.local.f64 	%fd474, [%rd195+24];
	st.local.f64 	[%rd196+24], %fd474;
	st.local.u64 	[%rd197+24], %rd198;
	add.s32 	%r703, %r703, 4;
$L__BB0_205:
	setp.eq.s32 	%p185, %r88, 0;
	@%p185 bra 	$L__BB0_276;
	mul.wide.u32 	%rd199, %r703, 8;
	add.s64 	%rd236, %rd9, %rd199;
	add.s64 	%rd235, %rd8, %rd199;
	add.s64 	%rd234, %rd232, %rd199;
	neg.s32 	%r705, %r88;
$L__BB0_207:
	.pragma "nounroll";
	ld.local.f64 	%fd475, [%rd234];
	st.local.f64 	[%rd235], %fd475;
	mov.b64 	%rd200, 0;
	st.local.u64 	[%rd236], %rd200;
	add.s64 	%rd236, %rd236, 8;
	add.s64 	%rd235, %rd235, 8;
	add.s64 	%rd234, %rd234, 8;
	add.s32 	%r705, %r705, 1;
	setp.ne.s32 	%p186, %r705, 0;
	@%p186 bra 	$L__BB0_207;
	bra.uni 	$L__BB0_276;
$L__BB0_208:
	ld.local.f64 	%fd301, [%rd226+-32];
	add.f64 	%fd302, %fd57, %fd301;
	st.local.f64 	[%rd226+-32], %fd302;
$L__BB0_209:
	ld.shared.f64 	%fd303, [%r688+-48];
	setp.eq.f64 	%p149, %fd303, 0d3FF0000000000000;
	@%p149 bra 	$L__BB0_211;
	ld.local.f64 	%fd304, [%rd225+-24];
	add.f64 	%fd305, %fd57, %fd304;
	st.local.f64 	[%rd225+-24], %fd305;
	bra.uni 	$L__BB0_212;
$L__BB0_211:
	ld.local.f64 	%fd306, [%rd226+-24];
	add.f64 	%fd307, %fd57, %fd306;
	st.local.f64 	[%rd226+-24], %fd307;
$L__BB0_212:
	ld.shared.f64 	%fd308, [%r688+-40];
	setp.eq.f64 	%p150, %fd308, 0d3FF0000000000000;
	@%p150 bra 	$L__BB0_214;
	ld.local.f64 	%fd309, [%rd225+-16];
	add.f64 	%fd310, %fd57, %fd309;
	st.local.f64 	[%rd225+-16], %fd310;
	bra.uni 	$L__BB0_215;
$L__BB0_214:
	ld.local.f64 	%fd311, [%rd226+-16];
	add.f64 	%fd312, %fd57, %fd311;
	st.local.f64 	[%rd226+-16], %fd312;
$L__BB0_215:
	ld.shared.f64 	%fd313, [%r688+-32];
	setp.eq.f64 	%p151, %fd313, 0d3FF0000000000000;
	@%p151 bra 	$L__BB0_217;
	ld.local.f64 	%fd314, [%rd225+-8];
	add.f64 	%fd315, %fd57, %fd314;
	st.local.f64 	[%rd225+-8], %fd315;
	bra.uni 	$L__BB0_218;
$L__BB0_217:
	ld.local.f64 	%fd316, [%rd226+-8];
	add.f64 	%fd317, %fd57, %fd316;
	st.local.f64 	[%rd226+-8], %fd317;
$L__BB0_218:
	ld.shared.f64 	%fd318, [%r688+-24];
	setp.eq.f64 	%p152, %fd318, 0d3FF0000000000000;
	@%p152 bra 	$L__BB0_220;
	ld.local.f64 	%fd319, [%rd225];
	add.f64 	%fd320, %fd57, %fd319;
	st.local.f64 	[%rd225], %fd320;
	bra.uni 	$L__BB0_221;
$L__BB0_220:
	ld.local.f64 	%fd321, [%rd226];
	add.f64 	%fd322, %fd57, %fd321;
	st.local.f64 	[%rd226], %fd322;
$L__BB0_221:
	ld.shared.f64 	%fd323, [%r688+-16];
	setp.eq.f64 	%p153, %fd323, 0d3FF0000000000000;
	@%p153 bra 	$L__BB0_223;
	ld.local.f64 	%fd324, [%rd225+8];
	add.f64 	%fd325, %fd57, %fd324;
	st.local.f64 	[%rd225+8], %fd325;
	bra.uni 	$L__BB0_224;
$L__BB0_223:
	ld.local.f64 	%fd326, [%rd226+8];
	add.f64 	%fd327, %fd57, %fd326;
	st.local.f64 	[%rd226+8], %fd327;
$L__BB0_224:
	ld.shared.f64 	%fd328, [%r688+-8];
	setp.eq.f64 	%p154, %fd328, 0d3FF0000000000000;
	@%p154 bra 	$L__BB0_226;
	ld.local.f64 	%fd329, [%rd225+16];
	add.f64 	%fd330, %fd57, %fd329;
	st.local.f64 	[%rd225+16], %fd330;
	bra.uni 	$L__BB0_227;
$L__BB0_226:
	ld.local.f64 	%fd331, [%rd226+16];
	add.f64 	%fd332, %fd57, %fd331;
	st.local.f64 	[%rd226+16], %fd332;
$L__BB0_227:
	ld.shared.f64 	%fd333, [%r688];
	setp.eq.f64 	%p155, %fd333, 0d3FF0000000000000;
	@%p155 bra 	$L__BB0_229;
	ld.local.f64 	%fd334, [%rd225+24];
	add.f64 	%fd335, %fd57, %fd334;
	st.local.f64 	[%rd225+24], %fd335;
	bra.uni 	$L__BB0_230;
$L__BB0_229:
	ld.local.f64 	%fd336, [%rd226+24];
	add.f64 	%fd337, %fd57, %fd336;
	st.local.f64 	[%rd226+24], %fd337;
$L__BB0_230:
	add.s32 	%r689, %r689, 8;
	add.s32 	%r688, %r688, 64;
	add.s64 	%rd226, %rd226, 64;
	add.s64 	%rd225, %rd225, 64;
	setp.ne.s32 	%p156, %r689, 0;
	mov.u32 	%r691, %r89;
	@%p156 bra 	$L__BB0_194;
$L__BB0_231:
	setp.eq.s32 	%p157, %r23, 0;
	@%p157 bra 	$L__BB0_259;
	mul.lo.s32 	%r165, %r687, %r222;
	add.s32 	%r586, %r23, -1;
	setp.lt.u32 	%p158, %r586, 3;
	@%p158 bra 	$L__BB0_246;
	add.s32 	%r587, %r691, %r165;
	shl.b32 	%r588, %r587, 3;
	add.s32 	%r166, %r22, %r588;
	ld.shared.f64 	%fd338, [%r166+352];
	setp.eq.f64 	%p159, %fd338, 0d3FF0000000000000;
	@%p159 bra 	$L__BB0_235;
	mul.wide.u32 	%rd160, %r691, 8;
	add.s64 	%rd161, %rd227, %rd160;
	ld.local.f64 	%fd339, [%rd161];
	add.f64 	%fd340, %fd57, %fd339;
	st.local.f64 	[%rd161], %fd340;
	bra.uni 	$L__BB0_236;
$L__BB0_235:
	mul.wide.u32 	%rd162, %r691, 8;
	add.s64 	%rd163, %rd229, %rd162;
	ld.local.f64 	%fd341, [%rd163];
	add.f64 	%fd342, %fd57, %fd341;
	st.local.f64 	[%rd163], %fd342;
$L__BB0_236:
	ld.shared.f64 	%fd343, [%r166+360];
	setp.eq.f64 	%p160, %fd343, 0d3FF0000000000000;
	@%p160 bra 	$L__BB0_238;
	mul.wide.u32 	%rd164, %r691, 8;
	add.s64 	%rd165, %rd227, %rd164;
	ld.local.f64 	%fd344, [%rd165+8];
	add.f64 	%fd345, %fd57, %fd344;
	st.local.f64 	[%rd165+8], %fd345;
	bra.uni 	$L__BB0_239;
$L__BB0_238:
	mul.wide.u32 	%rd166, %r691, 8;
	add.s64 	%rd167, %rd229, %rd166;
	ld.local.f64 	%fd346, [%rd167+8];
	add.f64 	%fd347, %fd57, %fd346;
	st.local.f64 	[%rd167+8], %fd347;
$L__BB0_239:
	ld.shared.f64 	%fd348, [%r166+368];
	setp.eq.f64 	%p161, %fd348, 0d3FF0000000000000;
	@%p161 bra 	$L__BB0_241;
	mul.wide.u32 	%rd168, %r691, 8;
	add.s64 	%rd169, %rd227, %rd168;
	ld.local.f64 	%fd349, [%rd169+16];
	add.f64 	%fd350, %fd57, %fd349;
	st.local.f64 	[%rd169+16], %fd350;
	bra.uni 	$L__BB0_242;
$L__BB0_241:
	mul.wide.u32 	%rd170, %r691, 8;
	add.s64 	%rd171, %rd229, %rd170;
	ld.local.f64 	%fd351, [%rd171+16];
	add.f64 	%fd352, %fd57, %fd351;
	st.local.f64 	[%rd171+16], %fd352;
$L__BB0_242:
	ld.shared.f64 	%fd353, [%r166+376];
	setp.eq.f64 	%p162, %fd353, 0d3FF0000000000000;
	@%p162 bra 	$L__BB0_244;
	mul.wide.u32 	%rd172, %r691, 8;
	add.s64 	%rd173, %rd227, %rd172;
	ld.local.f64 	%fd354, [%rd173+24];
	add.f64 	%fd355, %fd57, %fd354;
	st.local.f64 	[%rd173+24], %fd355;
	bra.uni 	$L__BB0_245;
$L__BB0_244:
	mul.wide.u32 	%rd174, %r691, 8;
	add.s64 	%rd175, %rd229, %rd174;
	ld.local.f64 	%fd356, [%rd175+24];
	add.f64 	%fd357, %fd57, %fd356;
	st.local.f64 	[%rd175+24], %fd357;
$L__BB0_245:
	add.s32 	%r691, %r691, 4;
$L__BB0_246:
	setp.eq.s32 	%p163, %r88, 0;
	@%p163 bra 	$L__BB0_259;
	setp.eq.s32 	%p164, %r88, 1;
	@%p164 bra 	$L__BB0_255;
	add.s32 	%r589, %r691, %r165;
	shl.b32 	%r590, %r589, 3;
	add.s32 	%r169, %r22, %r590;
	ld.shared.f64 	%fd358, [%r169+352];
	setp.eq.f64 	%p165, %fd358, 0d3FF0000000000000;
	@%p165 bra 	$L__BB0_250;
	mul.wide.u32 	%rd176, %r691, 8;
	add.s64 	%rd177, %rd227, %rd176;
	ld.local.f64 	%fd359, [%rd177];
	add.f64 	%fd360, %fd57, %fd359;
	st.local.f64 	[%rd177], %fd360;
	bra.uni 	$L__BB0_251;
$L__BB0_250:
	mul.wide.u32 	%rd178, %r691, 8;
	add.s64 	%rd179, %rd229, %rd178;
	ld.local.f64 	%fd361, [%rd179];
	add.f64 	%fd362, %fd57, %fd361;
	st.local.f64 	[%rd179], %fd362;
$L__BB0_251:
	ld.shared.f64 	%fd363, [%r169+360];
	setp.eq.f64 	%p166, %fd363, 0d3FF0000000000000;
	@%p166 bra 	$L__BB0_253;
	mul.wide.u32 	%rd180, %r691, 8;
	add.s64 	%rd181, %rd227, %rd180;
	ld.local.f64 	%fd364, [%rd181+8];
	add.f64 	%fd365, %fd57, %fd364;
	st.local.f64 	[%rd181+8], %fd365;
	bra.uni 	$L__BB0_254;
$L__BB0_253:
	mul.wide.u32 	%rd182, %r691, 8;
	add.s64 	%rd183, %rd229, %rd182;
	ld.local.f64 	%fd366, [%rd183+8];
	add.f64 	%fd367, %fd57, %fd366;
	st.local.f64 	[%rd183+8], %fd367;
$L__BB0_254:
	add.s32 	%r691, %r691, 2;
$L__BB0_255:
	@%p142 bra 	$L__BB0_259;
	add.s32 	%r591, %r691, %r165;
	shl.b32 	%r592, %r591, 3;
	add.s32 	%r593, %r22, %r592;
	ld.shared.f64 	%fd368, [%r593+352];
	setp.eq.f64 	%p168, %fd368, 0d3FF0000000000000;
	@%p168 bra 	$L__BB0_258;
	mul.wide.u32 	%rd184, %r691, 8;
	add.s64 	%rd185, %rd227, %rd184;
	ld.local.f64 	%fd369, [%rd185];
	add.f64 	%fd370, %fd57, %fd369;
	st.local.f64 	[%rd185], %fd370;
	bra.uni 	$L__BB0_259;
$L__BB0_258:
	mul.wide.u32 	%rd186, %r691, 8;
	add.s64 	%rd187, %rd229, %rd186;
	ld.local.f64 	%fd371, [%rd187];
	add.f64 	%fd372, %fd57, %fd371;
	st.local.f64 	[%rd187], %fd372;
$L__BB0_259:
	add.s32 	%r687, %r687, 1;
	setp.ne.s32 	%p169, %r687, %r684;
	@%p169 bra 	$L__BB0_192;
$L__BB0_260:
	mov.b32 	%r594, 1127219200;
	mov.b32 	%r595, -2147483648;
	mov.b64 	%fd58, {%r595, %r594};
	neg.s32 	%r693, %r222;
	mov.u64 	%rd231, %rd8;
	mov.u64 	%rd233, %rd9;
$L__BB0_261:
	ld.local.f64 	%fd373, [%rd227];
	ld.local.f64 	%fd374, [%rd228];
	mul.f64 	%fd375, %fd374, 0d3FC999999999999A;
	fma.rn.f64 	%fd376, %fd373, 0d3FE999999999999A, %fd375;
	st.local.f64 	[%rd227], %fd376;
	ld.local.f64 	%fd377, [%rd229];
	ld.local.f64 	%fd378, [%rd230];
	mul.f64 	%fd379, %fd378, 0d3FC999999999999A;
	fma.rn.f64 	%fd59, %fd377, 0d3FE999999999999A, %fd379;
	st.local.f64 	[%rd229], %fd59;
	max.f64 	%fd548, %fd376, 0d39B4484BFEEBC2A0;
	{
	.reg .b32 %temp; 
	mov.b64 	{%temp, %r694}, %fd548;
	}
	{
	.reg .b32 %temp; 
	mov.b64 	{%r695, %temp}, %fd548;
	}
	setp.gt.s32 	%p170, %r694, 1048575;
	mov.b32 	%r696, -1023;
	@%p170 bra 	$L__BB0_263;
	mul.f64 	%fd548, %fd548, 0d4350000000000000;
	{
	.reg .b32 %temp; 
	mov.b64 	{%temp, %r694}, %fd548;
	}
	{
	.reg .b32 %temp; 
	mov.b64 	{%r695, %temp}, %fd548;
	}
	mov.b32 	%r696, -1077;
$L__BB0_263:
	add.s32 	%r598, %r694, -1;
	setp.gt.u32 	%p171, %r598, 2146435070;
	@%p171 bra 	$L__BB0_267;
	shr.u32 	%r601, %r694, 20;
	add.s32 	%r697, %r696, %r601;
	and.b32  	%r602, %r694, 1048575;
	or.b32  	%r603, %r602, 1072693248;
	mov.b64 	%fd549, {%r695, %r603};
	setp.lt.u32 	%p173, %r603, 1073127583;
	@%p173 bra 	$L__BB0_266;
	{
	.reg .b32 %temp; 
	mov.b64 	{%r604, %temp}, %fd549;
	}
	{
	.reg .b32 %temp; 
	mov.b64 	{%temp, %r605}, %fd549;
	}
	add.s32 	%r606, %r605, -1048576;
	mov.b64 	%fd549, {%r604, %r606};
	add.s32 	%r697, %r697, 1;
$L__BB0_266:
	add.f64 	%fd381, %fd549, 0dBFF0000000000000;
	add.f64 	%fd382, %fd549, 0d3FF0000000000000;
	rcp.approx.ftz.f64 	%fd383, %fd382;
	neg.f64 	%fd384, %fd382;
	fma.rn.f64 	%fd385, %fd384, %fd383, 0d3FF0000000000000;
	fma.rn.f64 	%fd386, %fd385, %fd385, %fd385;
	fma.rn.f64 	%fd387, %fd386, %fd383, %fd383;
	mul.f64 	%fd388, %fd381, %fd387;
	fma.rn.f64 	%fd389, %fd381, %fd387, %fd388;
	mul.f64 	%fd390, %fd389, %fd389;
	fma.rn.f64 	%fd391, %fd390, 0d3EB1380B3AE80F1E, 0d3ED0EE258B7A8B04;
	fma.rn.f64 	%fd392, %fd391, %fd390, 0d3EF3B2669F02676F;
	fma.rn.f64 	%fd393, %fd392, %fd390, 0d3F1745CBA9AB0956;
	fma.rn.f64 	%fd394, %fd393, %fd390, 0d3F3C71C72D1B5154;
	fma.rn.f64 	%fd395, %fd394, %fd390, 0d3F624924923BE72D;
	fma.rn.f64 	%fd396, %fd395, %fd390, 0d3F8999999999A3C4;
	fma.rn.f64 	%fd397, %fd396, %fd390, 0d3FB5555555555554;
	sub.f64 	%fd398, %fd381, %fd389;
	add.f64 	%fd399, %fd398, %fd398;
	neg.f64 	%fd400, %fd389;
	fma.rn.f64 	%fd401, %fd400, %fd381, %fd399;
	mul.f64 	%fd402, %fd387, %fd401;
	mul.f64 	%fd403, %fd390, %fd397;
	fma.rn.f64 	%fd404, %fd403, %fd389, %fd402;
	xor.b32  	%r607, %r697, -2147483648;
	mov.b32 	%r608, 1127219200;
	mov.b64 	%fd405, {%r607, %r608};
	sub.f64 	%fd406, %fd405, %fd58;
	fma.rn.f64 	%fd407, %fd406, 0d3FE62E42FEFA39EF, %fd389;
	fma.rn.f64 	%fd408, %fd406, 0dBFE62E42FEFA39EF, %fd407;
	sub.f64 	%fd409, %fd408, %fd389;
	sub.f64 	%fd410, %fd404, %fd409;
	fma.rn.f64 	%fd411, %fd406, 0d3C7ABC9E3B39803F, %fd410;
	add.f64 	%fd550, %fd407, %fd411;
	bra.uni 	$L__BB0_268;
$L__BB0_267:
	fma.rn.f64 	%fd380, %fd548, 0d7FF0000000000000, 0d7FF0000000000000;
	{
	.reg .b32 %temp; 
	mov.b64 	{%temp, %r599}, %fd548;
	}
	and.b32  	%r600, %r599, 2147483647;
	setp.eq.s32 	%p172, %r600, 0;
	selp.f64 	%fd550, 0dFFF0000000000000, %fd380, %p172;
$L__BB0_268:
	max.f64 	%fd551, %fd59, 0d39B4484BFEEBC2A0;
	{
	.reg .b32 %temp; 
	mov.b64 	{%temp, %r698}, %fd551;
	}
	{
	.reg .b32 %temp; 
	mov.b64 	{%r699, %temp}, %fd551;
	}
	setp.gt.s32 	%p174, %r698, 1048575;
	mov.b32 	%r700, -1023;
	@%p174 bra 	$L__BB0_270;
	mul.f64 	%fd551, %fd551, 0d4350000000000000;
	{
	.reg .b32 %temp; 
	mov.b64 	{%temp, %r698}, %fd551;
	}
	{
	.reg .b32 %temp; 
	mov.b64 	{%r699, %temp}, %fd551;
	}
	mov.b32 	%r700, -1077;
$L__BB0_270:
	add.s32 	%r611, %r698, -1;
	setp.gt.u32 	%p175, %r611, 2146435070;
	@%p175 bra 	$L__BB0_274;
	shr.u32 	%r614, %r698, 20;
	add.s32 	%r701, %r700, %r614;
	and.b32  	%r615, %r698, 1048575;
	or.b32  	%r616, %r615, 1072693248;
	mov.b64 	%fd552, {%r699, %r616};
	setp.lt.u32 	%p177, %r616, 1073127583;
	@%p177 bra 	$L__BB0_273;
	{
	.reg .b32 %temp; 
	mov.b64 	{%r617, %temp}, %fd552;
	}
	{
	.reg .b32 %temp; 
	mov.b64 	{%temp, %r618}, %fd552;
	}
	add.s32 	%r619, %r618, -1048576;
	mov.b64 	%fd552, {%r617, %r619};
	add.s32 	%r701, %r701, 1;
$L__BB0_273:
	add.f64 	%fd413, %fd552, 0dBFF0000000000000;
	add.f64 	%fd414, %fd552, 0d3FF0000000000000;
	rcp.approx.ftz.f64 	%fd415, %fd414;
	neg.f64 	%fd416, %fd414;
	fma.rn.f64 	%fd417, %fd416, %fd415, 0d3FF0000000000000;
	fma.rn.f64 	%fd418, %fd417, %fd417, %fd417;
	fma.rn.f64 	%fd419, %fd418, %fd415, %fd415;
	mul.f64 	%fd420, %fd413, %fd419;
	fma.rn.f64 	%fd421, %fd413, %fd419, %fd420;
	mul.f64 	%fd422, %fd421, %fd421;
	fma.rn.f64 	%fd423, %fd422, 0d3EB1380B3AE80F1E, 0d3ED0EE258B7A8B04;
	fma.rn.f64 	%fd424, %fd423, %fd422, 0d3EF3B2669F02676F;
	fma.rn.f64 	%fd425, %fd424, %fd422, 0d3F1745CBA9AB0956;
	fma.rn.f64 	%fd426, %fd425, %fd422, 0d3F3C71C72D1B5154;
	fma.rn.f64 	%fd427, %fd426, %fd422, 0d3F624924923BE72D;
	fma.rn.f64 	%fd428, %fd427, %fd422, 0d3F8999999999A3C4;
	fma.rn.f64 	%fd429, %fd428, %fd422, 0d3FB5555555555554;
	sub.f64 	%fd430, %fd413, %fd421;
	add.f64 	%fd431, %fd430, %fd430;
	neg.f64 	%fd432, %fd421;
	fma.rn.f64 	%fd433, %fd432, %fd413, %fd431;
	mul.f64 	%fd434, %fd419, %fd433;
	mul.f64 	%fd435, %fd422, %fd429;
	fma.rn.f64 	%fd436, %fd435, %fd421, %fd434;
	xor.b32  	%r620, %r701, -2147483648;
	mov.b32 	%r621, 1127219200;
	mov.b64 	%fd437, {%r620, %r621};
	sub.f64 	%fd438, %fd437, %fd58;
	fma.rn.f64 	%fd439, %fd438, 0d3FE62E42FEFA39EF, %fd421;
	fma.rn.f64 	%fd440, %fd438, 0dBFE62E42FEFA39EF, %fd439;
	sub.f64 	%fd441, %fd440, %fd421;
	sub.f64 	%fd442, %fd436, %fd441;
	fma.rn.f64 	%fd443, %fd438, 0d3C7ABC9E3B39803F, %fd442;
	add.f64 	%fd553, %fd439, %fd443;
	bra.uni 	$L__BB0_275;
$L__BB0_274:
	fma.rn.f64 	%fd412, %fd551, 0d7FF0000000000000, 0d7FF0000000000000;
	{
	.reg .b32 %temp; 
	mov.b64 	{%temp, %r612}, %fd551;
	}
	and.b32  	%r613, %r612, 2147483647;
	setp.eq.s32 	%p176, %r613, 0;
	selp.f64 	%fd553, 0dFFF0000000000000, %fd412, %p176;
$L__BB0_275:
	sub.f64 	%fd444, %fd550, %fd553;
	st.local.f64 	[%rd231], %fd444;
	ld.local.f64 	%fd445, [%rd232];
	sub.f64 	%fd446, %fd444, %fd445;
	st.local.f64 	[%rd233], %fd446;
	add.s32 	%r693, %r693, 1;
	setp.eq.s32 	%p178, %r693, 0;
	add.s64 	%rd233, %rd233, 8;
	add.s64 	%rd232, %rd232, 8;
	add.s64 	%rd231, %rd231, 8;
	add.s64 	%rd230, %rd230, 8;
	add.s64 	%rd229, %rd229, 8;
	add.s64 	%rd228, %rd228, 8;
	add.s64 	%rd227, %rd227, 8;
	@%p178 bra 	$L__BB0_276;
	bra.uni 	$L__BB0_261;
$L__BB0_276:
	ld.param.u64 	%rd220, [_Z27decode_columns_cubic_kernelPdS_S_diii_param_1];
	cvta.to.global.u64 	%rd53, %rd220;
	setp.lt.u32 	%p187, %r6, 15;
	mov.b32 	%r709, 0;
	@%p187 bra 	$L__BB0_279;
	and.b32  	%r709, %r222, 2147483632;
	neg.s32 	%r707, %r709;
	add.s64 	%rd54, %rd53, 64;
	add.s32 	%r626, %r2, %r4;
	mad.lo.s32 	%r627, %r222, %r626, %r3;
	mul.lo.s32 	%r706, %r222, %r627;
	add.s64 	%rd55, %rd2, 64;
	add.s64 	%rd238, %rd8, 64;
	add.s64 	%rd237, %rd9, 64;
$L__BB0_278:
	.pragma "nounroll";
	mul.wide.s32 	%rd201, %r706, 8;
	add.s64 	%rd202, %rd54, %rd201;
	add.s64 	%rd203, %rd55, %rd201;
	ld.local.f64 	%fd476, [%rd238+-64];
	st.global.f64 	[%rd202+-64], %fd476;
	ld.local.f64 	%fd477, [%rd237+-64];
	st.global.f64 	[%rd203+-64], %fd477;
	ld.local.f64 	%fd478, [%rd238+-56];
	st.global.f64 	[%rd202+-56], %fd478;
	ld.local.f64 	%fd479, [%rd237+-56];
	st.global.f64 	[%rd203+-56], %fd479;
	ld.local.f64 	%fd480, [%rd238+-48];
	st.global.f64 	[%rd202+-48], %fd480;
	ld.local.f64 	%fd481, [%rd237+-48];
	st.global.f64 	[%rd203+-48], %fd481;
	ld.local.f64 	%fd482, [%rd238+-40];
	st.global.f64 	[%rd202+-40], %fd482;
	ld.local.f64 	%fd483, [%rd237+-40];
	st.global.f64 	[%rd203+-40], %fd483;
	ld.local.f64 	%fd484, [%rd238+-32];
	st.global.f64 	[%rd202+-32], %fd484;
	ld.local.f64 	%fd485, [%rd237+-32];
	st.global.f64 	[%rd203+-32], %fd485;
	ld.local.f64 	%fd486, [%rd238+-24];
	st.global.f64 	[%rd202+-24], %fd486;
	ld.local.f64 	%fd487, [%rd237+-24];
	st.global.f64 	[%rd203+-24], %fd487;
	ld.local.f64 	%fd488, [%rd238+-16];
	st.global.f64 	[%rd202+-16], %fd488;
	ld.local.f64 	%fd489, [%rd237+-16];
	st.global.f64 	[%rd203+-16], %fd489;
	ld.local.f64 	%fd490, [%rd238+-8];
	st.global.f64 	[%rd202+-8], %fd490;
	ld.local.f64 	%fd491, [%rd237+-8];
	st.global.f64 	[%rd203+-8], %fd491;
	ld.local.f64 	%fd492, [%rd238];
	st.global.f64 	[%rd202], %fd492;
	ld.local.f64 	%fd493, [%rd237];
	st.global.f64 	[%rd203], %fd493;
	ld.local.f64 	%fd494, [%rd238+8];
	st.global.f64 	[%rd202+8], %fd494;
	ld.local.f64 	%fd495, [%rd237+8];
	st.global.f64 	[%rd203+8], %fd495;
	ld.local.f64 	%fd496, [%rd238+16];
	st.global.f64 	[%rd202+16], %fd496;
	ld.local.f64 	%fd497, [%rd237+16];
	st.global.f64 	[%rd203+16], %fd497;
	ld.local.f64 	%fd498, [%rd238+24];
	st.global.f64 	[%rd202+24], %fd498;
	ld.local.f64 	%fd499, [%rd237+24];
	st.global.f64 	[%rd203+24], %fd499;
	ld.local.f64 	%fd500, [%rd238+32];
	st.global.f64 	[%rd202+32], %fd500;
	ld.local.f64 	%fd501, [%rd237+32];
	st.global.f64 	[%rd203+32], %fd501;
	ld.local.f64 	%fd502, [%rd238+40];
	st.global.f64 	[%rd202+40], %fd502;
	ld.local.f64 	%fd503, [%rd237+40];
	st.global.f64 	[%rd203+40], %fd503;
	ld.local.f64 	%fd504, [%rd238+48];
	st.global.f64 	[%rd202+48], %fd504;
	ld.local.f64 	%fd505, [%rd237+48];
	st.global.f64 	[%rd203+48], %fd505;
	ld.local.f64 	%fd506, [%rd238+56];
	st.global.f64 	[%rd202+56], %fd506;
	ld.local.f64 	%fd507, [%rd237+56];
	st.global.f64 	[%rd203+56], %fd507;
	add.s32 	%r707, %r707, 16;
	add.s32 	%r706, %r706, 16;
	add.s64 	%rd238, %rd238, 128;
	add.s64 	%rd237, %rd237, 128;
	setp.ne.s32 	%p188, %r707, 0;
	@%p188 bra 	$L__BB0_278;
$L__BB0_279:
	setp.eq.s32 	%p189, %r7, 0;
	@%p189 bra 	$L__BB0_288;
	setp.lt.u32 	%p190, %r7, 8;
	@%p190 bra 	$L__BB0_282;
	add.s32 	%r628, %r5, %r709;
	mul.wide.u32 	%rd204, %r709, 8;
	add.s64 	%rd205, %rd8, %rd204;
	ld.local.f64 	%fd508, [%rd205];
	mul.wide.s32 	%rd206, %r628, 8;
	add.s64 	%rd207, %rd53, %rd206;
	st.global.f64 	[%rd207], %fd508;
	add.s64 	%rd208, %rd9, %rd204;
	ld.local.f64 	%fd509, [%rd208];
	add.s64 	%rd209, %rd2, %rd206;
	st.global.f64 	[%rd209], %fd509;
	ld.local.f64 	%fd510, [%rd205+8];
	st.global.f64 	[%rd207+8], %fd510;
	ld.local.f64 	%fd511, [%rd208+8];
	st.global.f64 	[%rd209+8], %fd511;
	ld.local.f64 	%fd512, [%rd205+16];
	st.global.f64 	[%rd207+16], %fd512;
	ld.local.f64 	%fd513, [%rd208+16];
	st.global.f64 	[%rd209+16], %fd513;
	ld.local.f64 	%fd514, [%rd205+24];
	st.global.f64 	[%rd207+24], %fd514;
	ld.local.f64 	%fd515, [%rd208+24];
	st.global.f64 	[%rd209+24], %fd515;
	ld.local.f64 	%fd516, [%rd205+32];
	st.global.f64 	[%rd207+32], %fd516;
	ld.local.f64 	%fd517, [%rd208+32];
	st.global.f64 	[%rd209+32], %fd517;
	ld.local.f64 	%fd518, [%rd205+40];
	st.global.f64 	[%rd207+40], %fd518;
	ld.local.f64 	%fd519, [%rd208+40];
	st.global.f64 	[%rd209+40], %fd519;
	ld.local.f64 	%fd520, [%rd205+48];
	st.global.f64 	[%rd207+48], %fd520;
	ld.local.f64 	%fd521, [%rd208+48];
	st.global.f64 	[%rd209+48], %fd521;
	ld.local.f64 	%fd522, [%rd205+56];
	st.global.f64 	[%rd207+56], %fd522;
	ld.local.f64 	%fd523, [%rd208+56];
	st.global.f64 	[%rd209+56], %fd523;
	add.s32 	%r709, %r709, 8;
$L__BB0_282:
	setp.eq.s32 	%p191, %r23, 0;
	@%p191 bra 	$L__BB0_288;
	setp.lt.u32 	%p192, %r23, 4;
	@%p192 bra 	$L__BB0_285;
	add.s32 	%r629, %r5, %r709;
	mul.wide.u32 	%rd210, %r709, 8;
	add.s64 	%rd211, %rd8, %rd210;
	ld.local.f64 	%fd524, [%rd211];
	mul.wide.s32 	%rd212, %r629, 8;
	add.s64 	%rd213, %rd53, %rd212;
	st.global.f64 	[%rd213], %fd524;
	add.s64 	%rd214, %rd9, %rd210;
	ld.local.f64 	%fd525, [%rd214];
	add.s64 	%rd215, %rd2, %rd212;
	st.global.f64 	[%rd215], %fd525;
	ld.local.f64 	%fd526, [%rd211+8];
	st.global.f64 	[%rd213+8], %fd526;
	ld.local.f64 	%fd527, [%rd214+8];
	st.global.f64 	[%rd215+8], %fd527;
	ld.local.f64 	%fd528, [%rd211+16];
	st.global.f64 	[%rd213+16], %fd528;
	ld.local.f64 	%fd529, [%rd214+16];
	st.global.f64 	[%rd215+16], %fd529;
	ld.local.f64 	%fd530, [%rd211+24];
	st.global.f64 	[%rd213+24], %fd530;
	ld.local.f64 	%fd531, [%rd214+24];
	st.global.f64 	[%rd215+24], %fd531;
	add.s32 	%r709, %r709, 4;
$L__BB0_285:
	setp.eq.s32 	%p193, %r88, 0;
	@%p193 bra 	$L__BB0_288;
	mul.wide.u32 	%rd216, %r709, 8;
	add.s64 	%rd240, %rd9, %rd216;
	add.s64 	%rd239, %rd8, %rd216;
	add.s32 	%r630, %r2, %r4;
	mad.lo.s32 	%r631, %r222, %r630, %r3;
	mad.lo.s32 	%r712, %r222, %r631, %r709;
	neg.s32 	%r711, %r88;
$L__BB0_287:
	.pragma "nounroll";
	mul.wide.s32 	%rd217, %r712, 8;
	add.s64 	%rd218, %rd2, %rd217;
	add.s64 	%rd219, %rd53, %rd217;
	ld.local.f64 	%fd532, [%rd239];
	st.global.f64 	[%rd219], %fd532;
	ld.local.f64 	%fd533, [%rd240];
	st.global.f64 	[%rd218], %fd533;
	add.s64 	%rd240, %rd240, 8;
	add.s64 	%rd239, %rd239, 8;
	add.s32 	%r712, %r712, 1;
	add.s32 	%r711, %r711, 1;
	setp.ne.s32 	%p194, %r711, 0;
	@%p194 bra 	$L__BB0_287;
$L__BB0_288:
	ret;

}
	// .globl	_Z24decode_rows_cubic_kernelPdS_S_diii
.visible .entry _Z24decode_rows_cubic_kernelPdS_S_diii(
	.param .u64 .ptr .align 1 _Z24decode_rows_cubic_kernelPdS_S_diii_param_0,
	.param .u64 .ptr .align 1 _Z24decode_rows_cubic_kernelPdS_S_diii_param_1,
	.param .u64 .ptr .align 1 _Z24decode_rows_cubic_kernelPdS_S_diii_param_2,
	.param .f64 _Z24decode_rows_cubic_kernelPdS_S_diii_param_3,
	.param .u32 _Z24decode_rows_cubic_kernelPdS_S_diii_param_4,
	.param .u32 _Z24decode_rows_cubic_kernelPdS_S_diii_param_5,
	.param .u32 _Z24decode_rows_cubic_kernelPdS_S_diii_param_6
)
{
	.local .align 8 .b8 	__local_depot1[840];
	.reg .b64 	%SP;
	.reg .b64 	%SPL;
	.reg .pred 	%p<194>;
	.reg .b16 	%rs<327>;
	.reg .b32 	%r<705>;
	.reg .b32 	%f<7>;
	.reg .b64 	%rd<283>;
	.reg .b64 	%fd<484>;
	// demoted variable
	.shared .align 8 .b8 _ZZ24decode_rows_cubic_kernelPdS_S_diiiE6states[3296];
	mov.u64 	%SPL, __local_depot1;
	ld.param.u64 	%rd61, [_Z24decode_rows_cubic_kernelPdS_S_diii_param_0];
	ld.param.u64 	%rd62, [_Z24decode_rows_cubic_kernelPdS_S_diii_param_2];
	ld.param.f64 	%fd78, [_Z24decode_rows_cubic_kernelPdS_S_diii_param_3];
	ld.param.u32 	%r213, [_Z24decode_rows_cubic_kernelPdS_S_diii_param_4];
	ld.param.u32 	%r215, [_Z24decode_rows_cubic_kernelPdS_S_diii_param_6];
	cvta.to.global.u64 	%rd1, %rd61;
	cvta.to.global.u64 	%rd2, %rd62;
	add.u64 	%rd272, %SPL, 0;
	add.u64 	%rd274, %SPL, 120;
	add.u64 	%rd271, %SPL, 240;
	add.u64 	%rd273, %SPL, 360;
	add.u64 	%rd276, %SPL, 480;
	add.u64 	%rd8, %SPL, 600;
	add.u64 	%rd9, %SPL, 720;
	mov.u32 	%r1, %ctaid.z;
	mov.u32 	%r2, %ctaid.y;
	mov.u32 	%r216, %ctaid.x;
	mov.u32 	%r217, %ntid.x;
	mul.lo.s32 	%r3, %r216, %r217;
	mov.u32 	%r4, %tid.x;
	add.s32 	%r5, %r3, %r4;
	setp.ge.s32 	%p2, %r1, %r215;
	setp.ge.s32 	%p3, %r2, %r213;
	or.pred  	%p4, %p3, %p2;
	setp.ge.s32 	%p5, %r5, %r213;
	or.pred  	%p6, %p5, %p4;
	@%p6 bra 	$L__BB1_286;
	mul.lo.s32 	%r6, %r213, %r1;
	mul.lo.s32 	%r219, %r6, %r213;
	mul.lo.s32 	%r7, %r213, %r2;
	mad.lo.s32 	%r8, %r219, %r213, %r5;
	add.s32 	%r9, %r213, -1;
	and.b32  	%r10, %r213, 7;
	setp.lt.u32 	%p7, %r9, 7;
	mov.b32 	%r630, 0;
	@%p7 bra 	$L__BB1_4;
	mov.b32 	%r628, 0;
	mul.wide.s32 	%rd75, %r213, 8;
$L__BB1_3:
	.pragma "nounroll";
	add.s32 	%r221, %r628, %r7;
	mad.lo.s32 	%r222, %r221, %r213, %r8;
	mul.wide.s32 	%rd70, %r222, 8;
	add.s64 	%rd71, %rd1, %rd70;
	ld.global.f64 	%fd79, [%rd71];
	add.s64 	%rd72, %rd2, %rd70;
	ld.global.f64 	%fd80, [%rd72];
	fma.rn.f64 	%fd81, %fd78, %fd80, %fd79;
	mul.wide.u32 	%rd73, %r628, 8;
	add.s64 	%rd74, %rd276, %rd73;
	st.local.f64 	[%rd74], %fd81;
	add.s64 	%rd76, %rd71, %rd75;
	ld.global.f64 	%fd82, [%rd76];
	add.s64 	%rd77, %rd72, %rd75;
	ld.global.f64 	%fd83, [%rd77];
	fma.rn.f64 	%fd84, %fd78, %fd83, %fd82;
	st.local.f64 	[%rd74+8], %fd84;
	add.s64 	%rd78, %rd76, %rd75;
	ld.global.f64 	%fd85, [%rd78];
	add.s64 	%rd79, %rd77, %rd75;
	ld.global.f64 	%fd86, [%rd79];
	fma.rn.f64 	%fd87, %fd78, %fd86, %fd85;
	st.local.f64 	[%rd74+16], %fd87;
	add.s64 	%rd80, %rd78, %rd75;
	ld.global.f64 	%fd88, [%rd80];
	add.s64 	%rd81, %rd79, %rd75;
	ld.global.f64 	%fd89, [%rd81];
	fma.rn.f64 	%fd90, %fd78, %fd89, %fd88;
	st.local.f64 	[%rd74+24], %fd90;
	add.s64 	%rd82, %rd80, %rd75;
	ld.global.f64 	%fd91, [%rd82];
	add.s64 	%rd83, %rd81, %rd75;
	ld.global.f64 	%fd92, [%rd83];
	fma.rn.f64 	%fd93, %fd78, %fd92, %fd91;
	st.local.f64 	[%rd74+32], %fd93;
	add.s64 	%rd84, %rd82, %rd75;
	ld.global.f64 	%fd94, [%rd84];
	add.s64 	%rd85, %rd83, %rd75;
	ld.global.f64 	%fd95, [%rd85];
	fma.rn.f64 	%fd96, %fd78, %fd95, %fd94;
	st.local.f64 	[%rd74+40], %fd96;
	add.s64 	%rd86, %rd84, %rd75;
	ld.global.f64 	%fd97, [%rd86];
	add.s64 	%rd87, %rd85, %rd75;
	ld.global.f64 	%fd98, [%rd87];
	fma.rn.f64 	%fd99, %fd78, %fd98, %fd97;
	st.local.f64 	[%rd74+48], %fd99;
	add.s64 	%rd88, %rd86, %rd75;
	ld.global.f64 	%fd100, [%rd88];
	add.s64 	%rd89, %rd87, %rd75;
	ld.global.f64 	%fd101, [%rd89];
	fma.rn.f64 	%fd102, %fd78, %fd101, %fd100;
	st.local.f64 	[%rd74+56], %fd102;
	add.s32 	%r628, %r628, 8;
	and.b32  	%r630, %r213, -8;
	setp.ne.s32 	%p8, %r628, %r630;
	@%p8 bra 	$L__BB1_3;
$L__BB1_4:
	setp.eq.s32 	%p9, %r10, 0;
	@%p9 bra 	$L__BB1_12;
	setp.lt.u32 	%p10, %r10, 4;
	@%p10 bra 	$L__BB1_7;
	add.s32 	%r223, %r630, %r7;
	mad.lo.s32 	%r224, %r223, %r213, %r8;
	mul.wide.s32 	%rd90, %r224, 8;
	add.s64 	%rd91, %rd1, %rd90;
	ld.global.f64 	%fd103, [%rd91];
	add.s64 	%rd92, %rd2, %rd90;
	ld.global.f64 	%fd104, [%rd92];
	fma.rn.f64 	%fd105, %fd78, %fd104, %fd103;
	mul.wide.u32 	%rd93, %r630, 8;
	add.s64 	%rd94, %rd276, %rd93;
	st.local.f64 	[%rd94], %fd105;
	mul.wide.s32 	%rd95, %r213, 8;
	add.s64 	%rd96, %rd91, %rd95;
	ld.global.f64 	%fd106, [%rd96];
	add.s64 	%rd97, %rd92, %rd95;
	ld.global.f64 	%fd107, [%rd97];
	fma.rn.f64 	%fd108, %fd78, %fd107, %fd106;
	st.local.f64 	[%rd94+8], %fd108;
	add.s64 	%rd98, %rd96, %rd95;
	ld.global.f64 	%fd109, [%rd98];
	add.s64 	%rd99, %rd97, %rd95;
	ld.global.f64 	%fd110, [%rd99];
	fma.rn.f64 	%fd111, %fd78, %fd110, %fd109;
	st.local.f64 	[%rd94+16], %fd111;
	add.s64 	%rd100, %rd98, %rd95;
	ld.global.f64 	%fd112, [%rd100];
	add.s64 	%rd101, %rd99, %rd95;
	ld.global.f64 	%fd113, [%rd101];
	fma.rn.f64 	%fd114, %fd78, %fd113, %fd112;
	st.local.f64 	[%rd94+24], %fd114;
	add.s32 	%r630, %r630, 4;
$L__BB1_7:
	and.b32  	%r17, %r213, 3;
	setp.eq.s32 	%p11, %r17, 0;
	@%p11 bra 	$L__BB1_12;
	setp.eq.s32 	%p12, %r17, 1;
	@%p12 bra 	$L__BB1_10;
	add.s32 	%r225, %r630, %r7;
	mad.lo.s32 	%r226, %r225, %r213, %r8;
	mul.wide.s32 	%rd102, %r226, 8;
	add.s64 	%rd103, %rd1, %rd102;
	ld.global.f64 	%fd115, [%rd103];
	add.s64 	%rd104, %rd2, %rd102;
	ld.global.f64 	%fd116, [%rd104];
	fma.rn.f64 	%fd117, %fd78, %fd116, %fd115;
	mul.wide.u32 	%rd105, %r630, 8;
	add.s64 	%rd106, %rd276, %rd105;
	st.local.f64 	[%rd106], %fd117;
	mul.wide.s32 	%rd107, %r213, 8;
	add.s64 	%rd108, %rd103, %rd107;
	ld.global.f64 	%fd118, [%rd108];
	add.s64 	%rd109, %rd104, %rd107;
	ld.global.f64 	%fd119, [%rd109];
	fma.rn.f64 	%fd120, %fd78, %fd119, %fd118;
	st.local.f64 	[%rd106+8], %fd120;
	add.s32 	%r630, %r630, 2;
$L__BB1_10:
	and.b32  	%r227, %r213, 1;
	setp.eq.b32 	%p13, %r227, 1;
	not.pred 	%p14, %p13;
	@%p14 bra 	$L__BB1_12;
	add.s32 	%r228, %r630, %r7;
	mad.lo.s32 	%r229, %r228, %r213, %r8;
	mul.wide.s32 	%rd110, %r229, 8;
	add.s64 	%rd111, %rd1, %rd110;
	ld.global.f64 	%fd121, [%rd111];
	add.s64 	%rd112, %rd2, %rd110;
	ld.global.f64 	%fd122, [%rd112];
	fma.rn.f64 	%fd123, %fd78, %fd122, %fd121;
	mul.wide.u32 	%rd113, %r630, 8;
	add.s64 	%rd114, %rd276, %rd113;
	st.local.f64 	[%rd114], %fd123;
$L__BB1_12:
	and.b32  	%r231, %r4, 3;
	mov.u32 	%r232, _ZZ24decode_rows_cubic_kernelPdS_S_diiiE6states;
	mad.lo.s32 	%r20, %r231, 824, %r232;
	setp.lt.u32 	%p15, %r9, 7;
	mov.b32 	%r632, 0;
	@%p15 bra 	$L__BB1_15;
	and.b32  	%r632, %r213, 2147483640;
	mov.b32 	%r635, 0;
$L__BB1_14:
	.pragma "nounroll";
	mul.wide.u32 	%rd115, %r635, 8;
	add.s64 	%rd116, %rd276, %rd115;
	ld.local.f64 	%fd124, [%rd116];
	setp.leu.f64 	%p16, %fd124, 0d0000000000000000;
	selp.u16 	%rs59, 1, 0, %p16;
	add.s32 	%r234, %r20, %r635;
	st.shared.u8 	[%r234+300], %rs59;
	abs.f64 	%fd125, %fd124;
	mad.lo.s32 	%r235, %r635, 7, %r234;
	st.shared.f64 	[%r235+120], %fd125;
	shl.b32 	%r236, %r635, 2;
	sub.s32 	%r237, %r235, %r236;
	st.shared.u32 	[%r237+240], %r635;
	add.s32 	%r238, %r635, 1;
	ld.local.f64 	%fd126, [%rd116+8];
	setp.leu.f64 	%p17, %fd126, 0d0000000000000000;
	selp.u16 	%rs60, 1, 0, %p17;
	mad.lo.s32 	%r239, %r635, -3, %r237;
	st.shared.u8 	[%r239+301], %rs60;
	abs.f64 	%fd127, %fd126;
	st.shared.f64 	[%r235+128], %fd127;
	st.shared.u32 	[%r237+244], %r238;
	add.s32 	%r240, %r635, 2;
	ld.local.f64 	%fd128, [%rd116+16];
	setp.leu.f64 	%p18, %fd128, 0d0000000000000000;
	selp.u16 	%rs61, 1, 0, %p18;
	st.shared.u8 	[%r239+302], %rs61;
	abs.f64 	%fd129, %fd128;
	st.shared.f64 	[%r235+136], %fd129;
	st.shared.u32 	[%r237+248], %r240;
	add.s32 	%r241, %r635, 3;
	ld.local.f64 	%fd130, [%rd116+24];
	setp.leu.f64 	%p19, %fd130, 0d0000000000000000;
	selp.u16 	%rs62, 1, 0, %p19;
	st.shared.u8 	[%r239+303], %rs62;
	abs.f64 	%fd131, %fd130;
	st.shared.f64 	[%r235+144], %fd131;
	st.shared.u32 	[%r237+252], %r241;
	add.s32 	%r242, %r635, 4;
	ld.local.f64 	%fd132, [%rd116+32];
	setp.leu.f64 	%p20, %fd132, 0d0000000000000000;
	selp.u16 	%rs63, 1, 0, %p20;
	st.shared.u8 	[%r239+304], %rs63;
	abs.f64 	%fd133, %fd132;
	st.shared.f64 	[%r235+152], %fd133;
	st.shared.u32 	[%r237+256], %r242;
	add.s32 	%r243, %r635, 5;
	ld.local.f64 	%fd134, [%rd116+40];
	setp.leu.f64 	%p21, %fd134, 0d0000000000000000;
	selp.u16 	%rs64, 1, 0, %p21;
	st.shared.u8 	[%r239+305], %rs64;
	abs.f64 	%fd135, %fd134;
	st.shared.f64 	[%r235+160], %fd135;
	st.shared.u32 	[%r237+260], %r243;
	add.s32 	%r244, %r635, 6;
	ld.local.f64 	%fd136, [%rd116+48];
	setp.leu.f64 	%p22, %fd136, 0d0000000000000000;
	selp.u16 	%rs65, 1, 0, %p22;
	st.shared.u8 	[%r239+306], %rs65;
	abs.f64 	%fd137, %fd136;
	st.shared.f64 	[%r235+168], %fd137;
	st.shared.u32 	[%r237+264], %r244;
	add.s32 	%r245, %r635, 7;
	ld.local.f64 	%fd138, [%rd116+56];
	setp.leu.f64 	%p23, %fd138, 0d0000000000000000;
	selp.u16 	%rs66, 1, 0, %p23;
	st.shared.u8 	[%r239+307], %rs66;
	abs.f64 	%fd139, %fd138;
	st.shared.f64 	[%r235+176], %fd139;
	st.shared.u32 	[%r237+268], %r245;
	add.s32 	%r635, %r635, 8;
	setp.eq.s32 	%p24, %r635, %r632;
	@%p24 bra 	$L__BB1_15;
	bra.uni 	$L__BB1_14;
$L__BB1_15:
	setp.eq.s32 	%p25, %r10, 0;
	@%p25 bra 	$L__BB1_23;
	and.b32  	%r23, %r213, 3;
	setp.lt.u32 	%p26, %r10, 4;
	@%p26 bra 	$L__BB1_18;
	mul.wide.u32 	%rd117, %r632, 8;
	add.s64 	%rd118, %rd276, %rd117;
	ld.local.f64 	%fd140, [%rd118];
	setp.leu.f64 	%p27, %fd140, 0d0000000000000000;
	selp.u16 	%rs67, 1, 0, %p27;
	add.s32 	%r246, %r20, %r632;
	st.shared.u8 	[%r246+300], %rs67;
	abs.f64 	%fd141, %fd140;
	mad.lo.s32 	%r247, %r632, 7, %r246;
	st.shared.f64 	[%r247+120], %fd141;
	shl.b32 	%r248, %r632, 2;
	sub.s32 	%r249, %r247, %r248;
	st.shared.u32 	[%r249+240], %r632;
	add.s32 	%r250, %r632, 1;
	ld.local.f64 	%fd142, [%rd118+8];
	setp.leu.f64 	%p28, %fd142, 0d0000000000000000;
	selp.u16 	%rs68, 1, 0, %p28;
	mad.lo.s32 	%r251, %r632, -3, %r249;
	st.shared.u8 	[%r251+301], %rs68;
	abs.f64 	%fd143, %fd142;
	st.shared.f64 	[%r247+128], %fd143;
	st.shared.u32 	[%r249+244], %r250;
	add.s32 	%r252, %r632, 2;
	ld.local.f64 	%fd144, [%rd118+16];
	setp.leu.f64 	%p29, %fd144, 0d0000000000000000;
	selp.u16 	%rs69, 1, 0, %p29;
	st.shared.u8 	[%r251+302], %rs69;
	abs.f64 	%fd145, %fd144;
	st.shared.f64 	[%r247+136], %fd145;
	st.shared.u32 	[%r249+248], %r252;
	add.s32 	%r253, %r632, 3;
	ld.local.f64 	%fd146, [%rd118+24];
	setp.leu.f64 	%p30, %fd146, 0d0000000000000000;
	selp.u16 	%rs70, 1, 0, %p30;
	st.shared.u8 	[%r251+303], %rs70;
	abs.f64 	%fd147, %fd146;
	st.shared.f64 	[%r247+144], %fd147;
	st.shared.u32 	[%r249+252], %r253;
	add.s32 	%r632, %r632, 4;
$L__BB1_18:
	setp.eq.s32 	%p31, %r23, 0;
	@%p31 bra 	$L__BB1_23;
	setp.eq.s32 	%p32, %r23, 1;
	@%p32 bra 	$L__BB1_21;
	mul.wide.u32 	%rd119, %r632, 8;
	add.s64 	%rd120, %rd276, %rd119;
	ld.local.f64 	%fd148, [%rd120];
	setp.leu.f64 	%p33, %fd148, 0d0000000000000000;
	selp.u16 	%rs71, 1, 0, %p33;
	add.s32 	%r254, %r20, %r632;
	st.shared.u8 	[%r254+300], %rs71;
	abs.f64 	%fd149, %fd148;
	mad.lo.s32 	%r255, %r632, 7, %r254;
	st.shared.f64 	[%r255+120], %fd149;
	shl.b32 	%r256, %r632, 2;
	sub.s32 	%r257, %r255, %r256;
	st.shared.u32 	[%r257+240], %r632;
	add.s32 	%r258, %r632, 1;
	ld.local.f64 	%fd150, [%rd120+8];
	setp.leu.f64 	%p34, %fd150, 0d0000000000000000;
	selp.u16 	%rs72, 1, 0, %p34;
	mad.lo.s32 	%r259, %r632, -3, %r257;
	st.shared.u8 	[%r259+301], %rs72;
	abs.f64 	%fd151, %fd150;
	st.shared.f64 	[%r255+128], %fd151;
	st.shared.u32 	[%r257+244], %r258;
	add.s32 	%r632, %r632, 2;
$L__BB1_21:
	and.b32  	%r260, %r213, 1;
	setp.eq.b32 	%p35, %r260, 1;
	not.pred 	%p36, %p35;
	@%p36 bra 	$L__BB1_23;
	mul.wide.u32 	%rd121, %r632, 8;
	add.s64 	%rd122, %rd276, %rd121;
	ld.local.f64 	%fd152, [%rd122];
	setp.leu.f64 	%p37, %fd152, 0d0000000000000000;
	selp.u16 	%rs73, 1, 0, %p37;
	add.s32 	%r261, %r20, %r632;
	st.shared.u8 	[%r261+300], %rs73;
	abs.f64 	%fd153, %fd152;
	mad.lo.s32 	%r262, %r632, 7, %r261;
	st.shared.f64 	[%r262+120], %fd153;
	shl.b32 	%r263, %r632, 2;
	sub.s32 	%r264, %r262, %r263;
	st.shared.u32 	[%r264+240], %r632;
$L__BB1_23:
	setp.lt.u32 	%p38, %r213, 2;
	@%p38 bra 	$L__BB1_67;
	add.s32 	%r28, %r213, -2;
	cvt.u16.u32 	%rs1, %r213;
	mov.b32 	%r637, 0;
	mov.b16 	%rs298, 0;
	mov.u16 	%rs299, %rs298;
	mov.u32 	%r636, %r9;
$L__BB1_25:
	sub.s32 	%r266, %r637, %r213;
	setp.gt.s32 	%p39, %r266, -2;
	@%p39 bra 	$L__BB1_66;
	sub.s32 	%r268, %r28, %r637;
	setp.lt.u32 	%p40, %r268, 7;
	mov.b32 	%r639, 0;
	@%p40 bra 	$L__BB1_45;
	and.b32  	%r639, %r636, -8;
	mov.b32 	%r638, 0;
$L__BB1_28:
	.pragma "nounroll";
	shl.b32 	%r270, %r638, 3;
	add.s32 	%r36, %r20, %r270;
	ld.shared.f64 	%fd1, [%r36+120];
	ld.shared.f64 	%fd464, [%r36+128];
	setp.leu.f64 	%p41, %fd1, %fd464;
	shl.b32 	%r271, %r638, 2;
	sub.s32 	%r37, %r36, %r271;
	@%p41 bra 	$L__BB1_30;
	st.shared.f64 	[%r36+120], %fd464;
	st.shared.f64 	[%r36+128], %fd1;
	ld.shared.v2.u32 	{%r272, %r273}, [%r37+240];
	st.shared.v2.u32 	[%r37+240], {%r273, %r272};
	ld.shared.f64 	%fd464, [%r36+128];
$L__BB1_30:
	ld.shared.f64 	%fd465, [%r36+136];
	setp.leu.f64 	%p42, %fd464, %fd465;
	@%p42 bra 	$L__BB1_32;
	st.shared.f64 	[%r36+128], %fd465;
	st.shared.f64 	[%r36+136], %fd464;
	ld.shared.u32 	%r274, [%r37+244];
	ld.shared.u32 	%r275, [%r37+248];
	st.shared.u32 	[%r37+244], %r275;
	st.shared.u32 	[%r37+248], %r274;
	ld.shared.f64 	%fd465, [%r36+136];
$L__BB1_32:
	ld.shared.f64 	%fd466, [%r36+144];
	setp.leu.f64 	%p43, %fd465, %fd466;
	@%p43 bra 	$L__BB1_34;
	st.shared.f64 	[%r36+136], %fd466;
	st.shared.f64 	[%r36+144], %fd465;
	ld.shared.v2.u32 	{%r276, %r277}, [%r37+248];
	st.shared.v2.u32 	[%r37+248], {%r277, %r276};
	ld.shared.f64 	%fd466, [%r36+144];
$L__BB1_34:
	ld.shared.f64 	%fd467, [%r36+152];
	setp.leu.f64 	%p44, %fd466, %fd467;
	@%p44 bra 	$L__BB1_36;
	st.shared.f64 	[%r36+144], %fd467;
	st.shared.f64 	[%r36+152], %fd466;
	ld.shared.u32 	%r278, [%r37+252];
	ld.shared.u32 	%r279, [%r37+256];
	st.shared.u32 	[%r37+252], %r279;
	st.shared.u32 	[%r37+256], %r278;
	ld.shared.f64 	%fd467, [%r36+152];
$L__BB1_36:
	ld.shared.f64 	%fd468, [%r36+160];
	setp.leu.f64 	%p45, %fd467, %fd468;
	@%p45 bra 	$L__BB1_38;
	st.shared.f64 	[%r36+152], %fd468;
	st.shared.f64 	[%r36+160], %fd467;
	ld.shared.v2.u32 	{%r280, %r281}, [%r37+256];
	st.shared.v2.u32 	[%r37+256], {%r281, %r280};
	ld.shared.f64 	%fd468, [%r36+160];
$L__BB1_38:
	ld.shared.f64 	%fd469, [%r36+168];
	setp.leu.f64 	%p46, %fd468, %fd469;
	@%p46 bra 	$L__BB1_40;
	st.shared.f64 	[%r36+160], %fd469;
	st.shared.f64 	[%r36+168], %fd468;
	ld.shared.u32 	%r282, [%r37+260];
	ld.shared.u32 	%r283, [%r37+264];
	st.shared.u32 	[%r37+260], %r283;
	st.shared.u32 	[%r37+264], %r282;
	ld.shared.f64 	%fd469, [%r36+168];
$L__BB1_40:
	ld.shared.f64 	%fd470, [%r36+176];
	setp.leu.f64 	%p47, %fd469, %fd470;
	@%p47 bra 	$L__BB1_42;
	st.shared.f64 	[%r36+168], %fd470;
	st.shared.f64 	[%r36+176], %fd469;
	ld.shared.v2.u32 	{%r284, %r285}, [%r37+264];
	st.shared.v2.u32 	[%r37+264], {%r285, %r284};
	ld.shared.f64 	%fd470, [%r36+176];
$L__BB1_42:
	ld.shared.f64 	%fd23, [%r36+184];
	setp.leu.f64 	%p48, %fd470, %fd23;
	@%p48 bra 	$L__BB1_44;
	st.shared.f64 	[%r36+176], %fd23;
	st.shared.f64 	[%r36+184], %fd470;
	ld.shared.u32 	%r286, [%r37+268];
	ld.shared.u32 	%r287, [%r37+272];
	st.shared.u32 	[%r37+268], %r287;
	st.shared.u32 	[%r37+272], %r286;
$L__BB1_44:
	add.s32 	%r638, %r638, 8;
	setp.ne.s32 	%p49, %r638, %r639;
	@%p49 bra 	$L__BB1_28;
$L__BB1_45:
	and.b32  	%r288, %r636, 7;
	setp.eq.s32 	%p50, %r288, 0;
	@%p50 bra 	$L__BB1_66;
	not.b16 	%rs76, %rs299;
	add.s16 	%rs77, %rs76, %rs1;
	cvt.u32.u16 	%r289, %rs77;
	and.b32  	%r40, %r289, 7;
	add.s32 	%r290, %r40, -1;
	setp.lt.u32 	%p51, %r290, 3;
	@%p51 bra 	$L__BB1_56;
	shl.b32 	%r291, %r639, 3;
	add.s32 	%r41, %r20, %r291;
	ld.shared.f64 	%fd24, [%r41+120];
	ld.shared.f64 	%fd471, [%r41+128];
	setp.leu.f64 	%p52, %fd24, %fd471;
	shl.b32 	%r292, %r639, 2;
	sub.s32 	%r42, %r41, %r292;
	@%p52 bra 	$L__BB1_49;
	st.shared.f64 	[%r41+120], %fd471;
	st.shared.f64 	[%r41+128], %fd24;
	ld.shared.u32 	%r293, [%r42+240];
	ld.shared.u32 	%r294, [%r42+244];
	st.shared.u32 	[%r42+240], %r294;
	st.shared.u32 	[%r42+244], %r293;
	ld.shared.f64 	%fd471, [%r41+128];
$L__BB1_49:
	ld.shared.f64 	%fd472, [%r41+136];
	setp.leu.f64 	%p53, %fd471, %fd472;
	@%p53 bra 	$L__BB1_51;
	st.shared.f64 	[%r41+128], %fd472;
	st.shared.f64 	[%r41+136], %fd471;
	ld.shared.u32 	%r295, [%r42+244];
	ld.shared.u32 	%r296, [%r42+248];
	st.shared.u32 	[%r42+244], %r296;
	st.shared.u32 	[%r42+248], %r295;
	ld.shared.f64 	%fd472, [%r41+136];
$L__BB1_51:
	ld.shared.f64 	%fd473, [%r41+144];
	setp.leu.f64 	%p54, %fd472, %fd473;
	@%p54 bra 	$L__BB1_53;
	st.shared.f64 	[%r41+136], %fd473;
	st.shared.f64 	[%r41+144], %fd472;
	ld.shared.u32 	%r297, [%r42+248];
	ld.shared.u32 	%r298, [%r42+252];
	st.shared.u32 	[%r42+248], %r298;
	st.shared.u32 	[%r42+252], %r297;
	ld.shared.f64 	%fd473, [%r41+144];
$L__BB1_53:
	ld.shared.f64 	%fd34, [%r41+152];
	setp.leu.f64 	%p55, %fd473, %fd34;
	@%p55 bra 	$L__BB1_55;
	st.shared.f64 	[%r41+144], %fd34;
	st.shared.f64 	[%r41+152], %fd473;
	ld.shared.u32 	%r299, [%r42+252];
	ld.shared.u32 	%r300, [%r42+256];
	st.shared.u32 	[%r42+252], %r300;
	st.shared.u32 	[%r42+256], %r299;
$L__BB1_55:
	add.s32 	%r639, %r639, 4;
$L__BB1_56:
	and.b32  	%r301, %r40, 3;
	setp.eq.s32 	%p56, %r301, 0;
	@%p56 bra 	$L__BB1_66;
	xor.b16  	%rs78, %rs298, 3;
	add.s16 	%rs6, %rs78, %rs1;
	and.b16  	%rs79, %rs6, 3;
	setp.eq.s16 	%p57, %rs79, 1;
	@%p57 bra 	$L__BB1_63;
	shl.b32 	%r302, %r639, 3;
	add.s32 	%r45, %r20, %r302;
	ld.shared.f64 	%fd35, [%r45+120];
	ld.shared.f64 	%fd474, [%r45+128];
	setp.leu.f64 	%p58, %fd35, %fd474;
	shl.b32 	%r303, %r639, 2;
	sub.s32 	%r46, %r45, %r303;
	@%p58 bra 	$L__BB1_60;
	st.shared.f64 	[%r45+120], %fd474;
	st.shared.f64 	[%r45+128], %fd35;
	ld.shared.u32 	%r304, [%r46+240];
	ld.shared.u32 	%r305, [%r46+244];
	st.shared.u32 	[%r46+240], %r305;
	st.shared.u32 	[%r46+244], %r304;
	ld.shared.f64 	%fd474, [%r45+128];
$L__BB1_60:
	ld.shared.f64 	%fd39, [%r45+136];
	setp.leu.f64 	%p59, %fd474, %fd39;
	@%p59 bra 	$L__BB1_62;
	st.shared.f64 	[%r45+128], %fd39;
	st.shared.f64 	[%r45+136], %fd474;
	ld.shared.u32 	%r306, [%r46+244];
	ld.shared.u32 	%r307, [%r46+248];
	st.shared.u32 	[%r46+244], %r307;
	st.shared.u32 	[%r46+248], %r306;
$L__BB1_62:
	add.s32 	%r639, %r639, 2;
$L__BB1_63:
	and.b16  	%rs80, %rs6, 1;
	setp.eq.b16 	%p60, %rs80, 1;
	not.pred 	%p61, %p60;
	@%p61 bra 	$L__BB1_66;
	shl.b32 	%r308, %r639, 3;
	add.s32 	%r49, %r20, %r308;
	ld.shared.f64 	%fd40, [%r49+120];
	ld.shared.f64 	%fd41, [%r49+128];
	setp.leu.f64 	%p62, %fd40, %fd41;
	@%p62 bra 	$L__BB1_66;
	st.shared.f64 	[%r49+120], %fd41;
	st.shared.f64 	[%r49+128], %fd40;
	shl.b32 	%r309, %r639, 2;
	sub.s32 	%r310, %r49, %r309;
	ld.shared.u32 	%r311, [%r310+240];
	ld.shared.u32 	%r312, [%r310+244];
	st.shared.u32 	[%r310+240], %r312;
	st.shared.u32 	[%r310+244], %r311;
$L__BB1_66:
	add.s32 	%r637, %r637, 1;
	add.s32 	%r636, %r636, -1;
	setp.eq.s32 	%p63, %r637, %r9;
	add.s16 	%rs299, %rs299, 1;
	add.s16 	%rs298, %rs298, 1;
	@%p63 bra 	$L__BB1_67;
	bra.uni 	$L__BB1_25;
$L__BB1_67:
	setp.lt.u32 	%p64, %r9, 7;
	mov.b32 	%r643, 0;
	@%p64 bra 	$L__BB1_70;
	and.b32  	%r643, %r213, 2147483640;
	ld.shared.u8 	%rs300, [%r20+307];
	mov.b32 	%r642, 0;
$L__BB1_69:
	.pragma "nounroll";
	add.s32 	%r315, %r20, %r642;
	ld.shared.u32 	%r316, [%r315+300];
	bfe.u32 	%r317, %r316, 0, 8;
	cvt.u16.u32 	%rs10, %r317;
	st.shared.u8 	[%r315+315], %rs10;
	.pragma "used_bytes_mask 7";
	ld.shared.u32 	%r318, [%r315+304];
	prmt.b32 	%r319, %r316, %r318, 0x4321U;
	st.shared.u32 	[%r315+316], %r319;
	bfe.u32 	%r320, %r318, 16, 8;
	cvt.u16.u32 	%rs81, %r320;
	bfe.u32 	%r321, %r318, 8, 8;
	cvt.u16.u32 	%rs82, %r321;
	st.shared.v2.u8 	[%r315+320], {%rs82, %rs81};
	st.shared.u8 	[%r315+322], %rs300;
	add.s32 	%r642, %r642, 8;
	setp.ne.s32 	%p65, %r642, %r643;
	mov.u16 	%rs300, %rs10;
	@%p65 bra 	$L__BB1_69;
$L__BB1_70:
	setp.eq.s32 	%p66, %r10, 0;
	@%p66 bra 	$L__BB1_78;
	and.b32  	%r55, %r213, 3;
	setp.lt.u32 	%p67, %r10, 4;
	@%p67 bra 	$L__BB1_73;
	add.s32 	%r322, %r20, %r643;
	ld.shared.u8 	%rs83, [%r322+300];
	st.shared.u8 	[%r322+315], %rs83;
	ld.shared.u8 	%rs84, [%r322+301];
	st.shared.u8 	[%r322+316], %rs84;
	ld.shared.u8 	%rs85, [%r322+302];
	st.shared.u8 	[%r322+317], %rs85;
	ld.shared.u8 	%rs86, [%r322+303];
	st.shared.u8 	[%r322+318], %rs86;
	add.s32 	%r643, %r643, 4;
$L__BB1_73:
	setp.eq.s32 	%p68, %r55, 0;
	@%p68 bra 	$L__BB1_78;
	setp.eq.s32 	%p69, %r55, 1;
	@%p69 bra 	$L__BB1_76;
	add.s32 	%r323, %r20, %r643;
	ld.shared.u8 	%rs87, [%r323+300];
	st.shared.u8 	[%r323+315], %rs87;
	ld.shared.u8 	%rs88, [%r323+301];
	st.shared.u8 	[%r323+316], %rs88;
	add.s32 	%r643, %r643, 2;
$L__BB1_76:
	and.b32  	%r324, %r213, 1;
	setp.eq.b32 	%p70, %r324, 1;
	not.pred 	%p71, %p70;
	@%p71 bra 	$L__BB1_78;
	add.s32 	%r325, %r20, %r643;
	ld.shared.u8 	%rs89, [%r325+300];
	st.shared.u8 	[%r325+315], %rs89;
$L__BB1_78:
	ld.param.u32 	%r627, [_Z24decode_rows_cubic_kernelPdS_S_diii_param_5];
	mov.b32 	%r326, 0;
	st.shared.u32 	[%r20+808], %r326;
	mov.b64 	%rd123, 4607182418800017408;
	st.shared.u64 	[%r20+816], %rd123;
	sub.s32 	%r60, %r213, %r627;
	setp.lt.s32 	%p72, %r60, 1;
	@%p72 bra 	$L__BB1_93;
	add.s32 	%r61, %r10, -1;
	and.b32  	%r62, %r213, 3;
	and.b32  	%r63, %r213, 2147483640;
	and.b32  	%r64, %r213, 1;
	mov.b32 	%r646, 0;
	mov.u64 	%rd144, d_H;
$L__BB1_80:
	setp.lt.u32 	%p73, %r213, 8;
	mul.lo.s32 	%r66, %r646, %r213;
	mov.b32 	%r649, 0;
	mov.b16 	%rs304, 0;
	@%p73 bra 	$L__BB1_83;
	mov.b32 	%r647, 0;
	mov.b16 	%rs304, 0;
$L__BB1_82:
	.pragma "nounroll";
	add.s32 	%r330, %r20, %r647;
	ld.shared.u8 	%rs93, [%r330+315];
	add.s32 	%r331, %r647, %r66;
	mul.wide.u32 	%rd124, %r331, 4;
	add.s64 	%rd126, %rd144, %rd124;
	ld.const.u8 	%rs94, [%rd126];
	mul.lo.s16 	%rs95, %rs93, %rs94;
	xor.b16  	%rs96, %rs95, %rs304;
	ld.shared.u32 	%r332, [%r330+316];
	bfe.u32 	%r333, %r332, 0, 8;
	cvt.u16.u32 	%rs97, %r333;
	bfe.u32 	%r334, %r332, 8, 8;
	cvt.u16.u32 	%rs98, %r334;
	bfe.u32 	%r335, %r332, 16, 8;
	cvt.u16.u32 	%rs99, %r335;
	bfe.u32 	%r336, %r332, 24, 8;
	cvt.u16.u32 	%rs100, %r336;
	ld.const.u8 	%rs101, [%rd126+4];
	mul.lo.s16 	%rs102, %rs97, %rs101;
	xor.b16  	%rs103, %rs102, %rs96;
	ld.const.u8 	%rs104, [%rd126+8];
	mul.lo.s16 	%rs105, %rs98, %rs104;
	xor.b16  	%rs106, %rs105, %rs103;
	ld.const.u8 	%rs107, [%rd126+12];
	mul.lo.s16 	%rs108, %rs99, %rs107;
	xor.b16  	%rs109, %rs108, %rs106;
	ld.const.u8 	%rs110, [%rd126+16];
	mul.lo.s16 	%rs111, %rs100, %rs110;
	xor.b16  	%rs112, %rs111, %rs109;
	.pragma "used_bytes_mask 7";
	ld.shared.u32 	%r337, [%r330+320];
	bfe.u32 	%r338, %r337, 0, 8;
	cvt.u16.u32 	%rs113, %r338;
	bfe.u32 	%r339, %r337, 8, 8;
	cvt.u16.u32 	%rs114, %r339;
	bfe.u32 	%r340, %r337, 16, 8;
	cvt.u16.u32 	%rs115, %r340;
	ld.const.u8 	%rs116, [%rd126+20];
	mul.lo.s16 	%rs117, %rs113, %rs116;
	xor.b16  	%rs118, %rs117, %rs112;
	ld.const.u8 	%rs119, [%rd126+24];
	mul.lo.s16 	%rs120, %rs114, %rs119;
	xor.b16  	%rs311, %rs120, %rs118;
	ld.const.u8 	%rs121, [%rd126+28];
	mul.lo.s16 	%rs312, %rs115, %rs121;
	xor.b16  	%rs304, %rs312, %rs311;
	add.s32 	%r647, %r647, 8;
	setp.ne.s32 	%p74, %r647, %r63;
	mov.u32 	%r649, %r63;
	@%p74 bra 	$L__BB1_82;
$L__BB1_83:
	setp.eq.s32 	%p75, %r10, 0;
	@%p75 bra 	$L__BB1_91;
	setp.lt.u32 	%p76, %r61, 3;
	@%p76 bra 	$L__BB1_86;
	add.s32 	%r341, %r20, %r649;
	ld.shared.u8 	%rs123, [%r341+315];
	add.s32 	%r342, %r649, %r66;
	mul.wide.u32 	%rd127, %r342, 4;
	add.s64 	%rd129, %rd144, %rd127;
	ld.const.u8 	%rs124, [%rd129];
	mul.lo.s16 	%rs125, %rs123, %rs124;
	ld.shared.u8 	%rs126, [%r341+316];
	cvt.u64.u32 	%rd130, %r66;
	cvt.u64.u32 	%rd131, %r649;
	add.s64 	%rd132, %rd131, %rd130;
	shl.b64 	%rd133, %rd132, 2;
	add.s64 	%rd134, %rd144, %rd133;
	ld.const.u8 	%rs127, [%rd134+4];
	mul.lo.s16 	%rs128, %rs126, %rs127;
	xor.b16  	%rs129, %rs125, %rs128;
	ld.shared.u8 	%rs130, [%r341+317];
	ld.const.u8 	%rs131, [%rd134+8];
	mul.lo.s16 	%rs132, %rs130, %rs131;
	xor.b16  	%rs133, %rs129, %rs132;
	xor.b16  	%rs311, %rs133, %rs304;
	ld.shared.u8 	%rs134, [%r341+318];
	ld.const.u8 	%rs135, [%rd134+12];
	mul.lo.s16 	%rs312, %rs134, %rs135;
	xor.b16  	%rs304, %rs312, %rs311;
	add.s32 	%r649, %r649, 4;
$L__BB1_86:
	setp.eq.s32 	%p77, %r62, 0;
	@%p77 bra 	$L__BB1_91;
	setp.eq.s32 	%p78, %r62, 1;
	@%p78 bra 	$L__BB1_89;
	add.s32 	%r343, %r20, %r649;
	ld.shared.u8 	%rs137, [%r343+315];
	add.s32 	%r344, %r649, %r66;
	mul.wide.u32 	%rd135, %r344, 4;
	add.s64 	%rd137, %rd144, %rd135;
	ld.const.u8 	%rs138, [%rd137];
	mul.lo.s16 	%rs139, %rs137, %rs138;
	xor.b16  	%rs311, %rs139, %rs304;
	ld.shared.u8 	%rs140, [%r343+316];
	cvt.u64.u32 	%rd138, %r66;
	cvt.u64.u32 	%rd139, %r649;
	add.s64 	%rd140, %rd139, %rd138;
	shl.b64 	%rd141, %rd140, 2;
	add.s64 	%rd142, %rd144, %rd141;
	ld.const.u8 	%rs141, [%rd142+4];
	mul.lo.s16 	%rs312, %rs140, %rs141;
	xor.b16  	%rs304, %rs312, %rs311;
	add.s32 	%r649, %r649, 2;
$L__BB1_89:
	setp.eq.s32 	%p79, %r64, 0;
	@%p79 bra 	$L__BB1_91;
	add.s32 	%r345, %r20, %r649;
	ld.shared.u8 	%rs142, [%r345+315];
	add.s32 	%r346, %r649, %r66;
	mul.wide.u32 	%rd143, %r346, 4;
	add.s64 	%rd145, %rd144, %rd143;
	ld.const.u8 	%rs143, [%rd145];
	mul.lo.s16 	%rs312, %rs142, %rs143;
	mov.u16 	%rs311, %rs304;
$L__BB1_91:
	and.b16  	%rs144, %rs311, 255;
	and.b16  	%rs145, %rs312, 255;
	setp.ne.s16 	%p80, %rs145, %rs144;
	@%p80 bra 	$L__BB1_105;
	add.s32 	%r646, %r646, 1;
	setp.eq.s32 	%p81, %r646, %r60;
	@%p81 bra 	$L__BB1_93;
	bra.uni 	$L__BB1_80;
$L__BB1_93:
	setp.lt.u32 	%p82, %r9, 7;
	mov.b32 	%r653, 0;
	@%p82 bra 	$L__BB1_96;
	and.b32  	%r653, %r213, 2147483640;
	mov.b32 	%r651, 0;
$L__BB1_95:
	.pragma "nounroll";
	add.s32 	%r349, %r20, %r651;
	ld.shared.u8 	%rs146, [%r349+315];
	cvt.rn.f64.u16 	%fd154, %rs146;
	mad.lo.s32 	%r350, %r651, 7, %r349;
	st.shared.f64 	[%r350+352], %fd154;
	ld.shared.u32 	%r351, [%r349+316];
	bfe.u32 	%r352, %r351, 0, 8;
	cvt.u16.u32 	%rs147, %r352;
	and.b16  	%rs148, %rs147, 255;
	bfe.u32 	%r353, %r351, 8, 8;
	cvt.u16.u32 	%rs149, %r353;
	and.b16  	%rs150, %rs149, 255;
	bfe.u32 	%r354, %r351, 16, 8;
	cvt.u16.u32 	%rs151, %r354;
	and.b16  	%rs152, %rs151, 255;
	bfe.u32 	%r355, %r351, 24, 8;
	cvt.u16.u32 	%rs153, %r355;
	and.b16  	%rs154, %rs153, 255;
	cvt.rn.f64.u16 	%fd155, %rs148;
	st.shared.f64 	[%r350+360], %fd155;
	cvt.rn.f64.u16 	%fd156, %rs150;
	st.shared.f64 	[%r350+368], %fd156;
	cvt.rn.f64.u16 	%fd157, %rs152;
	st.shared.f64 	[%r350+376], %fd157;
	cvt.rn.f64.u16 	%fd158, %rs154;
	st.shared.f64 	[%r350+384], %fd158;
	.pragma "used_bytes_mask 7";
	ld.shared.u32 	%r356, [%r349+320];
	bfe.u32 	%r357, %r356, 0, 8;
	cvt.u16.u32 	%rs155, %r357;
	and.b16  	%rs156, %rs155, 255;
	bfe.u32 	%r358, %r356, 8, 8;
	cvt.u16.u32 	%rs157, %r358;
	and.b16  	%rs158, %rs157, 255;
	bfe.u32 	%r359, %r356, 16, 8;
	cvt.u16.u32 	%rs159, %r359;
	and.b16  	%rs160, %rs159, 255;
	cvt.rn.f64.u16 	%fd159, %rs156;
	st.shared.f64 	[%r350+392], %fd159;
	cvt.rn.f64.u16 	%fd160, %rs158;
	st.shared.f64 	[%r350+400], %fd160;
	cvt.rn.f64.u16 	%fd161, %rs160;
	st.shared.f64 	[%r350+408], %fd161;
	add.s32 	%r651, %r651, 8;
	setp.ne.s32 	%p83, %r651, %r653;
	@%p83 bra 	$L__BB1_95;
$L__BB1_96:
	setp.eq.s32 	%p84, %r10, 0;
	@%p84 bra 	$L__BB1_104;
	and.b32  	%r79, %r213, 3;
	setp.lt.u32 	%p85, %r10, 4;
	@%p85 bra 	$L__BB1_99;
	add.s32 	%r360, %r20, %r653;
	ld.shared.u8 	%rs161, [%r360+315];
	cvt.rn.f64.u16 	%fd162, %rs161;
	mad.lo.s32 	%r361, %r653, 7, %r360;
	st.shared.f64 	[%r361+352], %fd162;
	ld.shared.u8 	%rs162, [%r360+316];
	cvt.rn.f64.u16 	%fd163, %rs162;
	st.shared.f64 	[%r361+360], %fd163;
	ld.shared.u8 	%rs163, [%r360+317];
	cvt.rn.f64.u16 	%fd164, %rs163;
	st.shared.f64 	[%r361+368], %fd164;
	ld.shared.u8 	%rs164, [%r360+318];
	cvt.rn.f64.u16 	%fd165, %rs164;
	st.shared.f64 	[%r361+376], %fd165;
	add.s32 	%r653, %r653, 4;
$L__BB1_99:
	setp.eq.s32 	%p86, %r79, 0;
	@%p86 bra 	$L__BB1_104;
	setp.eq.s32 	%p87, %r79, 1;
	@%p87 bra 	$L__BB1_102;
	add.s32 	%r362, %r20, %r653;
	ld.shared.u8 	%rs165, [%r362+315];
	cvt.rn.f64.u16 	%fd166, %rs165;
	mad.lo.s32 	%r363, %r653, 7, %r362;
	st.shared.f64 	[%r363+352], %fd166;
	ld.shared.u8 	%rs166, [%r362+316];
	cvt.rn.f64.u16 	%fd167, %rs166;
	st.shared.f64 	[%r363+360], %fd167;
	add.s32 	%r653, %r653, 2;
$L__BB1_102:
	and.b32  	%r364, %r213, 1;
	setp.eq.b32 	%p88, %r364, 1;
	not.pred 	%p89, %p88;
	@%p89 bra 	$L__BB1_104;
	add.s32 	%r365, %r20, %r653;
	ld.shared.u8 	%rs167, [%r365+315];
	cvt.rn.f64.u16 	%fd168, %rs167;
	mad.lo.s32 	%r366, %r653, 7, %r365;
	st.shared.f64 	[%r366+352], %fd168;
$L__BB1_104:
	mov.b32 	%r367, 1;
	st.shared.u32 	[%r20+808], %r367;
$L__BB1_105:
	min.s32 	%r370, %r213, 4;
	max.u32 	%r84, %r370, 1;
	and.b32  	%r85, %r213, 15;
	and.b32  	%r86, %r213, 3;
	and.b32  	%r87, %r213, 2147483640;
	and.b32  	%r88, %r213, 1;
	min.s32 	%r371, %r60, %r213;
	setp.lt.s32 	%p1, %r371, 1;
	mov.b32 	%r655, 1;
	mov.b32 	%r656, 0;
	mov.b16 	%rs313, 0;
	mov.u64 	%rd166, d_H;
	mov.u16 	%rs314, %rs313;
$L__BB1_106:
	mov.u32 	%r90, %r655;
	add.s16 	%rs313, %rs313, 1;
	add.s16 	%rs314, %rs314, 1;
	ld.shared.u32 	%r678, [%r20+808];
	setp.gt.s32 	%p90, %r678, 2;
	@%p90 bra 	$L__BB1_173;
	setp.lt.u32 	%p91, %r9, 15;
	mov.b32 	%r658, 0;
	@%p91 bra 	$L__BB1_110;
	mov.b32 	%r660, 0;
$L__BB1_109:
	.pragma "nounroll";
	add.s32 	%r374, %r20, %r660;
	mov.b16 	%rs170, 0;
	st.shared.v2.u8 	[%r374+330], {%rs170, %rs170};
	mov.b32 	%r375, 0;
	st.shared.u32 	[%r374+332], %r375;
	st.shared.v2.b32 	[%r374+336], {%r375, %r375};
	st.shared.v2.u8 	[%r374+344], {%rs170, %rs170};
	add.s32 	%r660, %r660, 16;
	and.b32  	%r658, %r213, 2147483632;
	setp.eq.s32 	%p92, %r660, %r658;
	@%p92 bra 	$L__BB1_110;
	bra.uni 	$L__BB1_109;
$L__BB1_110:
	setp.eq.s32 	%p93, %r85, 0;
	@%p93 bra 	$L__BB1_120;
	add.s32 	%r376, %r85, -1;
	setp.lt.u32 	%p94, %r376, 7;
	@%p94 bra 	$L__BB1_113;
	add.s32 	%r377, %r20, %r658;
	mov.b16 	%rs171, 0;
	st.shared.u8 	[%r377+330], %rs171;
	st.shared.u8 	[%r377+331], %rs171;
	st.shared.u8 	[%r377+332], %rs171;
	st.shared.u8 	[%r377+333], %rs171;
	st.shared.u8 	[%r377+334], %rs171;
	st.shared.u8 	[%r377+335], %rs171;
	st.shared.u8 	[%r377+336], %rs171;
	st.shared.u8 	[%r377+337], %rs171;
	add.s32 	%r658, %r658, 8;
$L__BB1_113:
	setp.eq.s32 	%p95, %r10, 0;
	@%p95 bra 	$L__BB1_120;
	add.s32 	%r378, %r10, -1;
	setp.lt.u32 	%p96, %r378, 3;
	@%p96 bra 	$L__BB1_116;
	add.s32 	%r379, %r20, %r658;
	mov.b16 	%rs172, 0;
	st.shared.u8 	[%r379+330], %rs172;
	st.shared.u8 	[%r379+331], %rs172;
	st.shared.u8 	[%r379+332], %rs172;
	st.shared.u8 	[%r379+333], %rs172;
	add.s32 	%r658, %r658, 4;
$L__BB1_116:
	setp.eq.s32 	%p97, %r86, 0;
	@%p97 bra 	$L__BB1_120;
	setp.eq.s32 	%p98, %r86, 1;
	add.s32 	%r97, %r20, %r658;
	mov.b16 	%rs173, 0;
	st.shared.u8 	[%r97+330], %rs173;
	@%p98 bra 	$L__BB1_120;
	setp.eq.s32 	%p99, %r86, 2;
	mov.b16 	%rs174, 0;
	st.shared.u8 	[%r97+331], %rs174;
	@%p99 bra 	$L__BB1_120;
	mov.b16 	%rs175, 0;
	st.shared.u8 	[%r97+332], %rs175;
$L__BB1_120:
	setp.lt.u32 	%p100, %r656, 15;
	mov.b32 	%r661, 0;
	@%p100 bra 	$L__BB1_123;
	and.b32  	%r661, %r90, -16;
	mov.b32 	%r664, 0;
$L__BB1_122:
	.pragma "nounroll";
	add.s32 	%r382, %r20, %r664;
	mov.b16 	%rs176, 1;
	st.shared.v2.u8 	[%r382+330], {%rs176, %rs176};
	mov.b32 	%r383, 16843009;
	st.shared.u32 	[%r382+332], %r383;
	st.shared.v2.b32 	[%r382+336], {%r383, %r383};
	st.shared.v2.u8 	[%r382+344], {%rs176, %rs176};
	add.s32 	%r664, %r664, 16;
	setp.eq.s32 	%p101, %r664, %r661;
	@%p101 bra 	$L__BB1_123;
	bra.uni 	$L__BB1_122;
$L__BB1_123:
	and.b32  	%r384, %r90, 15;
	setp.eq.s32 	%p102, %r384, 0;
	@%p102 bra 	$L__BB1_133;
	cvt.u32.u16 	%r385, %rs314;
	and.b32  	%r103, %r385, 15;
	add.s32 	%r386, %r103, -1;
	setp.lt.u32 	%p103, %r386, 7;
	@%p103 bra 	$L__BB1_126;
	add.s32 	%r387, %r20, %r661;
	mov.b16 	%rs177, 1;
	st.shared.u8 	[%r387+330], %rs177;
	st.shared.u8 	[%r387+331], %rs177;
	st.shared.u8 	[%r387+332], %rs177;
	st.shared.u8 	[%r387+333], %rs177;
	st.shared.u8 	[%r387+334], %rs177;
	st.shared.u8 	[%r387+335], %rs177;
	st.shared.u8 	[%r387+336], %rs177;
	st.shared.u8 	[%r387+337], %rs177;
	add.s32 	%r661, %r661, 8;
$L__BB1_126:
	and.b32  	%r388, %r103, 7;
	setp.eq.s32 	%p104, %r388, 0;
	@%p104 bra 	$L__BB1_133;
	cvt.u32.u16 	%r389, %rs313;
	and.b32  	%r390, %r389, 7;
	and.b32  	%r106, %r389, 3;
	add.s32 	%r391, %r390, -1;
	setp.lt.u32 	%p105, %r391, 3;
	@%p105 bra 	$L__BB1_129;
	add.s32 	%r392, %r20, %r661;
	mov.b16 	%rs178, 1;
	st.shared.u8 	[%r392+330], %rs178;
	st.shared.u8 	[%r392+331], %rs178;
	st.shared.u8 	[%r392+332], %rs178;
	st.shared.u8 	[%r392+333], %rs178;
	add.s32 	%r661, %r661, 4;
$L__BB1_129:
	setp.eq.s32 	%p106, %r106, 0;
	@%p106 bra 	$L__BB1_133;
	add.s32 	%r109, %r20, %r661;
	mov.b16 	%rs179, 1;
	st.shared.u8 	[%r109+330], %rs179;
	setp.eq.s32 	%p107, %r106, 1;
	@%p107 bra 	$L__BB1_133;
	mov.b16 	%rs180, 1;
	st.shared.u8 	[%r109+331], %rs180;
	setp.eq.s32 	%p108, %r106, 2;
	@%p108 bra 	$L__BB1_133;
	mov.b16 	%rs181, 1;
	st.shared.u8 	[%r109+332], %rs181;
$L__BB1_133:
	setp.lt.u32 	%p109, %r9, 7;
	mov.b32 	%r667, 0;
	@%p109 bra 	$L__BB1_136;
	mov.b32 	%r665, 0;
$L__BB1_135:
	.pragma "nounroll";
	shl.b32 	%r395, %r665, 2;
	add.s32 	%r396, %r20, %r395;
	ld.shared.u32 	%r397, [%r396+240];
	add.s32 	%r398, %r20, %r397;
	ld.shared.u8 	%rs182, [%r398+300];
	mad.lo.s32 	%r399, %r665, -3, %r396;
	ld.shared.u8 	%rs183, [%r399+330];
	xor.b16  	%rs184, %rs183, %rs182;
	st.shared.u8 	[%r398+315], %rs184;
	ld.shared.u32 	%r400, [%r396+244];
	add.s32 	%r401, %r20, %r400;
	ld.shared.u8 	%rs185, [%r401+300];
	ld.shared.u8 	%rs186, [%r399+331];
	xor.b16  	%rs187, %rs186, %rs185;
	st.shared.u8 	[%r401+315], %rs187;
	ld.shared.u32 	%r402, [%r396+248];
	add.s32 	%r403, %r20, %r402;
	ld.shared.u8 	%rs188, [%r403+300];
	ld.shared.u8 	%rs189, [%r399+332];
	xor.b16  	%rs190, %rs189, %rs188;
	st.shared.u8 	[%r403+315], %rs190;
	ld.shared.u32 	%r404, [%r396+252];
	add.s32 	%r405, %r20, %r404;
	ld.shared.u8 	%rs191, [%r405+300];
	ld.shared.u8 	%rs192, [%r399+333];
	xor.b16  	%rs193, %rs192, %rs191;
	st.shared.u8 	[%r405+315], %rs193;
	ld.shared.u32 	%r406, [%r396+256];
	add.s32 	%r407, %r20, %r406;
	ld.shared.u8 	%rs194, [%r407+300];
	ld.shared.u8 	%rs195, [%r399+334];
	xor.b16  	%rs196, %rs195, %rs194;
	st.shared.u8 	[%r407+315], %rs196;
	ld.shared.u32 	%r408, [%r396+260];
	add.s32 	%r409, %r20, %r408;
	ld.shared.u8 	%rs197, [%r409+300];
	ld.shared.u8 	%rs198, [%r399+335];
	xor.b16  	%rs199, %rs198, %rs197;
	st.shared.u8 	[%r409+315], %rs199;
	ld.shared.u32 	%r410, [%r396+264];
	add.s32 	%r411, %r20, %r410;
	ld.shared.u8 	%rs200, [%r411+300];
	ld.shared.u8 	%rs201, [%r399+336];
	xor.b16  	%rs202, %rs201, %rs200;
	st.shared.u8 	[%r411+315], %rs202;
	ld.shared.u32 	%r412, [%r396+268];
	add.s32 	%r413, %r20, %r412;
	ld.shared.u8 	%rs203, [%r413+300];
	ld.shared.u8 	%rs204, [%r399+337];
	xor.b16  	%rs205, %rs204, %rs203;
	st.shared.u8 	[%r413+315], %rs205;
	add.s32 	%r665, %r665, 8;
	setp.ne.s32 	%p110, %r665, %r87;
	mov.u32 	%r667, %r87;
	@%p110 bra 	$L__BB1_135;
$L__BB1_136:
	setp.eq.s32 	%p111, %r10, 0;
	@%p111 bra 	$L__BB1_144;
	add.s32 	%r414, %r10, -1;
	setp.lt.u32 	%p112, %r414, 3;
	@%p112 bra 	$L__BB1_139;
	shl.b32 	%r415, %r667, 2;
	add.s32 	%r416, %r20, %r415;
	ld.shared.u32 	%r417, [%r416+240];
	add.s32 	%r418, %r20, %r417;
	ld.shared.u8 	%rs206, [%r418+300];
	mad.lo.s32 	%r419, %r667, -3, %r416;
	ld.shared.u8 	%rs207, [%r419+330];
	xor.b16  	%rs208, %rs207, %rs206;
	st.shared.u8 	[%r418+315], %rs208;
	ld.shared.u32 	%r420, [%r416+244];
	add.s32 	%r421, %r20, %r420;
	ld.shared.u8 	%rs209, [%r421+300];
	ld.shared.u8 	%rs210, [%r419+331];
	xor.b16  	%rs211, %rs210, %rs209;
	st.shared.u8 	[%r421+315], %rs211;
	ld.shared.u32 	%r422, [%r416+248];
	add.s32 	%r423, %r20, %r422;
	ld.shared.u8 	%rs212, [%r423+300];
	ld.shared.u8 	%rs213, [%r419+332];
	xor.b16  	%rs214, %rs213, %rs212;
	st.shared.u8 	[%r423+315], %rs214;
	ld.shared.u32 	%r424, [%r416+252];
	add.s32 	%r425, %r20, %r424;
	ld.shared.u8 	%rs215, [%r425+300];
	ld.shared.u8 	%rs216, [%r419+333];
	xor.b16  	%rs217, %rs216, %rs215;
	st.shared.u8 	[%r425+315], %rs217;
	add.s32 	%r667, %r667, 4;
$L__BB1_139:
	setp.eq.s32 	%p113, %r86, 0;
	@%p113 bra 	$L__BB1_144;
	setp.eq.s32 	%p114, %r86, 1;
	@%p114 bra 	$L__BB1_142;
	shl.b32 	%r426, %r667, 2;
	add.s32 	%r427, %r20, %r426;
	ld.shared.u32 	%r428, [%r427+240];
	add.s32 	%r429, %r20, %r428;
	ld.shared.u8 	%rs218, [%r429+300];
	mad.lo.s32 	%r430, %r667, -3, %r427;
	ld.shared.u8 	%rs219, [%r430+330];
	xor.b16  	%rs220, %rs219, %rs218;
	st.shared.u8 	[%r429+315], %rs220;
	ld.shared.u32 	%r431, [%r427+244];
	add.s32 	%r432, %r20, %r431;
	ld.shared.u8 	%rs221, [%r432+300];
	ld.shared.u8 	%rs222, [%r430+331];
	xor.b16  	%rs223, %rs222, %rs221;
	st.shared.u8 	[%r432+315], %rs223;
	add.s32 	%r667, %r667, 2;
$L__BB1_142:
	setp.eq.s32 	%p115, %r88, 0;
	@%p115 bra 	$L__BB1_144;
	shl.b32 	%r433, %r667, 2;
	add.s32 	%r434, %r20, %r433;
	ld.shared.u32 	%r435, [%r434+240];
	add.s32 	%r436, %r20, %r435;
	ld.shared.u8 	%rs224, [%r436+300];
	mad.lo.s32 	%r437, %r667, -3, %r434;
	ld.shared.u8 	%rs225, [%r437+330];
	xor.b16  	%rs226, %rs225, %rs224;
	st.shared.u8 	[%r436+315], %rs226;
$L__BB1_144:
	ld.shared.f64 	%fd169, [%r20+816];
	add.f64 	%fd170, %fd169, 0d3FF0000000000000;
	st.shared.f64 	[%r20+816], %fd170;
	@%p1 bra 	$L__BB1_159;
	mov.b32 	%r669, 0;
$L__BB1_146:
	mul.lo.s32 	%r120, %r669, %r213;
	mov.b16 	%rs318, 0;
	mov.b32 	%r672, 0;
	@%p109 bra 	$L__BB1_149;
	mov.b16 	%rs318, 0;
	mov.b32 	%r670, 0;
$L__BB1_148:
	.pragma "nounroll";
	add.s32 	%r441, %r20, %r670;
	ld.shared.u8 	%rs230, [%r441+315];
	add.s32 	%r442, %r670, %r120;
	mul.wide.u32 	%rd146, %r442, 4;
	add.s64 	%rd148, %rd166, %rd146;
	ld.const.u8 	%rs231, [%rd148];
	mul.lo.s16 	%rs232, %rs230, %rs231;
	xor.b16  	%rs233, %rs232, %rs318;
	ld.shared.u32 	%r443, [%r441+316];
	bfe.u32 	%r444, %r443, 0, 8;
	cvt.u16.u32 	%rs234, %r444;
	bfe.u32 	%r445, %r443, 8, 8;
	cvt.u16.u32 	%rs235, %r445;
	bfe.u32 	%r446, %r443, 16, 8;
	cvt.u16.u32 	%rs236, %r446;
	bfe.u32 	%r447, %r443, 24, 8;
	cvt.u16.u32 	%rs237, %r447;
	ld.const.u8 	%rs238, [%rd148+4];
	mul.lo.s16 	%rs239, %rs234, %rs238;
	xor.b16  	%rs240, %rs239, %rs233;
	ld.const.u8 	%rs241, [%rd148+8];
	mul.lo.s16 	%rs242, %rs235, %rs241;
	xor.b16  	%rs243, %rs242, %rs240;
	ld.const.u8 	%rs244, [%rd148+12];
	mul.lo.s16 	%rs245, %rs236, %rs244;
	xor.b16  	%rs246, %rs245, %rs243;
	ld.const.u8 	%rs247, [%rd148+16];
	mul.lo.s16 	%rs248, %rs237, %rs247;
	xor.b16  	%rs249, %rs248, %rs246;
	.pragma "used_bytes_mask 7";
	ld.shared.u32 	%r448, [%r441+320];
	bfe.u32 	%r449, %r448, 0, 8;
	cvt.u16.u32 	%rs250, %r449;
	bfe.u32 	%r450, %r448, 8, 8;
	cvt.u16.u32 	%rs251, %r450;
	bfe.u32 	%r451, %r448, 16, 8;
	cvt.u16.u32 	%rs252, %r451;
	ld.const.u8 	%rs253, [%rd148+20];
	mul.lo.s16 	%rs254, %rs250, %rs253;
	xor.b16  	%rs255, %rs254, %rs249;
	ld.const.u8 	%rs256, [%rd148+24];
	mul.lo.s16 	%rs257, %rs251, %rs256;
	xor.b16  	%rs325, %rs257, %rs255;
	ld.const.u8 	%rs258, [%rd148+28];
	mul.lo.s16 	%rs326, %rs252, %rs258;
	xor.b16  	%rs318, %rs326, %rs325;
	add.s32 	%r670, %r670, 8;
	setp.ne.s32 	%p117, %r670, %r87;
	mov.u32 	%r672, %r87;
	@%p117 bra 	$L__BB1_148;
$L__BB1_149:
	@%p111 bra 	$L__BB1_157;
	add.s32 	%r452, %r10, -1;
	setp.lt.u32 	%p119, %r452, 3;
	@%p119 bra 	$L__BB1_152;
	add.s32 	%r453, %r20, %r672;
	ld.shared.u8 	%rs260, [%r453+315];
	add.s32 	%r454, %r672, %r120;
	mul.wide.u32 	%rd149, %r454, 4;
	add.s64 	%rd151, %rd166, %rd149;
	ld.const.u8 	%rs261, [%rd151];
	mul.lo.s16 	%rs262, %rs260, %rs261;
	ld.shared.u8 	%rs263, [%r453+316];
	cvt.u64.u32 	%rd152, %r120;
	cvt.u64.u32 	%rd153, %r672;
	add.s64 	%rd154, %rd153, %rd152;
	shl.b64 	%rd155, %rd154, 2;
	add.s64 	%rd156, %rd166, %rd155;
	ld.const.u8 	%rs264, [%rd156+4];
	mul.lo.s16 	%rs265, %rs263, %rs264;
	xor.b16  	%rs266, %rs262, %rs265;
	ld.shared.u8 	%rs267, [%r453+317];
	ld.const.u8 	%rs268, [%rd156+8];
	mul.lo.s16 	%rs269, %rs267, %rs268;
	xor.b16  	%rs270, %rs266, %rs269;
	xor.b16  	%rs325, %rs270, %rs318;
	ld.shared.u8 	%rs271, [%r453+318];
	ld.const.u8 	%rs272, [%rd156+12];
	mul.lo.s16 	%rs326, %rs271, %rs272;
	xor.b16  	%rs318, %rs326, %rs325;
	add.s32 	%r672, %r672, 4;
$L__BB1_152:
	setp.eq.s32 	%p120, %r86, 0;
	@%p120 bra 	$L__BB1_157;
	setp.eq.s32 	%p121, %r86, 1;
	@%p121 bra 	$L__BB1_155;
	add.s32 	%r455, %r20, %r672;
	ld.shared.u8 	%rs274, [%r455+315];
	add.s32 	%r456, %r672, %r120;
	mul.wide.u32 	%rd157, %r456, 4;
	add.s64 	%rd159, %rd166, %rd157;
	ld.const.u8 	%rs275, [%rd159];
	mul.lo.s16 	%rs276, %rs274, %rs275;
	xor.b16  	%rs325, %rs276, %rs318;
	ld.shared.u8 	%rs277, [%r455+316];
	cvt.u64.u32 	%rd160, %r120;
	cvt.u64.u32 	%rd161, %r672;
	add.s64 	%rd162, %rd161, %rd160;
	shl.b64 	%rd163, %rd162, 2;
	add.s64 	%rd164, %rd166, %rd163;
	ld.const.u8 	%rs278, [%rd164+4];
	mul.lo.s16 	%rs326, %rs277, %rs278;
	xor.b16  	%rs318, %rs326, %rs325;
	add.s32 	%r672, %r672, 2;
$L__BB1_155:
	setp.eq.s32 	%p122, %r88, 0;
	@%p122 bra 	$L__BB1_157;
	add.s32 	%r457, %r20, %r672;
	ld.shared.u8 	%rs279, [%r457+315];
	add.s32 	%r458, %r672, %r120;
	mul.wide.u32 	%rd165, %r458, 4;
	add.s64 	%rd167, %rd166, %rd165;
	ld.const.u8 	%rs280, [%rd167];
	mul.lo.s16 	%rs326, %rs279, %rs280;
	mov.u16 	%rs325, %rs318;
$L__BB1_157:
	and.b16  	%rs281, %rs325, 255;
	and.b16  	%rs282, %rs326, 255;
	setp.ne.s16 	%p123, %rs282, %rs281;
	@%p123 bra 	$L__BB1_171;
	add.s32 	%r669, %r669, 1;
	setp.eq.s32 	%p124, %r669, %r60;
	@%p124 bra 	$L__BB1_159;
	bra.uni 	$L__BB1_146;
$L__BB1_159:
	mov.b32 	%r676, 0;
	@%p109 bra 	$L__BB1_162;
	mov.b32 	%r674, 0;
$L__BB1_161:
	.pragma "nounroll";
	add.s32 	%r461, %r20, %r674;
	ld.shared.u8 	%rs283, [%r461+315];
	cvt.rn.f64.u16 	%fd171, %rs283;
	ld.shared.u32 	%r462, [%r20+808];
	mad.lo.s32 	%r463, %r462, %r213, %r674;
	shl.b32 	%r464, %r463, 3;
	add.s32 	%r465, %r20, %r464;
	st.shared.f64 	[%r465+352], %fd171;
	ld.shared.u8 	%rs284, [%r461+316];
	cvt.rn.f64.u16 	%fd172, %rs284;
	ld.shared.u32 	%r466, [%r20+808];
	mad.lo.s32 	%r467, %r466, %r213, %r674;
	add.s32 	%r468, %r20, 352;
	shl.b32 	%r469, %r467, 3;
	add.s32 	%r470, %r468, %r469;
	st.shared.f64 	[%r470+8], %fd172;
	ld.shared.u8 	%rs285, [%r461+317];
	cvt.rn.f64.u16 	%fd173, %rs285;
	ld.shared.u32 	%r471, [%r20+808];
	mad.lo.s32 	%r472, %r471, %r213, %r674;
	shl.b32 	%r473, %r472, 3;
	add.s32 	%r474, %r468, %r473;
	st.shared.f64 	[%r474+16], %fd173;
	ld.shared.u8 	%rs286, [%r461+318];
	cvt.rn.f64.u16 	%fd174, %rs286;
	ld.shared.u32 	%r475, [%r20+808];
	mad.lo.s32 	%r476, %r475, %r213, %r674;
	shl.b32 	%r477, %r476, 3;
	add.s32 	%r478, %r468, %r477;
	st.shared.f64 	[%r478+24], %fd174;
	ld.shared.u8 	%rs287, [%r461+319];
	cvt.rn.f64.u16 	%fd175, %rs287;
	ld.shared.u32 	%r479, [%r20+808];
	mad.lo.s32 	%r480, %r479, %r213, %r674;
	shl.b32 	%r481, %r480, 3;
	add.s32 	%r482, %r468, %r481;
	st.shared.f64 	[%r482+32], %fd175;
	ld.shared.u8 	%rs288, [%r461+320];
	cvt.rn.f64.u16 	%fd176, %rs288;
	ld.shared.u32 	%r483, [%r20+808];
	mad.lo.s32 	%r484, %r483, %r213, %r674;
	shl.b32 	%r485, %r484, 3;
	add.s32 	%r486, %r468, %r485;
	st.shared.f64 	[%r486+40], %fd176;
	ld.shared.u8 	%rs289, [%r461+321];
	cvt.rn.f64.u16 	%fd177, %rs289;
	ld.shared.u32 	%r487, [%r20+808];
	mad.lo.s32 	%r488, %r487, %r213, %r674;
	shl.b32 	%r489, %r488, 3;
	add.s32 	%r490, %r468, %r489;
	st.shared.f64 	[%r490+48], %fd177;
	ld.shared.u8 	%rs290, [%r461+322];
	cvt.rn.f64.u16 	%fd178, %rs290;
	ld.shared.u32 	%r491, [%r20+808];
	mad.lo.s32 	%r492, %r491, %r213, %r674;
	shl.b32 	%r493, %r492, 3;
	add.s32 	%r494, %r468, %r493;
	st.shared.f64 	[%r494+56], %fd178;
	add.s32 	%r674, %r674, 8;
	setp.ne.s32 	%p126, %r674, %r87;
	mov.u32 	%r676, %r87;
	@%p126 bra 	$L__BB1_161;
$L__BB1_162:
	@%p111 bra 	$L__BB1_170;
	add.s32 	%r495, %r10, -1;
	setp.lt.u32 	%p128, %r495, 3;
	@%p128 bra 	$L__BB1_165;
	add.s32 	%r496, %r20, %r676;
	ld.shared.u8 	%rs291, [%r496+315];
	cvt.rn.f64.u16 	%fd179, %rs291;
	ld.shared.u32 	%r497, [%r20+808];
	mad.lo.s32 	%r498, %r497, %r213, %r676;
	shl.b32 	%r499, %r498, 3;
	add.s32 	%r500, %r20, %r499;
	st.shared.f64 	[%r500+352], %fd179;
	ld.shared.u8 	%rs292, [%r496+316];
	cvt.rn.f64.u16 	%fd180, %rs292;
	ld.shared.u32 	%r501, [%r20+808];
	mad.lo.s32 	%r502, %r501, %r213, %r676;
	add.s32 	%r503, %r20, 352;
	shl.b32 	%r504, %r502, 3;
	add.s32 	%r505, %r503, %r504;
	st.shared.f64 	[%r505+8], %fd180;
	ld.shared.u8 	%rs293, [%r496+317];
	cvt.rn.f64.u16 	%fd181, %rs293;
	ld.shared.u32 	%r506, [%r20+808];
	mad.lo.s32 	%r507, %r506, %r213, %r676;
	shl.b32 	%r508, %r507, 3;
	add.s32 	%r509, %r503, %r508;
	st.shared.f64 	[%r509+16], %fd181;
	ld.shared.u8 	%rs294, [%r496+318];
	cvt.rn.f64.u16 	%fd182, %rs294;
	ld.shared.u32 	%r510, [%r20+808];
	mad.lo.s32 	%r511, %r510, %r213, %r676;
	shl.b32 	%r512, %r511, 3;
	add.s32 	%r513, %r503, %r512;
	st.shared.f64 	[%r513+24], %fd182;
	add.s32 	%r676, %r676, 4;
$L__BB1_165:
	setp.eq.s32 	%p129, %r86, 0;
	@%p129 bra 	$L__BB1_170;
	setp.eq.s32 	%p130, %r86, 1;
	@%p130 bra 	$L__BB1_168;
	add.s32 	%r514, %r20, %r676;
	ld.shared.u8 	%rs295, [%r514+315];
	cvt.rn.f64.u16 	%fd183, %rs295;
	ld.shared.u32 	%r515, [%r20+808];
	mad.lo.s32 	%r516, %r515, %r213, %r676;
	shl.b32 	%r517, %r516, 3;
	add.s32 	%r518, %r20, %r517;
	st.shared.f64 	[%r518+352], %fd183;
	ld.shared.u8 	%rs296, [%r514+316];
	cvt.rn.f64.u16 	%fd184, %rs296;
	ld.shared.u32 	%r519, [%r20+808];
	mad.lo.s32 	%r520, %r519, %r213, %r676;
	shl.b32 	%r521, %r520, 3;
	add.s32 	%r522, %r20, %r521;
	st.shared.f64 	[%r522+360], %fd184;
	add.s32 	%r676, %r676, 2;
$L__BB1_168:
	setp.eq.s32 	%p131, %r88, 0;
	@%p131 bra 	$L__BB1_170;
	add.s32 	%r523, %r20, %r676;
	ld.shared.u8 	%rs297, [%r523+315];
	cvt.rn.f64.u16 	%fd185, %rs297;
	ld.shared.u32 	%r524, [%r20+808];
	mad.lo.s32 	%r525, %r524, %r213, %r676;
	shl.b32 	%r526, %r525, 3;
	add.s32 	%r527, %r20, %r526;
	st.shared.f64 	[%r527+352], %fd185;
$L__BB1_170:
	ld.shared.u32 	%r528, [%r20+808];
	add.s32 	%r529, %r528, 1;
	st.shared.u32 	[%r20+808], %r529;
$L__BB1_171:
	add.s32 	%r655, %r90, 1;
	setp.ne.s32 	%p132, %r90, %r84;
	mov.u32 	%r656, %r90;
	@%p132 bra 	$L__BB1_106;
	ld.shared.u32 	%r678, [%r20+808];
$L__BB1_173:
	setp.eq.s32 	%p133, %r678, 0;
	@%p133 bra 	$L__BB1_195;
	setp.eq.s32 	%p134, %r9, 0;
	mov.b64 	%rd268, 0;
	@%p134 bra 	$L__BB1_184;
	mov.b32 	%r680, 0;
$L__BB1_176:
	mul.wide.u32 	%rd169, %r680, 8;
	add.s64 	%rd19, %rd276, %rd169;
	ld.local.f64 	%fd42, [%rd19];
	fma.rn.f64 	%fd186, %fd42, 0d3FF71547652B82FE, 0d4338000000000000;
	{
	.reg .b32 %temp; 
	mov.b64 	{%r144, %temp}, %fd186;
	}
	mov.f64 	%fd187, 0dC338000000000000;
	add.rn.f64 	%fd188, %fd186, %fd187;
	fma.rn.f64 	%fd189, %fd188, 0dBFE62E42FEFA39EF, %fd42;
	fma.rn.f64 	%fd190, %fd188, 0dBC7ABC9E3B39803F, %fd189;
	fma.rn.f64 	%fd191, %fd190, 0d3E5ADE1569CE2BDF, 0d3E928AF3FCA213EA;
	fma.rn.f64 	%fd192, %fd191, %fd190, 0d3EC71DEE62401315;
	fma.rn.f64 	%fd193, %fd192, %fd190, 0d3EFA01997C89EB71;
	fma.rn.f64 	%fd194, %fd193, %fd190, 0d3F2A01A014761F65;
	fma.rn.f64 	%fd195, %fd194, %fd190, 0d3F56C16C1852B7AF;
	fma.rn.f64 	%fd196, %fd195, %fd190, 0d3F81111111122322;
	fma.rn.f64 	%fd197, %fd196, %fd190, 0d3FA55555555502A1;
	fma.rn.f64 	%fd198, %fd197, %fd190, 0d3FC5555555555511;
	fma.rn.f64 	%fd199, %fd198, %fd190, 0d3FE000000000000B;
	fma.rn.f64 	%fd200, %fd199, %fd190, 0d3FF0000000000000;
	fma.rn.f64 	%fd201, %fd200, %fd190, 0d3FF0000000000000;
	{
	.reg .b32 %temp; 
	mov.b64 	{%r145, %temp}, %fd201;
	}
	{
	.reg .b32 %temp; 
	mov.b64 	{%temp, %r146}, %fd201;
	}
	shl.b32 	%r531, %r144, 20;
	add.s32 	%r532, %r531, %r146;
	mov.b64 	%fd475, {%r145, %r532};
	{
	.reg .b32 %temp; 
	mov.b64 	{%temp, %r533}, %fd42;
	}
	mov.b32 	%f4, %r533;
	abs.f32 	%f1, %f4;
	setp.lt.f32 	%p135, %f1, 0f4086232B;
	@%p135 bra 	$L__BB1_179;
	setp.lt.f64 	%p136, %fd42, 0d0000000000000000;
	add.f64 	%fd202, %fd42, 0d7FF0000000000000;
	selp.f64 	%fd475, 0d0000000000000000, %fd202, %p136;
	setp.geu.f32 	%p137, %f1, 0f40874800;
	@%p137 bra 	$L__BB1_179;
	shr.u32 	%r534, %r144, 31;
	add.s32 	%r535, %r144, %r534;
	shr.s32 	%r536, %r535, 1;
	shl.b32 	%r537, %r536, 20;
	add.s32 	%r538, %r146, %r537;
	mov.b64 	%fd203, {%r145, %r538};
	sub.s32 	%r539, %r144, %r536;
	shl.b32 	%r540, %r539, 20;
	add.s32 	%r541, %r540, 1072693248;
	mov.b32 	%r542, 0;
	mov.b64 	%fd204, {%r542, %r541};
	mul.f64 	%fd475, %fd204, %fd203;
$L__BB1_179:
	add.f64 	%fd205, %fd475, 0d3FF0000000000000;
	rcp.rn.f64 	%fd206, %fd205;
	mul.wide.u32 	%rd170, %r680, 8;
	add.s64 	%rd20, %rd274, %rd170;
	st.local.f64 	[%rd20], %fd206;
	mov.f64 	%fd207, 0d3FF0000000000000;
	sub.f64 	%fd208, %fd207, %fd206;
	add.s64 	%rd21, %rd272, %rd170;
	st.local.f64 	[%rd21], %fd208;
	ld.local.f64 	%fd47, [%rd19+8];
	fma.rn.f64 	%fd209, %fd47, 0d3FF71547652B82FE, 0d4338000000000000;
	{
	.reg .b32 %temp; 
	mov.b64 	{%r147, %temp}, %fd209;
	}
	mov.f64 	%fd210, 0dC338000000000000;
	add.rn.f64 	%fd211, %fd209, %fd210;
	fma.rn.f64 	%fd212, %fd211, 0dBFE62E42FEFA39EF, %fd47;
	fma.rn.f64 	%fd213, %fd211, 0dBC7ABC9E3B39803F, %fd212;
	fma.rn.f64 	%fd214, %fd213, 0d3E5ADE1569CE2BDF, 0d3E928AF3FCA213EA;
	fma.rn.f64 	%fd215, %fd214, %fd213, 0d3EC71DEE62401315;
	fma.rn.f64 	%fd216, %fd215, %fd213, 0d3EFA01997C89EB71;
	fma.rn.f64 	%fd217, %fd216, %fd213, 0d3F2A01A014761F65;
	fma.rn.f64 	%fd218, %fd217, %fd213, 0d3F56C16C1852B7AF;
	fma.rn.f64 	%fd219, %fd218, %fd213, 0d3F81111111122322;
	fma.rn.f64 	%fd220, %fd219, %fd213, 0d3FA55555555502A1;
	fma.rn.f64 	%fd221, %fd220, %fd213, 0d3FC5555555555511;
	fma.rn.f64 	%fd222, %fd221, %fd213, 0d3FE000000000000B;
	fma.rn.f64 	%fd223, %fd222, %fd213, 0d3FF0000000000000;
	fma.rn.f64 	%fd224, %fd223, %fd213, 0d3FF0000000000000;
	{
	.reg .b32 %temp; 
	mov.b64 	{%r148, %temp}, %fd224;
	}
	{
	.reg .b32 %temp; 
	mov.b64 	{%temp, %r149}, %fd224;
	}
	shl.b32 	%r543, %r147, 20;
	add.s32 	%r544, %r543, %r149;
	mov.b64 	%fd476, {%r148, %r544};
	{
	.reg .b32 %temp; 
	mov.b64 	{%temp, %r545}, %fd47;
	}
	mov.b32 	%f5, %r545;
	abs.f32 	%f2, %f5;
	setp.lt.f32 	%p138, %f2, 0f4086232B;
	@%p138 bra 	$L__BB1_182;
	setp.lt.f64 	%p139, %fd47, 0d0000000000000000;
	add.f64 	%fd225, %fd47, 0d7FF0000000000000;
	selp.f64 	%fd476, 0d0000000000000000, %fd225, %p139;
	setp.geu.f32 	%p140, %f2, 0f40874800;
	@%p140 bra 	$L__BB1_182;
	shr.u32 	%r546, %r147, 31;
	add.s32 	%r547, %r147, %r546;
	shr.s32 	%r548, %r547, 1;
	shl.b32 	%r549, %r548, 20;
	add.s32 	%r550, %r149, %r549;
	mov.b64 	%fd226, {%r148, %r550};
	sub.s32 	%r551, %r147, %r548;
	shl.b32 	%r552, %r551, 20;
	add.s32 	%r553, %r552, 1072693248;
	mov.b32 	%r554, 0;
	mov.b64 	%fd227, {%r554, %r553};
	mul.f64 	%fd476, %fd227, %fd226;
$L__BB1_182:
	add.f64 	%fd228, %fd476, 0d3FF0000000000000;
	rcp.rn.f64 	%fd229, %fd228;
	st.local.f64 	[%rd20+8], %fd229;
	mov.f64 	%fd230, 0d3FF0000000000000;
	sub.f64 	%fd231, %fd230, %fd229;
	st.local.f64 	[%rd21+8], %fd231;
	add.s32 	%r680, %r680, 2;
	and.b32  	%r151, %r213, 2147483646;
	setp.ne.s32 	%p141, %r680, %r151;
	@%p141 bra 	$L__BB1_176;
	cvt.u64.u32 	%rd268, %r151;
$L__BB1_184:
	setp.eq.s32 	%p142, %r88, 0;
	@%p142 bra 	$L__BB1_189;
	shl.b64 	%rd171, %rd268, 3;
	add.s64 	%rd172, %rd276, %rd171;
	ld.local.f64 	%fd52, [%rd172];
	fma.rn.f64 	%fd232, %fd52, 0d3FF71547652B82FE, 0d4338000000000000;
	{
	.reg .b32 %temp; 
	mov.b64 	{%r152, %temp}, %fd232;
	}
	mov.f64 	%fd233, 0dC338000000000000;
	add.rn.f64 	%fd234, %fd232, %fd233;
	fma.rn.f64 	%fd235, %fd234, 0dBFE62E42FEFA39EF, %fd52;
	fma.rn.f64 	%fd236, %fd234, 0dBC7ABC9E3B39803F, %fd235;
	fma.rn.f64 	%fd237, %fd236, 0d3E5ADE1569CE2BDF, 0d3E928AF3FCA213EA;
	fma.rn.f64 	%fd238, %fd237, %fd236, 0d3EC71DEE62401315;
	fma.rn.f64 	%fd239, %fd238, %fd236, 0d3EFA01997C89EB71;
	fma.rn.f64 	%fd240, %fd239, %fd236, 0d3F2A01A014761F65;
	fma.rn.f64 	%fd241, %fd240, %fd236, 0d3F56C16C1852B7AF;
	fma.rn.f64 	%fd242, %fd241, %fd236, 0d3F81111111122322;
	fma.rn.f64 	%fd243, %fd242, %fd236, 0d3FA55555555502A1;
	fma.rn.f64 	%fd244, %fd243, %fd236, 0d3FC5555555555511;
	fma.rn.f64 	%fd245, %fd244, %fd236, 0d3FE000000000000B;
	fma.rn.f64 	%fd246, %fd245, %fd236, 0d3FF0000000000000;
	fma.rn.f64 	%fd247, %fd246, %fd236, 0d3FF0000000000000;
	{
	.reg .b32 %temp; 
	mov.b64 	{%r153, %temp}, %fd247;
	}
	{
	.reg .b32 %temp; 
	mov.b64 	{%temp, %r154}, %fd247;
	}
	shl.b32 	%r555, %r152, 20;
	add.s32 	%r556, %r555, %r154;
	mov.b64 	%fd477, {%r153, %r556};
	{
	.reg .b32 %temp; 
	mov.b64 	{%temp, %r557}, %fd52;
	}
	mov.b32 	%f6, %r557;
	abs.f32 	%f3, %f6;
	setp.lt.f32 	%p143, %f3, 0f4086232B;
	@%p143 bra 	$L__BB1_188;
	setp.lt.f64 	%p144, %fd52, 0d0000000000000000;
	add.f64 	%fd248, %fd52, 0d7FF0000000000000;
	selp.f64 	%fd477, 0d0000000000000000, %fd248, %p144;
	setp.geu.f32 	%p145, %f3, 0f40874800;
	@%p145 bra 	$L__BB1_188;
	shr.u32 	%r558, %r152, 31;
	add.s32 	%r559, %r152, %r558;
	shr.s32 	%r560, %r559, 1;
	shl.b32 	%r561, %r560, 20;
	add.s32 	%r562, %r154, %r561;
	mov.b64 	%fd249, {%r153, %r562};
	sub.s32 	%r563, %r152, %r560;
	shl.b32 	%r564, %r563, 20;
	add.s32 	%r565, %r564, 1072693248;
	mov.b32 	%r566, 0;
	mov.b64 	%fd250, {%r566, %r565};
	mul.f64 	%fd477, %fd250, %fd249;
$L__BB1_188:
	add.f64 	%fd251, %fd477, 0d3FF0000000000000;
	rcp.rn.f64 	%fd252, %fd251;
	add.s64 	%rd174, %rd274, %rd171;
	st.local.f64 	[%rd174], %fd252;
	mov.f64 	%fd253, 0d3FF0000000000000;
	sub.f64 	%fd254, %fd253, %fd252;
	add.s64 	%rd175, %rd272, %rd171;
	st.local.f64 	[%rd175], %fd254;
$L__BB1_189:
	mov.b64 	%rd176, 0;
	st.local.u64 	[%rd271], %rd176;
	st.local.u64 	[%rd271+8], %rd176;
	st.local.u64 	[%rd271+16], %rd176;
	st.local.u64 	[%rd271+24], %rd176;
	st.local.u64 	[%rd271+32], %rd176;
	st.local.u64 	[%rd271+40], %rd176;
	st.local.u64 	[%rd271+48], %rd176;
	st.local.u64 	[%rd271+56], %rd176;
	st.local.u64 	[%rd271+64], %rd176;
	st.local.u64 	[%rd271+72], %rd176;
	st.local.u64 	[%rd271+80], %rd176;
	st.local.u64 	[%rd271+88], %rd176;
	st.local.u64 	[%rd271+96], %rd176;
	st.local.u64 	[%rd271+104], %rd176;
	st.local.u64 	[%rd271+112], %rd176;
	st.local.u64 	[%rd273], %rd176;
	st.local.u64 	[%rd273+8], %rd176;
	st.local.u64 	[%rd273+16], %rd176;
	st.local.u64 	[%rd273+24], %rd176;
	st.local.u64 	[%rd273+32], %rd176;
	st.local.u64 	[%rd273+40], %rd176;
	st.local.u64 	[%rd273+48], %rd176;
	st.local.u64 	[%rd273+56], %rd176;
	st.local.u64 	[%rd273+64], %rd176;
	st.local.u64 	[%rd273+72], %rd176;
	st.local.u64 	[%rd273+80], %rd176;
	st.local.u64 	[%rd273+88], %rd176;
	st.local.u64 	[%rd273+96], %rd176;
	st.local.u64 	[%rd273+104], %rd176;
	st.local.u64 	[%rd273+112], %rd176;
	cvt.rn.f64.s32 	%fd255, %r678;
	rcp.rn.f64 	%fd57, %fd255;
	setp.lt.s32 	%p146, %r678, 1;
	@%p146 bra 	$L__BB1_259;
	mov.b32 	%r681, 0;
$L__BB1_191:
	setp.lt.u32 	%p147, %r9, 7;
	mov.b32 	%r685, 0;
	@%p147 bra 	$L__BB1_230;
	and.b32  	%r569, %r213, 2147483640;
	neg.s32 	%r683, %r569;
	add.s64 	%rd270, %rd273, 32;
	add.s64 	%rd269, %rd271, 32;
	mul.lo.s32 	%r570, %r213, %r681;
	shl.b32 	%r571, %r570, 3;
	and.b32  	%r572, %r4, 3;
	mov.u32 	%r573, _ZZ24decode_rows_cubic_kernelPdS_S_diiiE6states;
	mad.lo.s32 	%r574, %r572, 824, %r573;
	add.s32 	%r575, %r574, %r571;
	add.s32 	%r682, %r575, 408;
$L__BB1_193:
	.pragma "nounroll";
	ld.shared.f64 	%fd256, [%r682+-56];
	setp.eq.f64 	%p148, %fd256, 0d3FF0000000000000;
	@%p148 bra 	$L__BB1_207;
	ld.local.f64 	%fd257, [%rd269+-32];
	add.f64 	%fd258, %fd57, %fd257;
	st.local.f64 	[%rd269+-32], %fd258;
	bra.uni 	$L__BB1_208;
$L__BB1_195:
	setp.lt.u32 	%p179, %r9, 15;
	mov.b32 	%r697, 0;
	@%p179 bra 	$L__BB1_198;
	and.b32  	%r697, %r213, 2147483632;
	neg.s32 	%r679, %r697;
	add.s64 	%rd267, %rd276, 64;
	add.s64 	%rd266, %rd8, 64;
	add.s64 	%rd265, %rd9, 64;
$L__BB1_197:
	.pragma "nounroll";
	ld.local.f64 	%fd405, [%rd267+-64];
	st.local.f64 	[%rd266+-64], %fd405;
	mov.b64 	%rd205, 0;
	st.local.u64 	[%rd265+-64], %rd205;
	ld.local.f64 	%fd406, [%rd267+-56];
	st.local.f64 	[%rd266+-56], %fd406;
	st.local.u64 	[%rd265+-56], %rd205;
	ld.local.f64 	%fd407, [%rd267+-48];
	st.local.f64 	[%rd266+-48], %fd407;
	st.local.u64 	[%rd265+-48], %rd205;
	ld.local.f64 	%fd408, [%rd267+-40];
	st.local.f64 	[%rd266+-40], %fd408;
	st.local.u64 	[%rd265+-40], %rd205;
	ld.local.f64 	%fd409, [%rd267+-32];
	st.local.f64 	[%rd266+-32], %fd409;
	st.local.u64 	[%rd265+-32], %rd205;
	ld.local.f64 	%fd410, [%rd267+-24];
	st.local.f64 	[%rd266+-24], %fd410;
	st.local.u64 	[%rd265+-24], %rd205;
	ld.local.f64 	%fd411, [%rd267+-16];
	st.local.f64 	[%rd266+-16], %fd411;
	st.local.u64 	[%rd265+-16], %rd205;
	ld.local.f64 	%fd412, [%rd267+-8];
	st.local.f64 	[%rd266+-8], %fd412;
	st.local.u64 	[%rd265+-8], %rd205;
	ld.local.f64 	%fd413, [%rd267];
	st.local.f64 	[%rd266], %fd413;
	st.local.u64 	[%rd265], %rd205;
	ld.local.f64 	%fd414, [%rd267+8];
	st.local.f64 	[%rd266+8], %fd414;
	st.local.u64 	[%rd265+8], %rd205;
	ld.local.f64 	%fd415, [%rd267+16];
	st.local.f64 	[%rd266+16], %fd415;
	st.local.u64 	[%rd265+16], %rd205;
	ld.local.f64 	%fd416, [%rd267+24];
	st.local.f64 	[%rd266+24], %fd416;
	st.local.u64 	[%rd265+24], %rd205;
	ld.local.f64 	%fd417, [%rd267+32];
	st.local.f64 	[%rd266+32], %fd417;
	st.local.u64 	[%rd265+32], %rd205;
	ld.local.f64 	%fd418, [%rd267+40];
	st.local.f64 	[%rd266+40], %fd418;
	st.local.u64 	[%rd265+40], %rd205;
	ld.local.f64 	%fd419, [%rd267+48];
	st.local.f64 	[%rd266+48], %fd419;
	st.local.u64 	[%rd265+48], %rd205;
	ld.local.f64 	%fd420, [%rd267+56];
	st.local.f64 	[%rd266+56], %fd420;
	st.local.u64 	[%rd265+56], %rd205;
	add.s32 	%r679, %r679, 16;
	add.s64 	%rd267, %rd267, 128;
	add.s64 	%rd266, %rd266, 128;
	add.s64 	%rd265, %rd265, 128;
	setp.eq.s32 	%p180, %r679, 0;
	@%p180 bra 	$L__BB1_198;
	bra.uni 	$L__BB1_197;
$L__BB1_198:
	setp.eq.s32 	%p181, %r85, 0;
	@%p181 bra 	$L__BB1_275;
	setp.lt.u32 	%p182, %r85, 8;
	@%p182 bra 	$L__BB1_201;
	mul.wide.u32 	%rd206, %r697, 8;
	add.s64 	%rd207, %rd276, %rd206;
	ld.local.f64 	%fd421, [%rd207];
	add.s64 	%rd208, %rd8, %rd206;
	st.local.f64 	[%rd208], %fd421;
	add.s64 	%rd209, %rd9, %rd206;
	mov.b64 	%rd210, 0;
	st.local.u64 	[%rd209], %rd210;
	ld.local.f64 	%fd422, [%rd207+8];
	st.local.f64 	[%rd208+8], %fd422;
	st.local.u64 	[%rd209+8], %rd210;
	ld.local.f64 	%fd423, [%rd207+16];
	st.local.f64 	[%rd208+16], %fd423;
	st.local.u64 	[%rd209+16], %rd210;
	ld.local.f64 	%fd424, [%rd207+24];
	st.local.f64 	[%rd208+24], %fd424;
	st.local.u64 	[%rd209+24], %rd210;
	ld.local.f64 	%fd425, [%rd207+32];
	st.local.f64 	[%rd208+32], %fd425;
	st.local.u64 	[%rd209+32], %rd210;
	ld.local.f64 	%fd426, [%rd207+40];
	st.local.f64 	[%rd208+40], %fd426;
	st.local.u64 	[%rd209+40], %rd210;
	ld.local.f64 	%fd427, [%rd207+48];
	st.local.f64 	[%rd208+48], %fd427;
	st.local.u64 	[%rd209+48], %rd210;
	ld.local.f64 	%fd428, [%rd207+56];
	st.local.f64 	[%rd208+56], %fd428;
	st.local.u64 	[%rd209+56], %rd210;
	add.s32 	%r697, %r697, 8;
$L__BB1_201:
	setp.eq.s32 	%p183, %r10, 0;
	@%p183 bra 	$L__BB1_275;
	setp.lt.u32 	%p184, %r10, 4;
	@%p184 bra 	$L__BB1_204;
	mul.wide.u32 	%rd211, %r697, 8;
	add.s64 	%rd212, %rd276, %rd211;
	ld.local.f64 	%fd429, [%rd212];
	add.s64 	%rd213, %rd8, %rd211;
	st.local.f64 	[%rd213], %fd429;
	add.s64 	%rd214, %rd9, %rd211;
	mov.b64 	%rd215, 0;
	st.local.u64 	[%rd214], %rd215;
	ld.local.f64 	%fd430, [%rd212+8];
	st.local.f64 	[%rd213+8], %fd430;
	st.local.u64 	[%rd214+8], %rd215;
	ld.local.f64 	%fd431, [%rd212+16];
	st.local.f64 	[%rd213+16], %fd431;
	st.local.u64 	[%rd214+16], %rd215;
	ld.local.f64 	%fd432, [%rd212+24];
	st.local.f64 	[%rd213+24], %fd432;
	st.local.u64 	[%rd214+24], %rd215;
	add.s32 	%r697, %r697, 4;
$L__BB1_204:
	setp.eq.s32 	%p185, %r86, 0;
	@%p185 bra 	$L__BB1_275;
	mul.wide.u32 	%rd216, %r697, 8;
	add.s64 	%rd280, %rd9, %rd216;
	add.s64 	%rd279, %rd8, %rd216;
	add.s64 	%rd278, %rd276, %rd216;
	neg.s32 	%r699, %r86;
$L__BB1_206:
	.pragma "nounroll";
	ld.local.f64 	%fd433, [%rd278];
	st.local.f64 	[%rd279], %fd433;
	mov.b64 	%rd217, 0;
	st.local.u64 	[%rd280], %rd217;
	add.s64 	%rd280, %rd280, 8;
	add.s64 	%rd279, %rd279, 8;
	add.s64 	%rd278, %rd278, 8;
	add.s32 	%r699, %r699, 1;
	setp.ne.s32 	%p186, %r699, 0;
	@%p186 bra 	$L__BB1_206;
	bra.uni 	$L__BB1_275;
$L__BB1_207:
	ld.local.f64 	%fd259, [%rd270+-32];
	add.f64 	%fd260, %fd57, %fd259;
	st.local.f64 	[%rd270+-32], %fd260;
$L__BB1_208:
	ld.shared.f64 	%fd261, [%r682+-48];
	setp.eq.f64 	%p149, %fd261, 0d3FF0000000000000;
	@%p149 bra 	$L__BB1_210;
	ld.local.f64 	%fd262, [%rd269+-24];
	add.f64 	%fd263, %fd57, %fd262;
	st.local.f64 	[%rd269+-24], %fd263;
	bra.uni 	$L__BB1_211;
$L__BB1_210:
	ld.local.f64 	%fd264, [%rd270+-24];
	add.f64 	%fd265, %fd57, %fd264;
	st.local.f64 	[%rd270+-24], %fd265;
$L__BB1_211:
	ld.shared.f64 	%fd266, [%r682+-40];
	setp.eq.f64 	%p150, %fd266, 0d3FF0000000000000;
	@%p150 bra 	$L__BB1_213;
	ld.local.f64 	%fd267, [%rd269+-16];
	add.f64 	%fd268, %fd57, %fd267;
	st.local.f64 	[%rd269+-16], %fd268;
	bra.uni 	$L__BB1_214;
$L__BB1_213:
	ld.local.f64 	%fd269, [%rd270+-16];
	add.f64 	%fd270, %fd57, %fd269;
	st.local.f64 	[%rd270+-16], %fd270;
$L__BB1_214:
	ld.shared.f64 	%fd271, [%r682+-32];
	setp.eq.f64 	%p151, %fd271, 0d3FF0000000000000;
	@%p151 bra 	$L__BB1_216;
	ld.local.f64 	%fd272, [%rd269+-8];
	add.f64 	%fd273, %fd57, %fd272;
	st.local.f64 	[%rd269+-8], %fd273;
	bra.uni 	$L__BB1_217;
$L__BB1_216:
	ld.local.f64 	%fd274, [%rd270+-8];
	add.f64 	%fd275, %fd57, %fd274;
	st.local.f64 	[%rd270+-8], %fd275;
$L__BB1_217:
	ld.shared.f64 	%fd276, [%r682+-24];
	setp.eq.f64 	%p152, %fd276, 0d3FF0000000000000;
	@%p152 bra 	$L__BB1_219;
	ld.local.f64 	%fd277, [%rd269];
	add.f64 	%fd278, %fd57, %fd277;
	st.local.f64 	[%rd269], %fd278;
	bra.uni 	$L__BB1_220;
$L__BB1_219:
	ld.local.f64 	%fd279, [%rd270];
	add.f64 	%fd280, %fd57, %fd279;
	st.local.f64 	[%rd270], %fd280;
$L__BB1_220:
	ld.shared.f64 	%fd281, [%r682+-16];
	setp.eq.f64 	%p153, %fd281, 0d3FF0000000000000;
	@%p153 bra 	$L__BB1_222;
	ld.local.f64 	%fd282, [%rd269+8];
	add.f64 	%fd283, %fd57, %fd282;
	st.local.f64 	[%rd269+8], %fd283;
	bra.uni 	$L__BB1_223;
$L__BB1_222:
	ld.local.f64 	%fd284, [%rd270+8];
	add.f64 	%fd285, %fd57, %fd284;
	st.local.f64 	[%rd270+8], %fd285;
$L__BB1_223:
	ld.shared.f64 	%fd286, [%r682+-8];
	setp.eq.f64 	%p154, %fd286, 0d3FF0000000000000;
	@%p154 bra 	$L__BB1_225;
	ld.local.f64 	%fd287, [%rd269+16];
	add.f64 	%fd288, %fd57, %fd287;
	st.local.f64 	[%rd269+16], %fd288;
	bra.uni 	$L__BB1_226;
$L__BB1_225:
	ld.local.f64 	%fd289, [%rd270+16];
	add.f64 	%fd290, %fd57, %fd289;
	st.local.f64 	[%rd270+16], %fd290;
$L__BB1_226:
	ld.shared.f64 	%fd291, [%r682];
	setp.eq.f64 	%p155, %fd291, 0d3FF0000000000000;
	@%p155 bra 	$L__BB1_228;
	ld.local.f64 	%fd292, [%rd269+24];
	add.f64 	%fd293, %fd57, %fd292;
	st.local.f64 	[%rd269+24], %fd293;
	bra.uni 	$L__BB1_229;
$L__BB1_228:
	ld.local.f64 	%fd294, [%rd270+24];
	add.f64 	%fd295, %fd57, %fd294;
	st.local.f64 	[%rd270+24], %fd295;
$L__BB1_229:
	add.s32 	%r683, %r683, 8;
	add.s32 	%r682, %r682, 64;
	add.s64 	%rd270, %rd270, 64;
	add.s64 	%rd269, %rd269, 64;
	setp.ne.s32 	%p156, %r683, 0;
	mov.u32 	%r685, %r87;
	@%p156 bra 	$L__BB1_193;
$L__BB1_230:
	setp.eq.s32 	%p157, %r10, 0;
	@%p157 bra 	$L__BB1_258;
	add.s32 	%r576, %r10, -1;
	setp.lt.u32 	%p158, %r576, 3;
	@%p158 bra 	$L__BB1_245;
	mad.lo.s32 	%r577, %r681, %r213, %r685;
	shl.b32 	%r578, %r577, 3;
	add.s32 	%r163, %r20, %r578;
	ld.shared.f64 	%fd296, [%r163+352];
	setp.eq.f64 	%p159, %fd296, 0d3FF0000000000000;
	@%p159 bra 	$L__BB1_234;
	mul.wide.u32 	%rd177, %r685, 8;
	add.s64 	%rd178, %rd271, %rd177;
	ld.local.f64 	%fd297, [%rd178];
	add.f64 	%fd298, %fd57, %fd297;
	st.local.f64 	[%rd178], %fd298;
	bra.uni 	$L__BB1_235;
$L__BB1_234:
	mul.wide.u32 	%rd179, %r685, 8;
	add.s64 	%rd180, %rd273, %rd179;
	ld.local.f64 	%fd299, [%rd180];
	add.f64 	%fd300, %fd57, %fd299;
	st.local.f64 	[%rd180], %fd300;
$L__BB1_235:
	ld.shared.f64 	%fd301, [%r163+360];
	setp.eq.f64 	%p160, %fd301, 0d3FF0000000000000;
	@%p160 bra 	$L__BB1_237;
	mul.wide.u32 	%rd181, %r685, 8;
	add.s64 	%rd182, %rd271, %rd181;
	ld.local.f64 	%fd302, [%rd182+8];
	add.f64 	%fd303, %fd57, %fd302;
	st.local.f64 	[%rd182+8], %fd303;
	bra.uni 	$L__BB1_238;
$L__BB1_237:
	mul.wide.u32 	%rd183, %r685, 8;
	add.s64 	%rd184, %rd273, %rd183;
	ld.local.f64 	%fd304, [%rd184+8];
	add.f64 	%fd305, %fd57, %fd304;
	st.local.f64 	[%rd184+8], %fd305;
$L__BB1_238:
	ld.shared.f64 	%fd306, [%r163+368];
	setp.eq.f64 	%p161, %fd306, 0d3FF0000000000000;
	@%p161 bra 	$L__BB1_240;
	mul.wide.u32 	%rd185, %r685, 8;
	add.s64 	%rd186, %rd271, %rd185;
	ld.local.f64 	%fd307, [%rd186+16];
	add.f64 	%fd308, %fd57, %fd307;
	st.local.f64 	[%rd186+16], %fd308;
	bra.uni 	$L__BB1_241;
$L__BB1_240:
	mul.wide.u32 	%rd187, %r685, 8;
	add.s64 	%rd188, %rd273, %rd187;
	ld.local.f64 	%fd309, [%rd188+16];
	add.f64 	%fd310, %fd57, %fd309;
	st.local.f64 	[%rd188+16], %fd310;
$L__BB1_241:
	ld.shared.f64 	%fd311, [%r163+376];
	setp.eq.f64 	%p162, %fd311, 0d3FF0000000000000;
	@%p162 bra 	$L__BB1_243;
	mul.wide.u32 	%rd189, %r685, 8;
	add.s64 	%rd190, %rd271, %rd189;
	ld.local.f64 	%fd312, [%rd190+24];
	add.f64 	%fd313, %fd57, %fd312;
	st.local.f64 	[%rd190+24], %fd313;
	bra.uni 	$L__BB1_244;
$L__BB1_243:
	mul.wide.u32 	%rd191, %r685, 8;
	add.s64 	%rd192, %rd273, %rd191;
	ld.local.f64 	%fd314, [%rd192+24];
	add.f64 	%fd315, %fd57, %fd314;
	st.local.f64 	[%rd192+24], %fd315;
$L__BB1_244:
	add.s32 	%r685, %r685, 4;
$L__BB1_245:
	setp.eq.s32 	%p163, %r86, 0;
	@%p163 bra 	$L__BB1_258;
	setp.eq.s32 	%p164, %r86, 1;
	@%p164 bra 	$L__BB1_254;
	mad.lo.s32 	%r579, %r681, %r213, %r685;
	shl.b32 	%r580, %r579, 3;
	add.s32 	%r166, %r20, %r580;
	ld.shared.f64 	%fd316, [%r166+352];
	setp.eq.f64 	%p165, %fd316, 0d3FF0000000000000;
	@%p165 bra 	$L__BB1_249;
	mul.wide.u32 	%rd193, %r685, 8;
	add.s64 	%rd194, %rd271, %rd193;
	ld.local.f64 	%fd317, [%rd194];
	add.f64 	%fd318, %fd57, %fd317;
	st.local.f64 	[%rd194], %fd318;
	bra.uni 	$L__BB1_250;
$L__BB1_249:
	mul.wide.u32 	%rd195, %r685, 8;
	add.s64 	%rd196, %rd273, %rd195;
	ld.local.f64 	%fd319, [%rd196];
	add.f64 	%fd320, %fd57, %fd319;
	st.local.f64 	[%rd196], %fd320;
$L__BB1_250:
	ld.shared.f64 	%fd321, [%r166+360];
	setp.eq.f64 	%p166, %fd321, 0d3FF0000000000000;
	@%p166 bra 	$L__BB1_252;
	mul.wide.u32 	%rd197, %r685, 8;
	add.s64 	%rd198, %rd271, %rd197;
	ld.local.f64 	%fd322, [%rd198+8];
	add.f64 	%fd323, %fd57, %fd322;
	st.local.f64 	[%rd198+8], %fd323;
	bra.uni 	$L__BB1_253;
$L__BB1_252:
	mul.wide.u32 	%rd199, %r685, 8;
	add.s64 	%rd200, %rd273, %rd199;
	ld.local.f64 	%fd324, [%rd200+8];
	add.f64 	%fd325, %fd57, %fd324;
	st.local.f64 	[%rd200+8], %fd325;
$L__BB1_253:
	add.s32 	%r685, %r685, 2;
$L__BB1_254:
	@%p142 bra 	$L__BB1_258;
	mad.lo.s32 	%r581, %r681, %r213, %r685;
	shl.b32 	%r582, %r581, 3;
	add.s32 	%r583, %r20, %r582;
	ld.shared.f64 	%fd326, [%r583+352];
	setp.eq.f64 	%p168, %fd326, 0d3FF0000000000000;
	@%p168 bra 	$L__BB1_257;
	mul.wide.u32 	%rd201, %r685, 8;
	add.s64 	%rd202, %rd271, %rd201;
	ld.local.f64 	%fd327, [%rd202];
	add.f64 	%fd328, %fd57, %fd327;
	st.local.f64 	[%rd202], %fd328;
	bra.uni 	$L__BB1_258;
$L__BB1_257:
	mul.wide.u32 	%rd203, %r685, 8;
	add.s64 	%rd204, %rd273, %rd203;
	ld.local.f64 	%fd329, [%rd204];
	add.f64 	%fd330, %fd57, %fd329;
	st.local.f64 	[%rd204], %fd330;
$L__BB1_258:
	add.s32 	%r681, %r681, 1;
	setp.ne.s32 	%p169, %r681, %r678;
	@%p169 bra 	$L__BB1_191;
$L__BB1_259:
	mov.b32 	%r584, 1127219200;
	mov.b32 	%r585, -2147483648;
	mov.b64 	%fd58, {%r585, %r584};
	neg.s32 	%r687, %r213;
	mov.u64 	%rd275, %rd8;
	mov.u64 	%rd277, %rd9;
$L__BB1_260:
	ld.local.f64 	%fd331, [%rd271];
	ld.local.f64 	%fd332, [%rd272];
	mul.f64 	%fd333, %fd332, 0d3FC999999999999A;
	fma.rn.f64 	%fd334, %fd331, 0d3FE999999999999A, %fd333;
	st.local.f64 	[%rd271], %fd334;
	ld.local.f64 	%fd335, [%rd273];
	ld.local.f64 	%fd336, [%rd274];
	mul.f64 	%fd337, %fd336, 0d3FC999999999999A;
	fma.rn.f64 	%fd59, %fd335, 0d3FE999999999999A, %fd337;
	st.local.f64 	[%rd273], %fd59;
	max.f64 	%fd478, %fd334, 0d39B4484BFEEBC2A0;
	{
	.reg .b32 %temp; 
	mov.b64 	{%temp, %r688}, %fd478;
	}
	{
	.reg .b32 %temp; 
	mov.b64 	{%r689, %temp}, %fd478;
	}
	setp.gt.s32 	%p170, %r688, 1048575;
	mov.b32 	%r690, -1023;
	@%p170 bra 	$L__BB1_262;
	mul.f64 	%fd478, %fd478, 0d4350000000000000;
	{
	.reg .b32 %temp; 
	mov.b64 	{%temp, %r688}, %fd478;
	}
	{
	.reg .b32 %temp; 
	mov.b64 	{%r689, %temp}, %fd478;
	}
	mov.b32 	%r690, -1077;
$L__BB1_262:
	add.s32 	%r588, %r688, -1;
	setp.gt.u32 	%p171, %r588, 2146435070;
	@%p171 bra 	$L__BB1_266;
	shr.u32 	%r591, %r688, 20;
	add.s32 	%r691, %r690, %r591;
	and.b32  	%r592, %r688, 1048575;
	or.b32  	%r593, %r592, 1072693248;
	mov.b64 	%fd479, {%r689, %r593};
	setp.lt.u32 	%p173, %r593, 1073127583;
	@%p173 bra 	$L__BB1_265;
	{
	.reg .b32 %temp; 
	mov.b64 	{%r594, %temp}, %fd479;
	}
	{
	.reg .b32 %temp; 
	mov.b64 	{%temp, %r595}, %fd479;
	}
	add.s32 	%r596, %r595, -1048576;
	mov.b64 	%fd479, {%r594, %r596};
	add.s32 	%r691, %r691, 1;
$L__BB1_265:
	add.f64 	%fd339, %fd479, 0dBFF0000000000000;
	add.f64 	%fd340, %fd479, 0d3FF0000000000000;
	rcp.approx.ftz.f64 	%fd341, %fd340;
	neg.f64 	%fd342, %fd340;
	fma.rn.f64 	%fd343, %fd342, %fd341, 0d3FF0000000000000;
	fma.rn.f64 	%fd344, %fd343, %fd343, %fd343;
	fma.rn.f64 	%fd345, %fd344, %fd341, %fd341;
	mul.f64 	%fd346, %fd339, %fd345;
	fma.rn.f64 	%fd347, %fd339, %fd345, %fd346;
	mul.f64 	%fd348, %fd347, %fd347;
	fma.rn.f64 	%fd349, %fd348, 0d3EB1380B3AE80F1E, 0d3ED0EE258B7A8B04;
	fma.rn.f64 	%fd350, %fd349, %fd348, 0d3EF3B2669F02676F;
	fma.rn.f64 	%fd351, %fd350, %fd348, 0d3F1745CBA9AB0956;
	fma.rn.f64 	%fd352, %fd351, %fd348, 0d3F3C71C72D1B5154;
	fma.rn.f64 	%fd353, %fd352, %fd348, 0d3F624924923BE72D;
	fma.rn.f64 	%fd354, %fd353, %fd348, 0d3F8999999999A3C4;
	fma.rn.f64 	%fd355, %fd354, %fd348, 0d3FB5555555555554;
	sub.f64 	%fd356, %fd339, %fd347;
	add.f64 	%fd357, %fd356, %fd356;
	neg.f64 	%fd358, %fd347;
	fma.rn.f64 	%fd359, %fd358, %fd339, %fd357;
	mul.f64 	%fd360, %fd345, %fd359;
	mul.f64 	%fd361, %fd348, %fd355;
	fma.rn.f64 	%fd362, %fd361, %fd347, %fd360;
	xor.b32  	%r597, %r691, -2147483648;
	mov.b32 	%r598, 1127219200;
	mov.b64 	%fd363, {%r597, %r598};
	sub.f64 	%fd364, %fd363, %fd58;
	fma.rn.f64 	%fd365, %fd364, 0d3FE62E42FEFA39EF, %fd347;
	fma.rn.f64 	%fd366, %fd364, 0dBFE62E42FEFA39EF, %fd365;
	sub.f64 	%fd367, %fd366, %fd347;
	sub.f64 	%fd368, %fd362, %fd367;
	fma.rn.f64 	%fd369, %fd364, 0d3C7ABC9E3B39803F, %fd368;
	add.f64 	%fd480, %fd365, %fd369;
	bra.uni 	$L__BB1_267;
$L__BB1_266:
	fma.rn.f64 	%fd338, %fd478, 0d7FF0000000000000, 0d7FF0000000000000;
	{
	.reg .b32 %temp; 
	mov.b64 	{%temp, %r589}, %fd478;
	}
	and.b32  	%r590, %r589, 2147483647;
	setp.eq.s32 	%p172, %r590, 0;
	selp.f64 	%fd480, 0dFFF0000000000000, %fd338, %p172;
$L__BB1_267:
	max.f64 	%fd481, %fd59, 0d39B4484BFEEBC2A0;
	{
	.reg .b32 %temp; 
	mov.b64 	{%temp, %r692}, %fd481;
	}
	{
	.reg .b32 %temp; 
	mov.b64 	{%r693, %temp}, %fd481;
	}
	setp.gt.s32 	%p174, %r692, 1048575;
	mov.b32 	%r694, -1023;
	@%p174 bra 	$L__BB1_269;
	mul.f64 	%fd481, %fd481, 0d4350000000000000;
	{
	.reg .b32 %temp; 
	mov.b64 	{%temp, %r692}, %fd481;
	}
	{
	.reg .b32 %temp; 
	mov.b64 	{%r693, %temp}, %fd481;
	}
	mov.b32 	%r694, -1077;
$L__BB1_269:
	add.s32 	%r601, %r692, -1;
	setp.gt.u32 	%p175, %r601, 2146435070;
	@%p175 bra 	$L__BB1_273;
	shr.u32 	%r604, %r692, 20;
	add.s32 	%r695, %r694, %r604;
	and.b32  	%r605, %r692, 1048575;
	or.b32  	%r606, %r605, 1072693248;
	mov.b64 	%fd482, {%r693, %r606};
	setp.lt.u32 	%p177, %r606, 1073127583;
	@%p177 bra 	$L__BB1_272;
	{
	.reg .b32 %temp; 
	mov.b64 	{%r607, %temp}, %fd482;
	}
	{
	.reg .b32 %temp; 
	mov.b64 	{%temp, %r608}, %fd482;
	}
	add.s32 	%r609, %r608, -1048576;
	mov.b64 	%fd482, {%r607, %r609};
	add.s32 	%r695, %r695, 1;
$L__BB1_272:
	add.f64 	%fd371, %fd482, 0dBFF0000000000000;
	add.f64 	%fd372, %fd482, 0d3FF0000000000000;
	rcp.approx.ftz.f64 	%fd373, %fd372;
	neg.f64 	%fd374, %fd372;
	fma.rn.f64 	%fd375, %fd374, %fd373, 0d3FF0000000000000;
	fma.rn.f64 	%fd376, %fd375, %fd375, %fd375;
	fma.rn.f64 	%fd377, %fd376, %fd373, %fd373;
	mul.f64 	%fd378, %fd371, %fd377;
	fma.rn.f64 	%fd379, %fd371, %fd377, %fd378;
	mul.f64 	%fd380, %fd379, %fd379;
	fma.rn.f64 	%fd381, %fd380, 0d3EB1380B3AE80F1E, 0d3ED0EE258B7A8B04;
	fma.rn.f64 	%fd382, %fd381, %fd380, 0d3EF3B2669F02676F;
	fma.rn.f64 	%fd383, %fd382, %fd380, 0d3F1745CBA9AB0956;
	fma.rn.f64 	%fd384, %fd383, %fd380, 0d3F3C71C72D1B5154;
	fma.rn.f64 	%fd385, %fd384, %fd380, 0d3F624924923BE72D;
	fma.rn.f64 	%fd386, %fd385, %fd380, 0d3F8999999999A3C4;
	fma.rn.f64 	%fd387, %fd386, %fd380, 0d3FB5555555555554;
	sub.f64 	%fd388, %fd371, %fd379;
	add.f64 	%fd389, %fd388, %fd388;
	neg.f64 	%fd390, %fd379;
	fma.rn.f64 	%fd391, %fd390, %fd371, %fd389;
	mul.f64 	%fd392, %fd377, %fd391;
	mul.f64 	%fd393, %fd380, %fd387;
	fma.rn.f64 	%fd394, %fd393, %fd379, %fd392;
	xor.b32  	%r610, %r695, -2147483648;
	mov.b32 	%r611, 1127219200;
	mov.b64 	%fd395, {%r610, %r611};
	sub.f64 	%fd396, %fd395, %fd58;
	fma.rn.f64 	%fd397, %fd396, 0d3FE62E42FEFA39EF, %fd379;
	fma.rn.f64 	%fd398, %fd396, 0dBFE62E42FEFA39EF, %fd397;
	sub.f64 	%fd399, %fd398, %fd379;
	sub.f64 	%fd400, %fd394, %fd399;
	fma.rn.f64 	%fd401, %fd396, 0d3C7ABC9E3B39803F, %fd400;
	add.f64 	%fd483, %fd397, %fd401;
	bra.uni 	$L__BB1_274;
$L__BB1_273:
	fma.rn.f64 	%fd370, %fd481, 0d7FF0000000000000, 0d7FF0000000000000;
	{
	.reg .b32 %temp; 
	mov.b64 	{%temp, %r602}, %fd481;
	}
	and.b32  	%r603, %r602, 2147483647;
	setp.eq.s32 	%p176, %r603, 0;
	selp.f64 	%fd483, 0dFFF0000000000000, %fd370, %p176;
$L__BB1_274:
	sub.f64 	%fd402, %fd480, %fd483;
	st.local.f64 	[%rd275], %fd402;
	ld.local.f64 	%fd403, [%rd276];
	sub.f64 	%fd404, %fd402, %fd403;
	st.local.f64 	[%rd277], %fd404;
	add.s32 	%r687, %r687, 1;
	setp.eq.s32 	%p178, %r687, 0;
	add.s64 	%rd277, %rd277, 8;
	add.s64 	%rd276, %rd276, 8;
	add.s64 	%rd275, %rd275, 8;
	add.s64 	%rd274, %rd274, 8;
	add.s64 	%rd273, %rd273, 8;
	add.s64 	%rd272, %rd272, 8;
	add.s64 	%rd271, %rd271, 8;
	@%p178 bra 	$L__BB1_275;
	bra.uni 	$L__BB1_260;
$L__BB1_275:
	ld.param.u64 	%rd264, [_Z24decode_rows_cubic_kernelPdS_S_diii_param_1];
	cvta.to.global.u64 	%rd53, %rd264;
	setp.lt.u32 	%p187, %r9, 7;
	mov.b32 	%r703, 0;
	@%p187 bra 	$L__BB1_278;
	and.b32  	%r615, %r213, 2147483640;
	neg.s32 	%r701, %r615;
	mul.lo.s32 	%r616, %r213, %r213;
	mov.u32 	%r617, %ctaid.y;
	add.s32 	%r618, %r617, %r6;
	mad.lo.s32 	%r619, %r616, %r618, %r4;
	add.s32 	%r700, %r619, %r3;
	shl.b32 	%r203, %r213, 3;
	add.s64 	%rd282, %rd8, 32;
	add.s64 	%rd281, %rd9, 32;
	mul.wide.s32 	%rd221, %r213, 8;
$L__BB1_277:
	.pragma "nounroll";
	ld.local.f64 	%fd434, [%rd282+-32];
	mul.wide.s32 	%rd218, %r700, 8;
	add.s64 	%rd219, %rd53, %rd218;
	st.global.f64 	[%rd219], %fd434;
	ld.local.f64 	%fd435, [%rd281+-32];
	add.s64 	%rd220, %rd2, %rd218;
	st.global.f64 	[%rd220], %fd435;
	ld.local.f64 	%fd436, [%rd282+-24];
	add.s64 	%rd222, %rd219, %rd221;
	st.global.f64 	[%rd222], %fd436;
	ld.local.f64 	%fd437, [%rd281+-24];
	add.s64 	%rd223, %rd220, %rd221;
	st.global.f64 	[%rd223], %fd437;
	ld.local.f64 	%fd438, [%rd282+-16];
	add.s64 	%rd224, %rd222, %rd221;
	st.global.f64 	[%rd224], %fd438;
	ld.local.f64 	%fd439, [%rd281+-16];
	add.s64 	%rd225, %rd223, %rd221;
	st.global.f64 	[%rd225], %fd439;
	ld.local.f64 	%fd440, [%rd282+-8];
	add.s64 	%rd226, %rd224, %rd221;
	st.global.f64 	[%rd226], %fd440;
	ld.local.f64 	%fd441, [%rd281+-8];
	add.s64 	%rd227, %rd225, %rd221;
	st.global.f64 	[%rd227], %fd441;
	ld.local.f64 	%fd442, [%rd282];
	add.s64 	%rd228, %rd226, %rd221;
	st.global.f64 	[%rd228], %fd442;
	ld.local.f64 	%fd443, [%rd281];
	add.s64 	%rd229, %rd227, %rd221;
	st.global.f64 	[%rd229], %fd443;
	ld.local.f64 	%fd444, [%rd282+8];
	add.s64 	%rd230, %rd228, %rd221;
	st.global.f64 	[%rd230], %fd444;
	ld.local.f64 	%fd445, [%rd281+8];
	add.s64 	%rd231, %rd229, %rd221;
	st.global.f64 	[%rd231], %fd445;
	ld.local.f64 	%fd446, [%rd282+16];
	add.s64 	%rd232, %rd230, %rd221;
	st.global.f64 	[%rd232], %fd446;
	ld.local.f64 	%fd447, [%rd281+16];
	add.s64 	%rd233, %rd231, %rd221;
	st.global.f64 	[%rd233], %fd447;
	ld.local.f64 	%fd448, [%rd282+24];
	add.s64 	%rd234, %rd232, %rd221;
	st.global.f64 	[%rd234], %fd448;
	ld.local.f64 	%fd449, [%rd281+24];
	add.s64 	%rd235, %rd233, %rd221;
	st.global.f64 	[%rd235], %fd449;
	add.s32 	%r701, %r701, 8;
	add.s32 	%r700, %r700, %r203;
	add.s64 	%rd282, %rd282, 64;
	add.s64 	%rd281, %rd281, 64;
	setp.ne.s32 	%p188, %r701, 0;
	mov.u32 	%r703, %r87;
	@%p188 bra 	$L__BB1_277;
$L__BB1_278:
	setp.eq.s32 	%p189, %r10, 0;
	@%p189 bra 	$L__BB1_286;
	setp.lt.u32 	%p190, %r10, 4;
	@%p190 bra 	$L__BB1_281;
	add.s32 	%r620, %r703, %r7;
	mad.lo.s32 	%r621, %r620, %r213, %r8;
	mul.wide.u32 	%rd236, %r703, 8;
	add.s64 	%rd237, %rd8, %rd236;
	ld.local.f64 	%fd450, [%rd237];
	mul.wide.s32 	%rd238, %r621, 8;
	add.s64 	%rd239, %rd53, %rd238;
	st.global.f64 	[%rd239], %fd450;
	add.s64 	%rd240, %rd9, %rd236;
	ld.local.f64 	%fd451, [%rd240];
	add.s64 	%rd241, %rd2, %rd238;
	st.global.f64 	[%rd241], %fd451;
	ld.local.f64 	%fd452, [%rd237+8];
	mul.wide.s32 	%rd242, %r213, 8;
	add.s64 	%rd243, %rd239, %rd242;
	st.global.f64 	[%rd243], %fd452;
	ld.local.f64 	%fd453, [%rd240+8];
	add.s64 	%rd244, %rd241, %rd242;
	st.global.f64 	[%rd244], %fd453;
	ld.local.f64 	%fd454, [%rd237+16];
	add.s64 	%rd245, %rd243, %rd242;
	st.global.f64 	[%rd245], %fd454;
	ld.local.f64 	%fd455, [%rd240+16];
	add.s64 	%rd246, %rd244, %rd242;
	st.global.f64 	[%rd246], %fd455;
	ld.local.f64 	%fd456, [%rd237+24];
	add.s64 	%rd247, %rd245, %rd242;
	st.global.f64 	[%rd247], %fd456;
	ld.local.f64 	%fd457, [%rd240+24];
	add.s64 	%rd248, %rd246, %rd242;
	st.global.f64 	[%rd248], %fd457;
	add.s32 	%r703, %r703, 4;
$L__BB1_281:
	setp.eq.s32 	%p191, %r86, 0;
	@%p191 bra 	$L__BB1_286;
	and.b32  	%r622, %r213, 3;
	setp.eq.s32 	%p192, %r622, 1;
	@%p192 bra 	$L__BB1_284;
	add.s32 	%r623, %r703, %r7;
	mad.lo.s32 	%r624, %r623, %r213, %r8;
	mul.wide.u32 	%rd249, %r703, 8;
	add.s64 	%rd250, %rd8, %rd249;
	ld.local.f64 	%fd458, [%rd250];
	mul.wide.s32 	%rd251, %r624, 8;
	add.s64 	%rd252, %rd53, %rd251;
	st.global.f64 	[%rd252], %fd458;
	add.s64 	%rd253, %rd9, %rd249;
	ld.local.f64 	%fd459, [%rd253];
	add.s64 	%rd254, %rd2, %rd251;
	st.global.f64 	[%rd254], %fd459;
	ld.local.f64 	%fd460, [%rd250+8];
	mul.wide.s32 	%rd255, %r213, 8;
	add.s64 	%rd256, %rd252, %rd255;
	st.global.f64 	[%rd256], %fd460;
	ld.local.f64 	%fd461, [%rd253+8];
	add.s64 	%rd257, %rd254, %rd255;
	st.global.f64 	[%rd257], %fd461;
	add.s32 	%r703, %r703, 2;
$L__BB1_284:
	setp.eq.s32 	%p193, %r88, 0;
	@%p193 bra 	$L__BB1_286;
	add.s32 	%r625, %r703, %r7;
	mad.lo.s32 	%r626, %r625, %r213, %r8;
	mul.wide.u32 	%rd258, %r703, 8;
	add.s64 	%rd259, %rd8, %rd258;
	ld.local.f64 	%fd462, [%rd259];
	mul.wide.s32 	%rd260, %r626, 8;
	add.s64 	%rd261, %rd53, %rd260;
	st.global.f64 	[%rd261], %fd462;
	add.s64 	%rd262, %rd9, %rd258;
	ld.local.f64 	%fd463, [%rd262];
	add.s64 	%rd263, %rd2, %rd260;
	st.global.f64 	[%rd263], %fd463;
$L__BB1_286:
	ret;

}
	// .globl	_Z26decode_slices_cubic_kernelPdS_S_diii
.visible .entry _Z26decode_slices_cubic_kernelPdS_S_diii(
	.param .u64 .ptr .align 1 _Z26decode_slices_cubic_kernelPdS_S_diii_param_0,
	.param .u64 .ptr .align 1 _Z26decode_slices_cubic_kernelPdS_S_diii_param_1,
	.param .u64 .ptr .align 1 _Z26decode_slices_cubic_kernelPdS_S_diii_param_2,
	.param .f64 _Z26decode_slices_cubic_kernelPdS_S_diii_param_3,
	.param .u32 _Z26decode_slices_cubic_kernelPdS_S_diii_param_4,
	.param .u32 _Z26decode_slices_cubic_kernelPdS_S_diii_param_5,
	.param .u32 _Z26decode_slices_cubic_kernelPdS_S_diii_param_6
)
{
	.local .align 8 .b8 	__local_depot2[840];
	.reg .b64 	%SP;
	.reg .b64 	%SPL;
	.reg .pred 	%p<195>;
	.reg .b16 	%rs<327>;
	.reg .b32 	%r<777>;
	.reg .b32 	%f<7>;
	.reg .b64 	%rd<299>;
	.reg .b64 	%fd<484>;
	// demoted variable
	.shared .align 8 .b8 _ZZ26decode_slices_cubic_kernelPdS_S_diiiE6states[3296];
	mov.u64 	%SPL, __local_depot2;
	ld.param.u64 	%rd61, [_Z26decode_slices_cubic_kernelPdS_S_diii_param_0];
	ld.param.u64 	%rd62, [_Z26decode_slices_cubic_kernelPdS_S_diii_param_2];
	ld.param.f64 	%fd78, [_Z26decode_slices_cubic_kernelPdS_S_diii_param_3];
	ld.param.u32 	%r230, [_Z26decode_slices_cubic_kernelPdS_S_diii_param_4];
	ld.param.u32 	%r231, [_Z26decode_slices_cubic_kernelPdS_S_diii_param_5];
	ld.param.u32 	%r232, [_Z26decode_slices_cubic_kernelPdS_S_diii_param_6];
	cvta.to.global.u64 	%rd1, %rd61;
	cvta.to.global.u64 	%rd2, %rd62;
	add.u64 	%rd288, %SPL, 0;
	add.u64 	%rd290, %SPL, 120;
	add.u64 	%rd287, %SPL, 240;
	add.u64 	%rd289, %SPL, 360;
	add.u64 	%rd292, %SPL, 480;
	add.u64 	%rd8, %SPL, 600;
	add.u64 	%rd9, %SPL, 720;
	mov.u32 	%r1, %ctaid.z;
	mov.u32 	%r2, %ctaid.y;
	mov.u32 	%r233, %ctaid.x;
	mov.u32 	%r234, %ntid.x;
	mul.lo.s32 	%r3, %r233, %r234;
	mov.u32 	%r4, %tid.x;
	add.s32 	%r5, %r3, %r4;
	setp.ge.s32 	%p2, %r1, %r232;
	setp.ge.s32 	%p3, %r2, %r230;
	or.pred  	%p4, %p3, %p2;
	setp.ge.s32 	%p5, %r5, %r230;
	or.pred  	%p6, %p5, %p4;
	@%p6 bra 	$L__BB2_286;
	mul.lo.s32 	%r236, %r230, %r1;
	mul.lo.s32 	%r237, %r236, %r230;
	mad.lo.s32 	%r6, %r237, %r230, %r2;
	add.s32 	%r7, %r230, -1;
	and.b32  	%r8, %r230, 7;
	setp.lt.u32 	%p7, %r7, 7;
	mov.b32 	%r695, 0;
	@%p7 bra 	$L__BB2_4;
	and.b32  	%r695, %r230, -8;
	mov.b32 	%r693, 0;
$L__BB2_3:
	.pragma "nounroll";
	mad.lo.s32 	%r239, %r693, %r230, %r5;
	mad.lo.s32 	%r240, %r239, %r230, %r6;
	mul.wide.s32 	%rd70, %r240, 8;
	add.s64 	%rd71, %rd1, %rd70;
	ld.global.f64 	%fd79, [%rd71];
	add.s64 	%rd72, %rd2, %rd70;
	ld.global.f64 	%fd80, [%rd72];
	fma.rn.f64 	%fd81, %fd78, %fd80, %fd79;
	mul.wide.u32 	%rd73, %r693, 8;
	add.s64 	%rd74, %rd292, %rd73;
	st.local.f64 	[%rd74], %fd81;
	add.s32 	%r241, %r239, %r230;
	mad.lo.s32 	%r242, %r241, %r230, %r6;
	mul.wide.s32 	%rd75, %r242, 8;
	add.s64 	%rd76, %rd1, %rd75;
	ld.global.f64 	%fd82, [%rd76];
	add.s64 	%rd77, %rd2, %rd75;
	ld.global.f64 	%fd83, [%rd77];
	fma.rn.f64 	%fd84, %fd78, %fd83, %fd82;
	st.local.f64 	[%rd74+8], %fd84;
	add.s32 	%r243, %r241, %r230;
	mad.lo.s32 	%r244, %r243, %r230, %r6;
	mul.wide.s32 	%rd78, %r244, 8;
	add.s64 	%rd79, %rd1, %rd78;
	ld.global.f64 	%fd85, [%rd79];
	add.s64 	%rd80, %rd2, %rd78;
	ld.global.f64 	%fd86, [%rd80];
	fma.rn.f64 	%fd87, %fd78, %fd86, %fd85;
	st.local.f64 	[%rd74+16], %fd87;
	add.s32 	%r245, %r243, %r230;
	mad.lo.s32 	%r246, %r245, %r230, %r6;
	mul.wide.s32 	%rd81, %r246, 8;
	add.s64 	%rd82, %rd1, %rd81;
	ld.global.f64 	%fd88, [%rd82];
	add.s64 	%rd83, %rd2, %rd81;
	ld.global.f64 	%fd89, [%rd83];
	fma.rn.f64 	%fd90, %fd78, %fd89, %fd88;
	st.local.f64 	[%rd74+24], %fd90;
	add.s32 	%r247, %r245, %r230;
	mad.lo.s32 	%r248, %r247, %r230, %r6;
	mul.wide.s32 	%rd84, %r248, 8;
	add.s64 	%rd85, %rd1, %rd84;
	ld.global.f64 	%fd91, [%rd85];
	add.s64 	%rd86, %rd2, %rd84;
	ld.global.f64 	%fd92, [%rd86];
	fma.rn.f64 	%fd93, %fd78, %fd92, %fd91;
	st.local.f64 	[%rd74+32], %fd93;
	add.s32 	%r249, %r247, %r230;
	mad.lo.s32 	%r250, %r249, %r230, %r6;
	mul.wide.s32 	%rd87, %r250, 8;
	add.s64 	%rd88, %rd1, %rd87;
	ld.global.f64 	%fd94, [%rd88];
	add.s64 	%rd89, %rd2, %rd87;
	ld.global.f64 	%fd95, [%rd89];
	fma.rn.f64 	%fd96, %fd78, %fd95, %fd94;
	st.local.f64 	[%rd74+40], %fd96;
	add.s32 	%r251, %r249, %r230;
	mad.lo.s32 	%r252, %r251, %r230, %r6;
	mul.wide.s32 	%rd90, %r252, 8;
	add.s64 	%rd91, %rd1, %rd90;
	ld.global.f64 	%fd97, [%rd91];
	add.s64 	%rd92, %rd2, %rd90;
	ld.global.f64 	%fd98, [%rd92];
	fma.rn.f64 	%fd99, %fd78, %fd98, %fd97;
	st.local.f64 	[%rd74+48], %fd99;
	add.s32 	%r253, %r251, %r230;
	mad.lo.s32 	%r254, %r253, %r230, %r6;
	mul.wide.s32 	%rd93, %r254, 8;
	add.s64 	%rd94, %rd1, %rd93;
	ld.global.f64 	%fd100, [%rd94];
	add.s64 	%rd95, %rd2, %rd93;
	ld.global.f64 	%fd101, [%rd95];
	fma.rn.f64 	%fd102, %fd78, %fd101, %fd100;
	st.local.f64 	[%rd74+56], %fd102;
	add.s32 	%r693, %r693, 8;
	setp.ne.s32 	%p8, %r693, %r695;
	@%p8 bra 	$L__BB2_3;
$L__BB2_4:
	setp.eq.s32 	%p9, %r8, 0;
	@%p9 bra 	$L__BB2_12;
	and.b32  	%r13, %r230, 3;
	setp.lt.u32 	%p10, %r8, 4;
	@%p10 bra 	$L__BB2_7;
	mad.lo.s32 	%r255, %r695, %r230, %r5;
	mad.lo.s32 	%r256, %r255, %r230, %r6;
	mul.wide.s32 	%rd96, %r256, 8;
	add.s64 	%rd97, %rd1, %rd96;
	ld.global.f64 	%fd103, [%rd97];
	add.s64 	%rd98, %rd2, %rd96;
	ld.global.f64 	%fd104, [%rd98];
	fma.rn.f64 	%fd105, %fd78, %fd104, %fd103;
	mul.wide.u32 	%rd99, %r695, 8;
	add.s64 	%rd100, %rd292, %rd99;
	st.local.f64 	[%rd100], %fd105;
	add.s32 	%r257, %r255, %r230;
	mad.lo.s32 	%r258, %r257, %r230, %r6;
	mul.wide.s32 	%rd101, %r258, 8;
	add.s64 	%rd102, %rd1, %rd101;
	ld.global.f64 	%fd106, [%rd102];
	add.s64 	%rd103, %rd2, %rd101;
	ld.global.f64 	%fd107, [%rd103];
	fma.rn.f64 	%fd108, %fd78, %fd107, %fd106;
	st.local.f64 	[%rd100+8], %fd108;
	add.s32 	%r259, %r257, %r230;
	mad.lo.s32 	%r260, %r259, %r230, %r6;
	mul.wide.s32 	%rd104, %r260, 8;
	add.s64 	%rd105, %rd1, %rd104;
	ld.global.f64 	%fd109, [%rd105];
	add.s64 	%rd106, %rd2, %rd104;
	ld.global.f64 	%fd110, [%rd106];
	fma.rn.f64 	%fd111, %fd78, %fd110, %fd109;
	st.local.f64 	[%rd100+16], %fd111;
	add.s32 	%r261, %r259, %r230;
	mad.lo.s32 	%r262, %r261, %r230, %r6;
	mul.wide.s32 	%rd107, %r262, 8;
	add.s64 	%rd108, %rd1, %rd107;
	ld.global.f64 	%fd112, [%rd108];
	add.s64 	%rd109, %rd2, %rd107;
	ld.global.f64 	%fd113, [%rd109];
	fma.rn.f64 	%fd114, %fd78, %fd113, %fd112;
	st.local.f64 	[%rd100+24], %fd114;
	add.s32 	%r695, %r695, 4;
$L__BB2_7:
	setp.eq.s32 	%p11, %r13, 0;
	@%p11 bra 	$L__BB2_12;
	setp.eq.s32 	%p12, %r13, 1;
	@%p12 bra 	$L__BB2_10;
	mad.lo.s32 	%r263, %r695, %r230, %r5;
	mad.lo.s32 	%r264, %r263, %r230, %r6;
	mul.wide.s32 	%rd110, %r264, 8;
	add.s64 	%rd111, %rd1, %rd110;
	ld.global.f64 	%fd115, [%rd111];
	add.s64 	%rd112, %rd2, %rd110;
	ld.global.f64 	%fd116, [%rd112];
	fma.rn.f64 	%fd117, %fd78, %fd116, %fd115;
	mul.wide.u32 	%rd113, %r695, 8;
	add.s64 	%rd114, %rd292, %rd113;
	st.local.f64 	[%rd114], %fd117;
	add.s32 	%r265, %r263, %r230;
	mad.lo.s32 	%r266, %r265, %r230, %r6;
	mul.wide.s32 	%rd115, %r266, 8;
	add.s64 	%rd116, %rd1, %rd115;
	ld.global.f64 	%fd118, [%rd116];
	add.s64 	%rd117, %rd2, %rd115;
	ld.global.f64 	%fd119, [%rd117];
	fma.rn.f64 	%fd120, %fd78, %fd119, %fd118;
	st.local.f64 	[%rd114+8], %fd120;
	add.s32 	%r695, %r695, 2;
$L__BB2_10:
	and.b32  	%r267, %r230, 1;
	setp.eq.b32 	%p13, %r267, 1;
	not.pred 	%p14, %p13;
	@%p14 bra 	$L__BB2_12;
	mad.lo.s32 	%r268, %r695, %r230, %r5;
	mad.lo.s32 	%r269, %r268, %r230, %r6;
	mul.wide.s32 	%rd118, %r269, 8;
	add.s64 	%rd119, %rd1, %rd118;
	ld.global.f64 	%fd121, [%rd119];
	add.s64 	%rd120, %rd2, %rd118;
	ld.global.f64 	%fd122, [%rd120];
	fma.rn.f64 	%fd123, %fd78, %fd122, %fd121;
	mul.wide.u32 	%rd121, %r695, 8;
	add.s64 	%rd122, %rd292, %rd121;
	st.local.f64 	[%rd122], %fd123;
$L__BB2_12:
	and.b32  	%r271, %r4, 3;
	mov.u32 	%r272, _ZZ26decode_slices_cubic_kernelPdS_S_diiiE6states;
	mad.lo.s32 	%r18, %r271, 824, %r272;
	setp.lt.u32 	%p15, %r7, 7;
	mov.b32 	%r697, 0;
	@%p15 bra 	$L__BB2_15;
	and.b32  	%r697, %r230, 2147483640;
	mov.b32 	%r700, 0;
$L__BB2_14:
	.pragma "nounroll";
	mul.wide.u32 	%rd123, %r700, 8;
	add.s64 	%rd124, %rd292, %rd123;
	ld.local.f64 	%fd124, [%rd124];
	setp.leu.f64 	%p16, %fd124, 0d0000000000000000;
	selp.u16 	%rs59, 1, 0, %p16;
	add.s32 	%r274, %r18, %r700;
	st.shared.u8 	[%r274+300], %rs59;
	abs.f64 	%fd125, %fd124;
	mad.lo.s32 	%r275, %r700, 7, %r274;
	st.shared.f64 	[%r275+120], %fd125;
	shl.b32 	%r276, %r700, 2;
	sub.s32 	%r277, %r275, %r276;
	st.shared.u32 	[%r277+240], %r700;
	add.s32 	%r278, %r700, 1;
	ld.local.f64 	%fd126, [%rd124+8];
	setp.leu.f64 	%p17, %fd126, 0d0000000000000000;
	selp.u16 	%rs60, 1, 0, %p17;
	mad.lo.s32 	%r279, %r700, -3, %r277;
	st.shared.u8 	[%r279+301], %rs60;
	abs.f64 	%fd127, %fd126;
	st.shared.f64 	[%r275+128], %fd127;
	st.shared.u32 	[%r277+244], %r278;
	add.s32 	%r280, %r700, 2;
	ld.local.f64 	%fd128, [%rd124+16];
	setp.leu.f64 	%p18, %fd128, 0d0000000000000000;
	selp.u16 	%rs61, 1, 0, %p18;
	st.shared.u8 	[%r279+302], %rs61;
	abs.f64 	%fd129, %fd128;
	st.shared.f64 	[%r275+136], %fd129;
	st.shared.u32 	[%r277+248], %r280;
	add.s32 	%r281, %r700, 3;
	ld.local.f64 	%fd130, [%rd124+24];
	setp.leu.f64 	%p19, %fd130, 0d0000000000000000;
	selp.u16 	%rs62, 1, 0, %p19;
	st.shared.u8 	[%r279+303], %rs62;
	abs.f64 	%fd131, %fd130;
	st.shared.f64 	[%r275+144], %fd131;
	st.shared.u32 	[%r277+252], %r281;
	add.s32 	%r282, %r700, 4;
	ld.local.f64 	%fd132, [%rd124+32];
	setp.leu.f64 	%p20, %fd132, 0d0000000000000000;
	selp.u16 	%rs63, 1, 0, %p20;
	st.shared.u8 	[%r279+304], %rs63;
	abs.f64 	%fd133, %fd132;
	st.shared.f64 	[%r275+152], %fd133;
	st.shared.u32 	[%r277+256], %r282;
	add.s32 	%r283, %r700, 5;
	ld.local.f64 	%fd134, [%rd124+40];
	setp.leu.f64 	%p21, %fd134, 0d0000000000000000;
	selp.u16 	%rs64, 1, 0, %p21;
	st.shared.u8 	[%r279+305], %rs64;
	abs.f64 	%fd135, %fd134;
	st.shared.f64 	[%r275+160], %fd135;
	st.shared.u32 	[%r277+260], %r283;
	add.s32 	%r284, %r700, 6;
	ld.local.f64 	%fd136, [%rd124+48];
	setp.leu.f64 	%p22, %fd136, 0d0000000000000000;
	selp.u16 	%rs65, 1, 0, %p22;
	st.shared.u8 	[%r279+306], %rs65;
	abs.f64 	%fd137, %fd136;
	st.shared.f64 	[%r275+168], %fd137;
	st.shared.u32 	[%r277+264], %r284;
	add.s32 	%r285, %r700, 7;
	ld.local.f64 	%fd138, [%rd124+56];
	setp.leu.f64 	%p23, %fd138, 0d0000000000000000;
	selp.u16 	%rs66, 1, 0, %p23;
	st.shared.u8 	[%r279+307], %rs66;
	abs.f64 	%fd139, %fd138;
	st.shared.f64 	[%r275+176], %fd139;
	st.shared.u32 	[%r277+268], %r285;
	add.s32 	%r700, %r700, 8;
	setp.eq.s32 	%p24, %r700, %r697;
	@%p24 bra 	$L__BB2_15;
	bra.uni 	$L__BB2_14;
$L__BB2_15:
	setp.eq.s32 	%p25, %r8, 0;
	@%p25 bra 	$L__BB2_23;
	and.b32  	%r21, %r230, 3;
	setp.lt.u32 	%p26, %r8, 4;
	@%p26 bra 	$L__BB2_18;
	mul.wide.u32 	%rd125, %r697, 8;
	add.s64 	%rd126, %rd292, %rd125;
	ld.local.f64 	%fd140, [%rd126];
	setp.leu.f64 	%p27, %fd140, 0d0000000000000000;
	selp.u16 	%rs67, 1, 0, %p27;
	add.s32 	%r286, %r18, %r697;
	st.shared.u8 	[%r286+300], %rs67;
	abs.f64 	%fd141, %fd140;
	mad.lo.s32 	%r287, %r697, 7, %r286;
	st.shared.f64 	[%r287+120], %fd141;
	shl.b32 	%r288, %r697, 2;
	sub.s32 	%r289, %r287, %r288;
	st.shared.u32 	[%r289+240], %r697;
	add.s32 	%r290, %r697, 1;
	ld.local.f64 	%fd142, [%rd126+8];
	setp.leu.f64 	%p28, %fd142, 0d0000000000000000;
	selp.u16 	%rs68, 1, 0, %p28;
	mad.lo.s32 	%r291, %r697, -3, %r289;
	st.shared.u8 	[%r291+301], %rs68;
	abs.f64 	%fd143, %fd142;
	st.shared.f64 	[%r287+128], %fd143;
	st.shared.u32 	[%r289+244], %r290;
	add.s32 	%r292, %r697, 2;
	ld.local.f64 	%fd144, [%rd126+16];
	setp.leu.f64 	%p29, %fd144, 0d0000000000000000;
	selp.u16 	%rs69, 1, 0, %p29;
	st.shared.u8 	[%r291+302], %rs69;
	abs.f64 	%fd145, %fd144;
	st.shared.f64 	[%r287+136], %fd145;
	st.shared.u32 	[%r289+248], %r292;
	add.s32 	%r293, %r697, 3;
	ld.local.f64 	%fd146, [%rd126+24];
	setp.leu.f64 	%p30, %fd146, 0d0000000000000000;
	selp.u16 	%rs70, 1, 0, %p30;
	st.shared.u8 	[%r291+303], %rs70;
	abs.f64 	%fd147, %fd146;
	st.shared.f64 	[%r287+144], %fd147;
	st.shared.u32 	[%r289+252], %r293;
	add.s32 	%r697, %r697, 4;
$L__BB2_18:
	setp.eq.s32 	%p31, %r21, 0;
	@%p31 bra 	$L__BB2_23;
	setp.eq.s32 	%p32, %r21, 1;
	@%p32 bra 	$L__BB2_21;
	mul.wide.u32 	%rd127, %r697, 8;
	add.s64 	%rd128, %rd292, %rd127;
	ld.local.f64 	%fd148, [%rd128];
	setp.leu.f64 	%p33, %fd148, 0d0000000000000000;
	selp.u16 	%rs71, 1, 0, %p33;
	add.s32 	%r294, %r18, %r697;
	st.shared.u8 	[%r294+300], %rs71;
	abs.f64 	%fd149, %fd148;
	mad.lo.s32 	%r295, %r697, 7, %r294;
	st.shared.f64 	[%r295+120], %fd149;
	shl.b32 	%r296, %r697, 2;
	sub.s32 	%r297, %r295, %r296;
	st.shared.u32 	[%r297+240], %r697;
	add.s32 	%r298, %r697, 1;
	ld.local.f64 	%fd150, [%rd128+8];
	setp.leu.f64 	%p34, %fd150, 0d0000000000000000;
	selp.u16 	%rs72, 1, 0, %p34;
	mad.lo.s32 	%r299, %r697, -3, %r297;
	st.shared.u8 	[%r299+301], %rs72;
	abs.f64 	%fd151, %fd150;
	st.shared.f64 	[%r295+128], %fd151;
	st.shared.u32 	[%r297+244], %r298;
	add.s32 	%r697, %r697, 2;
$L__BB2_21:
	and.b32  	%r300, %r230, 1;
	setp.eq.b32 	%p35, %r300, 1;
	not.pred 	%p36, %p35;
	@%p36 bra 	$L__BB2_23;
	mul.wide.u32 	%rd129, %r697, 8;
	add.s64 	%rd130, %rd292, %rd129;
	ld.local.f64 	%fd152, [%rd130];
	setp.leu.f64 	%p37, %fd152, 0d0000000000000000;
	selp.u16 	%rs73, 1, 0, %p37;
	add.s32 	%r301, %r18, %r697;
	st.shared.u8 	[%r301+300], %rs73;
	abs.f64 	%fd153, %fd152;
	mad.lo.s32 	%r302, %r697, 7, %r301;
	st.shared.f64 	[%r302+120], %fd153;
	shl.b32 	%r303, %r697, 2;
	sub.s32 	%r304, %r302, %r303;
	st.shared.u32 	[%r304+240], %r697;
$L__BB2_23:
	setp.lt.u32 	%p38, %r230, 2;
	@%p38 bra 	$L__BB2_67;
	add.s32 	%r26, %r230, -2;
	cvt.u16.u32 	%rs1, %r230;
	mov.b32 	%r702, 0;
	mov.b16 	%rs298, 0;
	mov.u16 	%rs299, %rs298;
	mov.u32 	%r701, %r7;
$L__BB2_25:
	sub.s32 	%r306, %r702, %r230;
	setp.gt.s32 	%p39, %r306, -2;
	@%p39 bra 	$L__BB2_66;
	sub.s32 	%r308, %r26, %r702;
	setp.lt.u32 	%p40, %r308, 7;
	mov.b32 	%r704, 0;
	@%p40 bra 	$L__BB2_45;
	and.b32  	%r704, %r701, -8;
	mov.b32 	%r703, 0;
$L__BB2_28:
	.pragma "nounroll";
	shl.b32 	%r310, %r703, 3;
	add.s32 	%r34, %r18, %r310;
	ld.shared.f64 	%fd1, [%r34+120];
	ld.shared.f64 	%fd464, [%r34+128];
	setp.leu.f64 	%p41, %fd1, %fd464;
	shl.b32 	%r311, %r703, 2;
	sub.s32 	%r35, %r34, %r311;
	@%p41 bra 	$L__BB2_30;
	st.shared.f64 	[%r34+120], %fd464;
	st.shared.f64 	[%r34+128], %fd1;
	ld.shared.v2.u32 	{%r312, %r313}, [%r35+240];
	st.shared.v2.u32 	[%r35+240], {%r313, %r312};
	ld.shared.f64 	%fd464, [%r34+128];
$L__BB2_30:
	ld.shared.f64 	%fd465, [%r34+136];
	setp.leu.f64 	%p42, %fd464, %fd465;
	@%p42 bra 	$L__BB2_32;
	st.shared.f64 	[%r34+128], %fd465;
	st.shared.f64 	[%r34+136], %fd464;
	ld.shared.u32 	%r314, [%r35+244];
	ld.shared.u32 	%r315, [%r35+248];
	st.shared.u32 	[%r35+244], %r315;
	st.shared.u32 	[%r35+248], %r314;
	ld.shared.f64 	%fd465, [%r34+136];
$L__BB2_32:
	ld.shared.f64 	%fd466, [%r34+144];
	setp.leu.f64 	%p43, %fd465, %fd466;
	@%p43 bra 	$L__BB2_34;
	st.shared.f64 	[%r34+136], %fd466;
	st.shared.f64 	[%r34+144], %fd465;
	ld.shared.v2.u32 	{%r316, %r317}, [%r35+248];
	st.shared.v2.u32 	[%r35+248], {%r317, %r316};
	ld.shared.f64 	%fd466, [%r34+144];
$L__BB2_34:
	ld.shared.f64 	%fd467, [%r34+152];
	setp.leu.f64 	%p44, %fd466, %fd467;
	@%p44 bra 	$L__BB2_36;
	st.shared.f64 	[%r34+144], %fd467;
	st.shared.f64 	[%r34+152], %fd466;
	ld.shared.u32 	%r318, [%r35+252];
	ld.shared.u32 	%r319, [%r35+256];
	st.shared.u32 	[%r35+252], %r319;
	st.shared.u32 	[%r35+256], %r318;
	ld.shared.f64 	%fd467, [%r34+152];
$L__BB2_36:
	ld.shared.f64 	%fd468, [%r34+160];
	setp.leu.f64 	%p45, %fd467, %fd468;
	@%p45 bra 	$L__BB2_38;
	st.shared.f64 	[%r34+152], %fd468;
	st.shared.f64 	[%r34+160], %fd467;
	ld.shared.v2.u32 	{%r320, %r321}, [%r35+256];
	st.shared.v2.u32 	[%r35+256], {%r321, %r320};
	ld.shared.f64 	%fd468, [%r34+160];
$L__BB2_38:
	ld.shared.f64 	%fd469, [%r34+168];
	setp.leu.f64 	%p46, %fd468, %fd469;
	@%p46 bra 	$L__BB2_40;
	st.shared.f64 	[%r34+160], %fd469;
	st.shared.f64 	[%r34+168], %fd468;
	ld.shared.u32 	%r322, [%r35+260];
	ld.shared.u32 	%r323, [%r35+264];
	st.shared.u32 	[%r35+260], %r323;
	st.shared.u32 	[%r35+264], %r322;
	ld.shared.f64 	%fd469, [%r34+168];
$L__BB2_40:
	ld.shared.f64 	%fd470, [%r34+176];
	setp.leu.f64 	%p47, %fd469, %fd470;
	@%p47 bra 	$L__BB2_42;
	st.shared.f64 	[%r34+168], %fd470;
	st.shared.f64 	[%r34+176], %fd469;
	ld.shared.v2.u32 	{%r324, %r325}, [%r35+264];
	st.shared.v2.u32 	[%r35+264], {%r325, %r324};
	ld.shared.f64 	%fd470, [%r34+176];
$L__BB2_42:
	ld.shared.f64 	%fd23, [%r34+184];
	setp.leu.f64 	%p48, %fd470, %fd23;
	@%p48 bra 	$L__BB2_44;
	st.shared.f64 	[%r34+176], %fd23;
	st.shared.f64 	[%r34+184], %fd470;
	ld.shared.u32 	%r326, [%r35+268];
	ld.shared.u32 	%r327, [%r35+272];
	st.shared.u32 	[%r35+268], %r327;
	st.shared.u32 	[%r35+272], %r326;
$L__BB2_44:
	add.s32 	%r703, %r703, 8;
	setp.ne.s32 	%p49, %r703, %r704;
	@%p49 bra 	$L__BB2_28;
$L__BB2_45:
	and.b32  	%r328, %r701, 7;
	setp.eq.s32 	%p50, %r328, 0;
	@%p50 bra 	$L__BB2_66;
	not.b16 	%rs76, %rs299;
	add.s16 	%rs77, %rs76, %rs1;
	cvt.u32.u16 	%r329, %rs77;
	and.b32  	%r38, %r329, 7;
	add.s32 	%r330, %r38, -1;
	setp.lt.u32 	%p51, %r330, 3;
	@%p51 bra 	$L__BB2_56;
	shl.b32 	%r331, %r704, 3;
	add.s32 	%r39, %r18, %r331;
	ld.shared.f64 	%fd24, [%r39+120];
	ld.shared.f64 	%fd471, [%r39+128];
	setp.leu.f64 	%p52, %fd24, %fd471;
	shl.b32 	%r332, %r704, 2;
	sub.s32 	%r40, %r39, %r332;
	@%p52 bra 	$L__BB2_49;
	st.shared.f64 	[%r39+120], %fd471;
	st.shared.f64 	[%r39+128], %fd24;
	ld.shared.u32 	%r333, [%r40+240];
	ld.shared.u32 	%r334, [%r40+244];
	st.shared.u32 	[%r40+240], %r334;
	st.shared.u32 	[%r40+244], %r333;
	ld.shared.f64 	%fd471, [%r39+128];
$L__BB2_49:
	ld.shared.f64 	%fd472, [%r39+136];
	setp.leu.f64 	%p53, %fd471, %fd472;
	@%p53 bra 	$L__BB2_51;
	st.shared.f64 	[%r39+128], %fd472;
	st.shared.f64 	[%r39+136], %fd471;
	ld.shared.u32 	%r335, [%r40+244];
	ld.shared.u32 	%r336, [%r40+248];
	st.shared.u32 	[%r40+244], %r336;
	st.shared.u32 	[%r40+248], %r335;
	ld.shared.f64 	%fd472, [%r39+136];
$L__BB2_51:
	ld.shared.f64 	%fd473, [%r39+144];
	setp.leu.f64 	%p54, %fd472, %fd473;
	@%p54 bra 	$L__BB2_53;
	st.shared.f64 	[%r39+136], %fd473;
	st.shared.f64 	[%r39+144], %fd472;
	ld.shared.u32 	%r337, [%r40+248];
	ld.shared.u32 	%r338, [%r40+252];
	st.shared.u32 	[%r40+248], %r338;
	st.shared.u32 	[%r40+252], %r337;
	ld.shared.f64 	%fd473, [%r39+144];
$L__BB2_53:
	ld.shared.f64 	%fd34, [%r39+152];
	setp.leu.f64 	%p55, %fd473, %fd34;
	@%p55 bra 	$L__BB2_55;
	st.shared.f64 	[%r39+144], %fd34;
	st.shared.f64 	[%r39+152], %fd473;
	ld.shared.u32 	%r339, [%r40+252];
	ld.shared.u32 	%r340, [%r40+256];
	st.shared.u32 	[%r40+252], %r340;
	st.shared.u32 	[%r40+256], %r339;
$L__BB2_55:
	add.s32 	%r704, %r704, 4;
$L__BB2_56:
	and.b32  	%r341, %r38, 3;
	setp.eq.s32 	%p56, %r341, 0;
	@%p56 bra 	$L__BB2_66;
	xor.b16  	%rs78, %rs298, 3;
	add.s16 	%rs6, %rs78, %rs1;
	and.b16  	%rs79, %rs6, 3;
	setp.eq.s16 	%p57, %rs79, 1;
	@%p57 bra 	$L__BB2_63;
	shl.b32 	%r342, %r704, 3;
	add.s32 	%r43, %r18, %r342;
	ld.shared.f64 	%fd35, [%r43+120];
	ld.shared.f64 	%fd474, [%r43+128];
	setp.leu.f64 	%p58, %fd35, %fd474;
	shl.b32 	%r343, %r704, 2;
	sub.s32 	%r44, %r43, %r343;
	@%p58 bra 	$L__BB2_60;
	st.shared.f64 	[%r43+120], %fd474;
	st.shared.f64 	[%r43+128], %fd35;
	ld.shared.u32 	%r344, [%r44+240];
	ld.shared.u32 	%r345, [%r44+244];
	st.shared.u32 	[%r44+240], %r345;
	st.shared.u32 	[%r44+244], %r344;
	ld.shared.f64 	%fd474, [%r43+128];
$L__BB2_60:
	ld.shared.f64 	%fd39, [%r43+136];
	setp.leu.f64 	%p59, %fd474, %fd39;
	@%p59 bra 	$L__BB2_62;
	st.shared.f64 	[%r43+128], %fd39;
	st.shared.f64 	[%r43+136], %fd474;
	ld.shared.u32 	%r346, [%r44+244];
	ld.shared.u32 	%r347, [%r44+248];
	st.shared.u32 	[%r44+244], %r347;
	st.shared.u32 	[%r44+248], %r346;
$L__BB2_62:
	add.s32 	%r704, %r704, 2;
$L__BB2_63:
	and.b16  	%rs80, %rs6, 1;
	setp.eq.b16 	%p60, %rs80, 1;
	not.pred 	%p61, %p60;
	@%p61 bra 	$L__BB2_66;
	shl.b32 	%r348, %r704, 3;
	add.s32 	%r47, %r18, %r348;
	ld.shared.f64 	%fd40, [%r47+120];
	ld.shared.f64 	%fd41, [%r47+128];
	setp.leu.f64 	%p62, %fd40, %fd41;
	@%p62 bra 	$L__BB2_66;
	st.shared.f64 	[%r47+120], %fd41;
	st.shared.f64 	[%r47+128], %fd40;
	shl.b32 	%r349, %r704, 2;
	sub.s32 	%r350, %r47, %r349;
	ld.shared.u32 	%r351, [%r350+240];
	ld.shared.u32 	%r352, [%r350+244];
	st.shared.u32 	[%r350+240], %r352;
	st.shared.u32 	[%r350+244], %r351;
$L__BB2_66:
	add.s32 	%r702, %r702, 1;
	add.s32 	%r701, %r701, -1;
	setp.eq.s32 	%p63, %r702, %r7;
	add.s16 	%rs299, %rs299, 1;
	add.s16 	%rs298, %rs298, 1;
	@%p63 bra 	$L__BB2_67;
	bra.uni 	$L__BB2_25;
$L__BB2_67:
	setp.lt.u32 	%p64, %r7, 7;
	mov.b32 	%r708, 0;
	@%p64 bra 	$L__BB2_70;
	and.b32  	%r708, %r230, 2147483640;
	ld.shared.u8 	%rs300, [%r18+307];
	mov.b32 	%r707, 0;
$L__BB2_69:
	.pragma "nounroll";
	add.s32 	%r355, %r18, %r707;
	ld.shared.u32 	%r356, [%r355+300];
	bfe.u32 	%r357, %r356, 0, 8;
	cvt.u16.u32 	%rs10, %r357;
	st.shared.u8 	[%r355+315], %rs10;
	.pragma "used_bytes_mask 7";
	ld.shared.u32 	%r358, [%r355+304];
	prmt.b32 	%r359, %r356, %r358, 0x4321U;
	st.shared.u32 	[%r355+316], %r359;
	bfe.u32 	%r360, %r358, 16, 8;
	cvt.u16.u32 	%rs81, %r360;
	bfe.u32 	%r361, %r358, 8, 8;
	cvt.u16.u32 	%rs82, %r361;
	st.shared.v2.u8 	[%r355+320], {%rs82, %rs81};
	st.shared.u8 	[%r355+322], %rs300;
	add.s32 	%r707, %r707, 8;
	setp.ne.s32 	%p65, %r707, %r708;
	mov.u16 	%rs300, %rs10;
	@%p65 bra 	$L__BB2_69;
$L__BB2_70:
	setp.eq.s32 	%p66, %r8, 0;
	@%p66 bra 	$L__BB2_78;
	and.b32  	%r53, %r230, 3;
	setp.lt.u32 	%p67, %r8, 4;
	@%p67 bra 	$L__BB2_73;
	add.s32 	%r362, %r18, %r708;
	ld.shared.u8 	%rs83, [%r362+300];
	st.shared.u8 	[%r362+315], %rs83;
	ld.shared.u8 	%rs84, [%r362+301];
	st.shared.u8 	[%r362+316], %rs84;
	ld.shared.u8 	%rs85, [%r362+302];
	st.shared.u8 	[%r362+317], %rs85;
	ld.shared.u8 	%rs86, [%r362+303];
	st.shared.u8 	[%r362+318], %rs86;
	add.s32 	%r708, %r708, 4;
$L__BB2_73:
	setp.eq.s32 	%p68, %r53, 0;
	@%p68 bra 	$L__BB2_78;
	setp.eq.s32 	%p69, %r53, 1;
	@%p69 bra 	$L__BB2_76;
	add.s32 	%r363, %r18, %r708;
	ld.shared.u8 	%rs87, [%r363+300];
	st.shared.u8 	[%r363+315], %rs87;
	ld.shared.u8 	%rs88, [%r363+301];
	st.shared.u8 	[%r363+316], %rs88;
	add.s32 	%r708, %r708, 2;
$L__BB2_76:
	and.b32  	%r364, %r230, 1;
	setp.eq.b32 	%p70, %r364, 1;
	not.pred 	%p71, %p70;
	@%p71 bra 	$L__BB2_78;
	add.s32 	%r365, %r18, %r708;
	ld.shared.u8 	%rs89, [%r365+300];
	st.shared.u8 	[%r365+315], %rs89;
$L__BB2_78:
	mov.b32 	%r366, 0;
	st.shared.u32 	[%r18+808], %r366;
	mov.b64 	%rd131, 4607182418800017408;
	st.shared.u64 	[%r18+816], %rd131;
	sub.s32 	%r58, %r230, %r231;
	setp.lt.s32 	%p72, %r58, 1;
	@%p72 bra 	$L__BB2_93;
	mov.b32 	%r711, 0;
	mov.u64 	%rd152, d_H;
$L__BB2_80:
	setp.lt.u32 	%p73, %r230, 8;
	mul.lo.s32 	%r60, %r711, %r230;
	mov.b32 	%r714, 0;
	mov.b16 	%rs304, 0;
	@%p73 bra 	$L__BB2_83;
	mov.b32 	%r712, 0;
	mov.b16 	%rs304, 0;
$L__BB2_82:
	.pragma "nounroll";
	add.s32 	%r370, %r18, %r712;
	ld.shared.u8 	%rs93, [%r370+315];
	add.s32 	%r371, %r712, %r60;
	mul.wide.u32 	%rd132, %r371, 4;
	add.s64 	%rd134, %rd152, %rd132;
	ld.const.u8 	%rs94, [%rd134];
	mul.lo.s16 	%rs95, %rs93, %rs94;
	xor.b16  	%rs96, %rs95, %rs304;
	ld.shared.u32 	%r372, [%r370+316];
	bfe.u32 	%r373, %r372, 0, 8;
	cvt.u16.u32 	%rs97, %r373;
	bfe.u32 	%r374, %r372, 8, 8;
	cvt.u16.u32 	%rs98, %r374;
	bfe.u32 	%r375, %r372, 16, 8;
	cvt.u16.u32 	%rs99, %r375;
	bfe.u32 	%r376, %r372, 24, 8;
	cvt.u16.u32 	%rs100, %r376;
	ld.const.u8 	%rs101, [%rd134+4];
	mul.lo.s16 	%rs102, %rs97, %rs101;
	xor.b16  	%rs103, %rs102, %rs96;
	ld.const.u8 	%rs104, [%rd134+8];
	mul.lo.s16 	%rs105, %rs98, %rs104;
	xor.b16  	%rs106, %rs105, %rs103;
	ld.const.u8 	%rs107, [%rd134+12];
	mul.lo.s16 	%rs108, %rs99, %rs107;
	xor.b16  	%rs109, %rs108, %rs106;
	ld.const.u8 	%rs110, [%rd134+16];
	mul.lo.s16 	%rs111, %rs100, %rs110;
	xor.b16  	%rs112, %rs111, %rs109;
	.pragma "used_bytes_mask 7";
	ld.shared.u32 	%r377, [%r370+320];
	bfe.u32 	%r378, %r377, 0, 8;
	cvt.u16.u32 	%rs113, %r378;
	bfe.u32 	%r379, %r377, 8, 8;
	cvt.u16.u32 	%rs114, %r379;
	bfe.u32 	%r380, %r377, 16, 8;
	cvt.u16.u32 	%rs115, %r380;
	ld.const.u8 	%rs116, [%rd134+20];
	mul.lo.s16 	%rs117, %rs113, %rs116;
	xor.b16  	%rs118, %rs117, %rs112;
	ld.const.u8 	%rs119, [%rd134+24];
	mul.lo.s16 	%rs120, %rs114, %rs119;
	xor.b16  	%rs311, %rs120, %rs118;
	ld.const.u8 	%rs121, [%rd134+28];
	mul.lo.s16 	%rs312, %rs115, %rs121;
	xor.b16  	%rs304, %rs312, %rs311;
	add.s32 	%r712, %r712, 8;
	and.b32  	%r714, %r230, 2147483640;
	setp.ne.s32 	%p74, %r712, %r714;
	@%p74 bra 	$L__BB2_82;
$L__BB2_83:
	setp.eq.s32 	%p75, %r8, 0;
	@%p75 bra 	$L__BB2_91;
	add.s32 	%r381, %r8, -1;
	setp.lt.u32 	%p76, %r381, 3;
	@%p76 bra 	$L__BB2_86;
	add.s32 	%r382, %r18, %r714;
	ld.shared.u8 	%rs123, [%r382+315];
	add.s32 	%r383, %r714, %r60;
	mul.wide.u32 	%rd135, %r383, 4;
	add.s64 	%rd137, %rd152, %rd135;
	ld.const.u8 	%rs124, [%rd137];
	mul.lo.s16 	%rs125, %rs123, %rs124;
	ld.shared.u8 	%rs126, [%r382+316];
	cvt.u64.u32 	%rd138, %r60;
	cvt.u64.u32 	%rd139, %r714;
	add.s64 	%rd140, %rd139, %rd138;
	shl.b64 	%rd141, %rd140, 2;
	add.s64 	%rd142, %rd152, %rd141;
	ld.const.u8 	%rs127, [%rd142+4];
	mul.lo.s16 	%rs128, %rs126, %rs127;
	xor.b16  	%rs129, %rs125, %rs128;
	ld.shared.u8 	%rs130, [%r382+317];
	ld.const.u8 	%rs131, [%rd142+8];
	mul.lo.s16 	%rs132, %rs130, %rs131;
	xor.b16  	%rs133, %rs129, %rs132;
	xor.b16  	%rs311, %rs133, %rs304;
	ld.shared.u8 	%rs134, [%r382+318];
	ld.const.u8 	%rs135, [%rd142+12];
	mul.lo.s16 	%rs312, %rs134, %rs135;
	xor.b16  	%rs304, %rs312, %rs311;
	add.s32 	%r714, %r714, 4;
$L__BB2_86:
	and.b32  	%r384, %r230, 3;
	setp.eq.s32 	%p77, %r384, 0;
	@%p77 bra 	$L__BB2_91;
	setp.eq.s32 	%p78, %r384, 1;
	@%p78 bra 	$L__BB2_89;
	add.s32 	%r385, %r18, %r714;
	ld.shared.u8 	%rs137, [%r385+315];
	add.s32 	%r386, %r714, %r60;
	mul.wide.u32 	%rd143, %r386, 4;
	add.s64 	%rd145, %rd152, %rd143;
	ld.const.u8 	%rs138, [%rd145];
	mul.lo.s16 	%rs139, %rs137, %rs138;
	xor.b16  	%rs311, %rs139, %rs304;
	ld.shared.u8 	%rs140, [%r385+316];
	cvt.u64.u32 	%rd146, %r60;
	cvt.u64.u32 	%rd147, %r714;
	add.s64 	%rd148, %rd147, %rd146;
	shl.b64 	%rd149, %rd148, 2;
	add.s64 	%rd150, %rd152, %rd149;
	ld.const.u8 	%rs141, [%rd150+4];
	mul.lo.s16 	%rs312, %rs140, %rs141;
	xor.b16  	%rs304, %rs312, %rs311;
	add.s32 	%r714, %r714, 2;
$L__BB2_89:
	and.b32  	%r387, %r230, 1;
	setp.eq.b32 	%p79, %r387, 1;
	not.pred 	%p80, %p79;
	@%p80 bra 	$L__BB2_91;
	add.s32 	%r388, %r18, %r714;
	ld.shared.u8 	%rs142, [%r388+315];
	add.s32 	%r389, %r714, %r60;
	mul.wide.u32 	%rd151, %r389, 4;
	add.s64 	%rd153, %rd152, %rd151;
	ld.const.u8 	%rs143, [%rd153];
	mul.lo.s16 	%rs312, %rs142, %rs143;
	mov.u16 	%rs311, %rs304;
$L__BB2_91:
	and.b16  	%rs144, %rs311, 255;
	and.b16  	%rs145, %rs312, 255;
	setp.ne.s16 	%p81, %rs145, %rs144;
	@%p81 bra 	$L__BB2_105;
	add.s32 	%r711, %r711, 1;
	setp.eq.s32 	%p82, %r711, %r58;
	@%p82 bra 	$L__BB2_93;
	bra.uni 	$L__BB2_80;
$L__BB2_93:
	setp.lt.u32 	%p83, %r7, 7;
	mov.b32 	%r718, 0;
	@%p83 bra 	$L__BB2_96;
	and.b32  	%r718, %r230, 2147483640;
	mov.b32 	%r716, 0;
$L__BB2_95:
	.pragma "nounroll";
	add.s32 	%r392, %r18, %r716;
	ld.shared.u8 	%rs146, [%r392+315];
	cvt.rn.f64.u16 	%fd154, %rs146;
	mad.lo.s32 	%r393, %r716, 7, %r392;
	st.shared.f64 	[%r393+352], %fd154;
	ld.shared.u32 	%r394, [%r392+316];
	bfe.u32 	%r395, %r394, 0, 8;
	cvt.u16.u32 	%rs147, %r395;
	and.b16  	%rs148, %rs147, 255;
	bfe.u32 	%r396, %r394, 8, 8;
	cvt.u16.u32 	%rs149, %r396;
	and.b16  	%rs150, %rs149, 255;
	bfe.u32 	%r397, %r394, 16, 8;
	cvt.u16.u32 	%rs151, %r397;
	and.b16  	%rs152, %rs151, 255;
	bfe.u32 	%r398, %r394, 24, 8;
	cvt.u16.u32 	%rs153, %r398;
	and.b16  	%rs154, %rs153, 255;
	cvt.rn.f64.u16 	%fd155, %rs148;
	st.shared.f64 	[%r393+360], %fd155;
	cvt.rn.f64.u16 	%fd156, %rs150;
	st.shared.f64 	[%r393+368], %fd156;
	cvt.rn.f64.u16 	%fd157, %rs152;
	st.shared.f64 	[%r393+376], %fd157;
	cvt.rn.f64.u16 	%fd158, %rs154;
	st.shared.f64 	[%r393+384], %fd158;
	.pragma "used_bytes_mask 7";
	ld.shared.u32 	%r399, [%r392+320];
	bfe.u32 	%r400, %r399, 0, 8;
	cvt.u16.u32 	%rs155, %r400;
	and.b16  	%rs156, %rs155, 255;
	bfe.u32 	%r401, %r399, 8, 8;
	cvt.u16.u32 	%rs157, %r401;
	and.b16  	%rs158, %rs157, 255;
	bfe.u32 	%r402, %r399, 16, 8;
	cvt.u16.u32 	%rs159, %r402;
	and.b16  	%rs160, %rs159, 255;
	cvt.rn.f64.u16 	%fd159, %rs156;
	st.shared.f64 	[%r393+392], %fd159;
	cvt.rn.f64.u16 	%fd160, %rs158;
	st.shared.f64 	[%r393+400], %fd160;
	cvt.rn.f64.u16 	%fd161, %rs160;
	st.shared.f64 	[%r393+408], %fd161;
	add.s32 	%r716, %r716, 8;
	setp.ne.s32 	%p84, %r716, %r718;
	@%p84 bra 	$L__BB2_95;
$L__BB2_96:
	setp.eq.s32 	%p85, %r8, 0;
	@%p85 bra 	$L__BB2_104;
	and.b32  	%r74, %r230, 3;
	setp.lt.u32 	%p86, %r8, 4;
	@%p86 bra 	$L__BB2_99;
	add.s32 	%r403, %r18, %r718;
	ld.shared.u8 	%rs161, [%r403+315];
	cvt.rn.f64.u16 	%fd162, %rs161;
	mad.lo.s32 	%r404, %r718, 7, %r403;
	st.shared.f64 	[%r404+352], %fd162;
	ld.shared.u8 	%rs162, [%r403+316];
	cvt.rn.f64.u16 	%fd163, %rs162;
	st.shared.f64 	[%r404+360], %fd163;
	ld.shared.u8 	%rs163, [%r403+317];
	cvt.rn.f64.u16 	%fd164, %rs163;
	st.shared.f64 	[%r404+368], %fd164;
	ld.shared.u8 	%rs164, [%r403+318];
	cvt.rn.f64.u16 	%fd165, %rs164;
	st.shared.f64 	[%r404+376], %fd165;
	add.s32 	%r718, %r718, 4;
$L__BB2_99:
	setp.eq.s32 	%p87, %r74, 0;
	@%p87 bra 	$L__BB2_104;
	setp.eq.s32 	%p88, %r74, 1;
	@%p88 bra 	$L__BB2_102;
	add.s32 	%r405, %r18, %r718;
	ld.shared.u8 	%rs165, [%r405+315];
	cvt.rn.f64.u16 	%fd166, %rs165;
	mad.lo.s32 	%r406, %r718, 7, %r405;
	st.shared.f64 	[%r406+352], %fd166;
	ld.shared.u8 	%rs166, [%r405+316];
	cvt.rn.f64.u16 	%fd167, %rs166;
	st.shared.f64 	[%r406+360], %fd167;
	add.s32 	%r718, %r718, 2;
$L__BB2_102:
	and.b32  	%r407, %r230, 1;
	setp.eq.b32 	%p89, %r407, 1;
	not.pred 	%p90, %p89;
	@%p90 bra 	$L__BB2_104;
	add.s32 	%r408, %r18, %r718;
	ld.shared.u8 	%rs167, [%r408+315];
	cvt.rn.f64.u16 	%fd168, %rs167;
	mad.lo.s32 	%r409, %r718, 7, %r408;
	st.shared.f64 	[%r409+352], %fd168;
$L__BB2_104:
	mov.b32 	%r410, 1;
	st.shared.u32 	[%r18+808], %r410;
$L__BB2_105:
	min.s32 	%r413, %r230, 4;
	max.u32 	%r79, %r413, 1;
	and.b32  	%r80, %r230, 15;
	and.b32  	%r81, %r230, 3;
	and.b32  	%r82, %r230, 2147483640;
	and.b32  	%r83, %r230, 1;
	min.s32 	%r414, %r58, %r230;
	setp.lt.s32 	%p1, %r414, 1;
	mov.b32 	%r720, 1;
	mov.b32 	%r721, 0;
	mov.b16 	%rs313, 0;
	mov.u64 	%rd174, d_H;
	mov.u16 	%rs314, %rs313;
$L__BB2_106:
	mov.u32 	%r85, %r720;
	add.s16 	%rs313, %rs313, 1;
	add.s16 	%rs314, %rs314, 1;
	ld.shared.u32 	%r743, [%r18+808];
	setp.gt.s32 	%p91, %r743, 2;
	@%p91 bra 	$L__BB2_173;
	setp.lt.u32 	%p92, %r7, 15;
	mov.b32 	%r723, 0;
	@%p92 bra 	$L__BB2_110;
	mov.b32 	%r725, 0;
$L__BB2_109:
	.pragma "nounroll";
	add.s32 	%r417, %r18, %r725;
	mov.b16 	%rs170, 0;
	st.shared.v2.u8 	[%r417+330], {%rs170, %rs170};
	mov.b32 	%r418, 0;
	st.shared.u32 	[%r417+332], %r418;
	st.shared.v2.b32 	[%r417+336], {%r418, %r418};
	st.shared.v2.u8 	[%r417+344], {%rs170, %rs170};
	add.s32 	%r725, %r725, 16;
	and.b32  	%r723, %r230, 2147483632;
	setp.eq.s32 	%p93, %r725, %r723;
	@%p93 bra 	$L__BB2_110;
	bra.uni 	$L__BB2_109;
$L__BB2_110:
	setp.eq.s32 	%p94, %r80, 0;
	@%p94 bra 	$L__BB2_120;
	add.s32 	%r419, %r80, -1;
	setp.lt.u32 	%p95, %r419, 7;
	@%p95 bra 	$L__BB2_113;
	add.s32 	%r420, %r18, %r723;
	mov.b16 	%rs171, 0;
	st.shared.u8 	[%r420+330], %rs171;
	st.shared.u8 	[%r420+331], %rs171;
	st.shared.u8 	[%r420+332], %rs171;
	st.shared.u8 	[%r420+333], %rs171;
	st.shared.u8 	[%r420+334], %rs171;
	st.shared.u8 	[%r420+335], %rs171;
	st.shared.u8 	[%r420+336], %rs171;
	st.shared.u8 	[%r420+337], %rs171;
	add.s32 	%r723, %r723, 8;
$L__BB2_113:
	setp.eq.s32 	%p96, %r8, 0;
	@%p96 bra 	$L__BB2_120;
	add.s32 	%r421, %r8, -1;
	setp.lt.u32 	%p97, %r421, 3;
	@%p97 bra 	$L__BB2_116;
	add.s32 	%r422, %r18, %r723;
	mov.b16 	%rs172, 0;
	st.shared.u8 	[%r422+330], %rs172;
	st.shared.u8 	[%r422+331], %rs172;
	st.shared.u8 	[%r422+332], %rs172;
	st.shared.u8 	[%r422+333], %rs172;
	add.s32 	%r723, %r723, 4;
$L__BB2_116:
	setp.eq.s32 	%p98, %r81, 0;
	@%p98 bra 	$L__BB2_120;
	setp.eq.s32 	%p99, %r81, 1;
	add.s32 	%r92, %r18, %r723;
	mov.b16 	%rs173, 0;
	st.shared.u8 	[%r92+330], %rs173;
	@%p99 bra 	$L__BB2_120;
	setp.eq.s32 	%p100, %r81, 2;
	mov.b16 	%rs174, 0;
	st.shared.u8 	[%r92+331], %rs174;
	@%p100 bra 	$L__BB2_120;
	mov.b16 	%rs175, 0;
	st.shared.u8 	[%r92+332], %rs175;
$L__BB2_120:
	setp.lt.u32 	%p101, %r721, 15;
	mov.b32 	%r726, 0;
	@%p101 bra 	$L__BB2_123;
	and.b32  	%r726, %r85, -16;
	mov.b32 	%r729, 0;
$L__BB2_122:
	.pragma "nounroll";
	add.s32 	%r425, %r18, %r729;
	mov.b16 	%rs176, 1;
	st.shared.v2.u8 	[%r425+330], {%rs176, %rs176};
	mov.b32 	%r426, 16843009;
	st.shared.u32 	[%r425+332], %r426;
	st.shared.v2.b32 	[%r425+336], {%r426, %r426};
	st.shared.v2.u8 	[%r425+344], {%rs176, %rs176};
	add.s32 	%r729, %r729, 16;
	setp.eq.s32 	%p102, %r729, %r726;
	@%p102 bra 	$L__BB2_123;
	bra.uni 	$L__BB2_122;
$L__BB2_123:
	and.b32  	%r427, %r85, 15;
	setp.eq.s32 	%p103, %r427, 0;
	@%p103 bra 	$L__BB2_133;
	cvt.u32.u16 	%r428, %rs314;
	and.b32  	%r98, %r428, 15;
	add.s32 	%r429, %r98, -1;
	setp.lt.u32 	%p104, %r429, 7;
	@%p104 bra 	$L__BB2_126;
	add.s32 	%r430, %r18, %r726;
	mov.b16 	%rs177, 1;
	st.shared.u8 	[%r430+330], %rs177;
	st.shared.u8 	[%r430+331], %rs177;
	st.shared.u8 	[%r430+332], %rs177;
	st.shared.u8 	[%r430+333], %rs177;
	st.shared.u8 	[%r430+334], %rs177;
	st.shared.u8 	[%r430+335], %rs177;
	st.shared.u8 	[%r430+336], %rs177;
	st.shared.u8 	[%r430+337], %rs177;
	add.s32 	%r726, %r726, 8;
$L__BB2_126:
	and.b32  	%r431, %r98, 7;
	setp.eq.s32 	%p105, %r431, 0;
	@%p105 bra 	$L__BB2_133;
	cvt.u32.u16 	%r432, %rs313;
	and.b32  	%r433, %r432, 7;
	and.b32  	%r101, %r432, 3;
	add.s32 	%r434, %r433, -1;
	setp.lt.u32 	%p106, %r434, 3;
	@%p106 bra 	$L__BB2_129;
	add.s32 	%r435, %r18, %r726;
	mov.b16 	%rs178, 1;
	st.shared.u8 	[%r435+330], %rs178;
	st.shared.u8 	[%r435+331], %rs178;
	st.shared.u8 	[%r435+332], %rs178;
	st.shared.u8 	[%r435+333], %rs178;
	add.s32 	%r726, %r726, 4;
$L__BB2_129:
	setp.eq.s32 	%p107, %r101, 0;
	@%p107 bra 	$L__BB2_133;
	add.s32 	%r104, %r18, %r726;
	mov.b16 	%rs179, 1;
	st.shared.u8 	[%r104+330], %rs179;
	setp.eq.s32 	%p108, %r101, 1;
	@%p108 bra 	$L__BB2_133;
	mov.b16 	%rs180, 1;
	st.shared.u8 	[%r104+331], %rs180;
	setp.eq.s32 	%p109, %r101, 2;
	@%p109 bra 	$L__BB2_133;
	mov.b16 	%rs181, 1;
	st.shared.u8 	[%r104+332], %rs181;
$L__BB2_133:
	setp.lt.u32 	%p110, %r7, 7;
	mov.b32 	%r732, 0;
	@%p110 bra 	$L__BB2_136;
	mov.b32 	%r730, 0;
$L__BB2_135:
	.pragma "nounroll";
	shl.b32 	%r438, %r730, 2;
	add.s32 	%r439, %r18, %r438;
	ld.shared.u32 	%r440, [%r439+240];
	add.s32 	%r441, %r18, %r440;
	ld.shared.u8 	%rs182, [%r441+300];
	mad.lo.s32 	%r442, %r730, -3, %r439;
	ld.shared.u8 	%rs183, [%r442+330];
	xor.b16  	%rs184, %rs183, %rs182;
	st.shared.u8 	[%r441+315], %rs184;
	ld.shared.u32 	%r443, [%r439+244];
	add.s32 	%r444, %r18, %r443;
	ld.shared.u8 	%rs185, [%r444+300];
	ld.shared.u8 	%rs186, [%r442+331];
	xor.b16  	%rs187, %rs186, %rs185;
	st.shared.u8 	[%r444+315], %rs187;
	ld.shared.u32 	%r445, [%r439+248];
	add.s32 	%r446, %r18, %r445;
	ld.shared.u8 	%rs188, [%r446+300];
	ld.shared.u8 	%rs189, [%r442+332];
	xor.b16  	%rs190, %rs189, %rs188;
	st.shared.u8 	[%r446+315], %rs190;
	ld.shared.u32 	%r447, [%r439+252];
	add.s32 	%r448, %r18, %r447;
	ld.shared.u8 	%rs191, [%r448+300];
	ld.shared.u8 	%rs192, [%r442+333];
	xor.b16  	%rs193, %rs192, %rs191;
	st.shared.u8 	[%r448+315], %rs193;
	ld.shared.u32 	%r449, [%r439+256];
	add.s32 	%r450, %r18, %r449;
	ld.shared.u8 	%rs194, [%r450+300];
	ld.shared.u8 	%rs195, [%r442+334];
	xor.b16  	%rs196, %rs195, %rs194;
	st.shared.u8 	[%r450+315], %rs196;
	ld.shared.u32 	%r451, [%r439+260];
	add.s32 	%r452, %r18, %r451;
	ld.shared.u8 	%rs197, [%r452+300];
	ld.shared.u8 	%rs198, [%r442+335];
	xor.b16  	%rs199, %rs198, %rs197;
	st.shared.u8 	[%r452+315], %rs199;
	ld.shared.u32 	%r453, [%r439+264];
	add.s32 	%r454, %r18, %r453;
	ld.shared.u8 	%rs200, [%r454+300];
	ld.shared.u8 	%rs201, [%r442+336];
	xor.b16  	%rs202, %rs201, %rs200;
	st.shared.u8 	[%r454+315], %rs202;
	ld.shared.u32 	%r455, [%r439+268];
	add.s32 	%r456, %r18, %r455;
	ld.shared.u8 	%rs203, [%r456+300];
	ld.shared.u8 	%rs204, [%r442+337];
	xor.b16  	%rs205, %rs204, %rs203;
	st.shared.u8 	[%r456+315], %rs205;
	add.s32 	%r730, %r730, 8;
	setp.ne.s32 	%p111, %r730, %r82;
	mov.u32 	%r732, %r82;
	@%p111 bra 	$L__BB2_135;
$L__BB2_136:
	setp.eq.s32 	%p112, %r8, 0;
	@%p112 bra 	$L__BB2_144;
	add.s32 	%r457, %r8, -1;
	setp.lt.u32 	%p113, %r457, 3;
	@%p113 bra 	$L__BB2_139;
	shl.b32 	%r458, %r732, 2;
	add.s32 	%r459, %r18, %r458;
	ld.shared.u32 	%r460, [%r459+240];
	add.s32 	%r461, %r18, %r460;
	ld.shared.u8 	%rs206, [%r461+300];
	mad.lo.s32 	%r462, %r732, -3, %r459;
	ld.shared.u8 	%rs207, [%r462+330];
	xor.b16  	%rs208, %rs207, %rs206;
	st.shared.u8 	[%r461+315], %rs208;
	ld.shared.u32 	%r463, [%r459+244];
	add.s32 	%r464, %r18, %r463;
	ld.shared.u8 	%rs209, [%r464+300];
	ld.shared.u8 	%rs210, [%r462+331];
	xor.b16  	%rs211, %rs210, %rs209;
	st.shared.u8 	[%r464+315], %rs211;
	ld.shared.u32 	%r465, [%r459+248];
	add.s32 	%r466, %r18, %r465;
	ld.shared.u8 	%rs212, [%r466+300];
	ld.shared.u8 	%rs213, [%r462+332];
	xor.b16  	%rs214, %rs213, %rs212;
	st.shared.u8 	[%r466+315], %rs214;
	ld.shared.u32 	%r467, [%r459+252];
	add.s32 	%r468, %r18, %r467;
	ld.shared.u8 	%rs215, [%r468+300];
	ld.shared.u8 	%rs216, [%r462+333];
	xor.b16  	%rs217, %rs216, %rs215;
	st.shared.u8 	[%r468+315], %rs217;
	add.s32 	%r732, %r732, 4;
$L__BB2_139:
	setp.eq.s32 	%p114, %r81, 0;
	@%p114 bra 	$L__BB2_144;
	setp.eq.s32 	%p115, %r81, 1;
	@%p115 bra 	$L__BB2_142;
	shl.b32 	%r469, %r732, 2;
	add.s32 	%r470, %r18, %r469;
	ld.shared.u32 	%r471, [%r470+240];
	add.s32 	%r472, %r18, %r471;
	ld.shared.u8 	%rs218, [%r472+300];
	mad.lo.s32 	%r473, %r732, -3, %r470;
	ld.shared.u8 	%rs219, [%r473+330];
	xor.b16  	%rs220, %rs219, %rs218;
	st.shared.u8 	[%r472+315], %rs220;
	ld.shared.u32 	%r474, [%r470+244];
	add.s32 	%r475, %r18, %r474;
	ld.shared.u8 	%rs221, [%r475+300];
	ld.shared.u8 	%rs222, [%r473+331];
	xor.b16  	%rs223, %rs222, %rs221;
	st.shared.u8 	[%r475+315], %rs223;
	add.s32 	%r732, %r732, 2;
$L__BB2_142:
	setp.eq.s32 	%p116, %r83, 0;
	@%p116 bra 	$L__BB2_144;
	shl.b32 	%r476, %r732, 2;
	add.s32 	%r477, %r18, %r476;
	ld.shared.u32 	%r478, [%r477+240];
	add.s32 	%r479, %r18, %r478;
	ld.shared.u8 	%rs224, [%r479+300];
	mad.lo.s32 	%r480, %r732, -3, %r477;
	ld.shared.u8 	%rs225, [%r480+330];
	xor.b16  	%rs226, %rs225, %rs224;
	st.shared.u8 	[%r479+315], %rs226;
$L__BB2_144:
	ld.shared.f64 	%fd169, [%r18+816];
	add.f64 	%fd170, %fd169, 0d3FF0000000000000;
	st.shared.f64 	[%r18+816], %fd170;
	@%p1 bra 	$L__BB2_159;
	mov.b32 	%r734, 0;
$L__BB2_146:
	mul.lo.s32 	%r115, %r734, %r230;
	mov.b16 	%rs318, 0;
	mov.b32 	%r737, 0;
	@%p110 bra 	$L__BB2_149;
	mov.b16 	%rs318, 0;
	mov.b32 	%r735, 0;
$L__BB2_148:
	.pragma "nounroll";
	add.s32 	%r484, %r18, %r735;
	ld.shared.u8 	%rs230, [%r484+315];
	add.s32 	%r485, %r735, %r115;
	mul.wide.u32 	%rd154, %r485, 4;
	add.s64 	%rd156, %rd174, %rd154;
	ld.const.u8 	%rs231, [%rd156];
	mul.lo.s16 	%rs232, %rs230, %rs231;
	xor.b16  	%rs233, %rs232, %rs318;
	ld.shared.u32 	%r486, [%r484+316];
	bfe.u32 	%r487, %r486, 0, 8;
	cvt.u16.u32 	%rs234, %r487;
	bfe.u32 	%r488, %r486, 8, 8;
	cvt.u16.u32 	%rs235, %r488;
	bfe.u32 	%r489, %r486, 16, 8;
	cvt.u16.u32 	%rs236, %r489;
	bfe.u32 	%r490, %r486, 24, 8;
	cvt.u16.u32 	%rs237, %r490;
	ld.const.u8 	%rs238, [%rd156+4];
	mul.lo.s16 	%rs239, %rs234, %rs238;
	xor.b16  	%rs240, %rs239, %rs233;
	ld.const.u8 	%rs241, [%rd156+8];
	mul.lo.s16 	%rs242, %rs235, %rs241;
	xor.b16  	%rs243, %rs242, %rs240;
	ld.const.u8 	%rs244, [%rd156+12];
	mul.lo.s16 	%rs245, %rs236, %rs244;
	xor.b16  	%rs246, %rs245, %rs243;
	ld.const.u8 	%rs247, [%rd156+16];
	mul.lo.s16 	%rs248, %rs237, %rs247;
	xor.b16  	%rs249, %rs248, %rs246;
	.pragma "used_bytes_mask 7";
	ld.shared.u32 	%r491, [%r484+320];
	bfe.u32 	%r492, %r491, 0, 8;
	cvt.u16.u32 	%rs250, %r492;
	bfe.u32 	%r493, %r491, 8, 8;
	cvt.u16.u32 	%rs251, %r493;
	bfe.u32 	%r494, %r491, 16, 8;
	cvt.u16.u32 	%rs252, %r494;
	ld.const.u8 	%rs253, [%rd156+20];
	mul.lo.s16 	%rs254, %rs250, %rs253;
	xor.b16  	%rs255, %rs254, %rs249;
	ld.const.u8 	%rs256, [%rd156+24];
	mul.lo.s16 	%rs257, %rs251, %rs256;
	xor.b16  	%rs325, %rs257, %rs255;
	ld.const.u8 	%rs258, [%rd156+28];
	mul.lo.s16 	%rs326, %rs252, %rs258;
	xor.b16  	%rs318, %rs326, %rs325;
	add.s32 	%r735, %r735, 8;
	setp.ne.s32 	%p118, %r735, %r82;
	mov.u32 	%r737, %r82;
	@%p118 bra 	$L__BB2_148;
$L__BB2_149:
	@%p112 bra 	$L__BB2_157;
	add.s32 	%r495, %r8, -1;
	setp.lt.u32 	%p120, %r495, 3;
	@%p120 bra 	$L__BB2_152;
	add.s32 	%r496, %r18, %r737;
	ld.shared.u8 	%rs260, [%r496+315];
	add.s32 	%r497, %r737, %r115;
	mul.wide.u32 	%rd157, %r497, 4;
	add.s64 	%rd159, %rd174, %rd157;
	ld.const.u8 	%rs261, [%rd159];
	mul.lo.s16 	%rs262, %rs260, %rs261;
	ld.shared.u8 	%rs263, [%r496+316];
	cvt.u64.u32 	%rd160, %r115;
	cvt.u64.u32 	%rd161, %r737;
	add.s64 	%rd162, %rd161, %rd160;
	shl.b64 	%rd163, %rd162, 2;
	add.s64 	%rd164, %rd174, %rd163;
	ld.const.u8 	%rs264, [%rd164+4];
	mul.lo.s16 	%rs265, %rs263, %rs264;
	xor.b16  	%rs266, %rs262, %rs265;
	ld.shared.u8 	%rs267, [%r496+317];
	ld.const.u8 	%rs268, [%rd164+8];
	mul.lo.s16 	%rs269, %rs267, %rs268;
	xor.b16  	%rs270, %rs266, %rs269;
	xor.b16  	%rs325, %rs270, %rs318;
	ld.shared.u8 	%rs271, [%r496+318];
	ld.const.u8 	%rs272, [%rd164+12];
	mul.lo.s16 	%rs326, %rs271, %rs272;
	xor.b16  	%rs318, %rs326, %rs325;
	add.s32 	%r737, %r737, 4;
$L__BB2_152:
	setp.eq.s32 	%p121, %r81, 0;
	@%p121 bra 	$L__BB2_157;
	setp.eq.s32 	%p122, %r81, 1;
	@%p122 bra 	$L__BB2_155;
	add.s32 	%r498, %r18, %r737;
	ld.shared.u8 	%rs274, [%r498+315];
	add.s32 	%r499, %r737, %r115;
	mul.wide.u32 	%rd165, %r499, 4;
	add.s64 	%rd167, %rd174, %rd165;
	ld.const.u8 	%rs275, [%rd167];
	mul.lo.s16 	%rs276, %rs274, %rs275;
	xor.b16  	%rs325, %rs276, %rs318;
	ld.shared.u8 	%rs277, [%r498+316];
	cvt.u64.u32 	%rd168, %r115;
	cvt.u64.u32 	%rd169, %r737;
	add.s64 	%rd170, %rd169, %rd168;
	shl.b64 	%rd171, %rd170, 2;
	add.s64 	%rd172, %rd174, %rd171;
	ld.const.u8 	%rs278, [%rd172+4];
	mul.lo.s16 	%rs326, %rs277, %rs278;
	xor.b16  	%rs318, %rs326, %rs325;
	add.s32 	%r737, %r737, 2;
$L__BB2_155:
	setp.eq.s32 	%p123, %r83, 0;
	@%p123 bra 	$L__BB2_157;
	add.s32 	%r500, %r18, %r737;
	ld.shared.u8 	%rs279, [%r500+315];
	add.s32 	%r501, %r737, %r115;
	mul.wide.u32 	%rd173, %r501, 4;
	add.s64 	%rd175, %rd174, %rd173;
	ld.const.u8 	%rs280, [%rd175];
	mul.lo.s16 	%rs326, %rs279, %rs280;
	mov.u16 	%rs325, %rs318;
$L__BB2_157:
	and.b16  	%rs281, %rs325, 255;
	and.b16  	%rs282, %rs326, 255;
	setp.ne.s16 	%p124, %rs282, %rs281;
	@%p124 bra 	$L__BB2_171;
	add.s32 	%r734, %r734, 1;
	setp.eq.s32 	%p125, %r734, %r58;
	@%p125 bra 	$L__BB2_159;
	bra.uni 	$L__BB2_146;
$L__BB2_159:
	mov.b32 	%r741, 0;
	@%p110 bra 	$L__BB2_162;
	mov.b32 	%r739, 0;
$L__BB2_161:
	.pragma "nounroll";
	add.s32 	%r504, %r18, %r739;
	ld.shared.u8 	%rs283, [%r504+315];
	cvt.rn.f64.u16 	%fd171, %rs283;
	ld.shared.u32 	%r505, [%r18+808];
	mad.lo.s32 	%r506, %r505, %r230, %r739;
	shl.b32 	%r507, %r506, 3;
	add.s32 	%r508, %r18, %r507;
	st.shared.f64 	[%r508+352], %fd171;
	ld.shared.u8 	%rs284, [%r504+316];
	cvt.rn.f64.u16 	%fd172, %rs284;
	ld.shared.u32 	%r509, [%r18+808];
	mad.lo.s32 	%r510, %r509, %r230, %r739;
	add.s32 	%r511, %r18, 352;
	shl.b32 	%r512, %r510, 3;
	add.s32 	%r513, %r511, %r512;
	st.shared.f64 	[%r513+8], %fd172;
	ld.shared.u8 	%rs285, [%r504+317];
	cvt.rn.f64.u16 	%fd173, %rs285;
	ld.shared.u32 	%r514, [%r18+808];
	mad.lo.s32 	%r515, %r514, %r230, %r739;
	shl.b32 	%r516, %r515, 3;
	add.s32 	%r517, %r511, %r516;
	st.shared.f64 	[%r517+16], %fd173;
	ld.shared.u8 	%rs286, [%r504+318];
	cvt.rn.f64.u16 	%fd174, %rs286;
	ld.shared.u32 	%r518, [%r18+808];
	mad.lo.s32 	%r519, %r518, %r230, %r739;
	shl.b32 	%r520, %r519, 3;
	add.s32 	%r521, %r511, %r520;
	st.shared.f64 	[%r521+24], %fd174;
	ld.shared.u8 	%rs287, [%r504+319];
	cvt.rn.f64.u16 	%fd175, %rs287;
	ld.shared.u32 	%r522, [%r18+808];
	mad.lo.s32 	%r523, %r522, %r230, %r739;
	shl.b32 	%r524, %r523, 3;
	add.s32 	%r525, %r511, %r524;
	st.shared.f64 	[%r525+32], %fd175;
	ld.shared.u8 	%rs288, [%r504+320];
	cvt.rn.f64.u16 	%fd176, %rs288;
	ld.shared.u32 	%r526, [%r18+808];
	mad.lo.s32 	%r527, %r526, %r230, %r739;
	shl.b32 	%r528, %r527, 3;
	add.s32 	%r529, %r511, %r528;
	st.shared.f64 	[%r529+40], %fd176;
	ld.shared.u8 	%rs289, [%r504+321];
	cvt.rn.f64.u16 	%fd177, %rs289;
	ld.shared.u32 	%r530, [%r18+808];
	mad.lo.s32 	%r531, %r530, %r230, %r739;
	shl.b32 	%r532, %r531, 3;
	add.s32 	%r533, %r511, %r532;
	st.shared.f64 	[%r533+48], %fd177;
	ld.shared.u8 	%rs290, [%r504+322];
	cvt.rn.f64.u16 	%fd178, %rs290;
	ld.shared.u32 	%r534, [%r18+808];
	mad.lo.s32 	%r535, %r534, %r230, %r739;
	shl.b32 	%r536, %r535, 3;
	add.s32 	%r537, %r511, %r536;
	st.shared.f64 	[%r537+56], %fd178;
	add.s32 	%r739, %r739, 8;
	setp.ne.s32 	%p127, %r739, %r82;
	mov.u32 	%r741, %r82;
	@%p127 bra 	$L__BB2_161;
$L__BB2_162:
	@%p112 bra 	$L__BB2_170;
	add.s32 	%r538, %r8, -1;
	setp.lt.u32 	%p129, %r538, 3;
	@%p129 bra 	$L__BB2_165;
	add.s32 	%r539, %r18, %r741;
	ld.shared.u8 	%rs291, [%r539+315];
	cvt.rn.f64.u16 	%fd179, %rs291;
	ld.shared.u32 	%r540, [%r18+808];
	mad.lo.s32 	%r541, %r540, %r230, %r741;
	shl.b32 	%r542, %r541, 3;
	add.s32 	%r543, %r18, %r542;
	st.shared.f64 	[%r543+352], %fd179;
	ld.shared.u8 	%rs292, [%r539+316];
	cvt.rn.f64.u16 	%fd180, %rs292;
	ld.shared.u32 	%r544, [%r18+808];
	mad.lo.s32 	%r545, %r544, %r230, %r741;
	add.s32 	%r546, %r18, 352;
	shl.b32 	%r547, %r545, 3;
	add.s32 	%r548, %r546, %r547;
	st.shared.f64 	[%r548+8], %fd180;
	ld.shared.u8 	%rs293, [%r539+317];
	cvt.rn.f64.u16 	%fd181, %rs293;
	ld.shared.u32 	%r549, [%r18+808];
	mad.lo.s32 	%r550, %r549, %r230, %r741;
	shl.b32 	%r551, %r550, 3;
	add.s32 	%r552, %r546, %r551;
	st.shared.f64 	[%r552+16], %fd181;
	ld.shared.u8 	%rs294, [%r539+318];
	cvt.rn.f64.u16 	%fd182, %rs294;
	ld.shared.u32 	%r553, [%r18+808];
	mad.lo.s32 	%r554, %r553, %r230, %r741;
	shl.b32 	%r555, %r554, 3;
	add.s32 	%r556, %r546, %r555;
	st.shared.f64 	[%r556+24], %fd182;
	add.s32 	%r741, %r741, 4;
$L__BB2_165:
	setp.eq.s32 	%p130, %r81, 0;
	@%p130 bra 	$L__BB2_170;
	setp.eq.s32 	%p131, %r81, 1;
	@%p131 bra 	$L__BB2_168;
	add.s32 	%r557, %r18, %r741;
	ld.shared.u8 	%rs295, [%r557+315];
	cvt.rn.f64.u16 	%fd183, %rs295;
	ld.shared.u32 	%r558, [%r18+808];
	mad.lo.s32 	%r559, %r558, %r230, %r741;
	shl.b32 	%r560, %r559, 3;
	add.s32 	%r561, %r18, %r560;
	st.shared.f64 	[%r561+352], %fd183;
	ld.shared.u8 	%rs296, [%r557+316];
	cvt.rn.f64.u16 	%fd184, %rs296;
	ld.shared.u32 	%r562, [%r18+808];
	mad.lo.s32 	%r563, %r562, %r230, %r741;
	shl.b32 	%r564, %r563, 3;
	add.s32 	%r565, %r18, %r564;
	st.shared.f64 	[%r565+360], %fd184;
	add.s32 	%r741, %r741, 2;
$L__BB2_168:
	setp.eq.s32 	%p132, %r83, 0;
	@%p132 bra 	$L__BB2_170;
	add.s32 	%r566, %r18, %r741;
	ld.shared.u8 	%rs297, [%r566+315];
	cvt.rn.f64.u16 	%fd185, %rs297;
	ld.shared.u32 	%r567, [%r18+808];
	mad.lo.s32 	%r568, %r567, %r230, %r741;
	shl.b32 	%r569, %r568, 3;
	add.s32 	%r570, %r18, %r569;
	st.shared.f64 	[%r570+352], %fd185;
$L__BB2_170:
	ld.shared.u32 	%r571, [%r18+808];
	add.s32 	%r572, %r571, 1;
	st.shared.u32 	[%r18+808], %r572;
$L__BB2_171:
	add.s32 	%r720, %r85, 1;
	setp.ne.s32 	%p133, %r85, %r79;
	mov.u32 	%r721, %r85;
	@%p133 bra 	$L__BB2_106;
	ld.shared.u32 	%r743, [%r18+808];
$L__BB2_173:
	setp.eq.s32 	%p134, %r743, 0;
	@%p134 bra 	$L__BB2_195;
	setp.eq.s32 	%p135, %r7, 0;
	mov.b64 	%rd284, 0;
	@%p135 bra 	$L__BB2_184;
	mov.b32 	%r745, 0;
$L__BB2_176:
	mul.wide.u32 	%rd177, %r745, 8;
	add.s64 	%rd19, %rd292, %rd177;
	ld.local.f64 	%fd42, [%rd19];
	fma.rn.f64 	%fd186, %fd42, 0d3FF71547652B82FE, 0d4338000000000000;
	{
	.reg .b32 %temp; 
	mov.b64 	{%r139, %temp}, %fd186;
	}
	mov.f64 	%fd187, 0dC338000000000000;
	add.rn.f64 	%fd188, %fd186, %fd187;
	fma.rn.f64 	%fd189, %fd188, 0dBFE62E42FEFA39EF, %fd42;
	fma.rn.f64 	%fd190, %fd188, 0dBC7ABC9E3B39803F, %fd189;
	fma.rn.f64 	%fd191, %fd190, 0d3E5ADE1569CE2BDF, 0d3E928AF3FCA213EA;
	fma.rn.f64 	%fd192, %fd191, %fd190, 0d3EC71DEE62401315;
	fma.rn.f64 	%fd193, %fd192, %fd190, 0d3EFA01997C89EB71;
	fma.rn.f64 	%fd194, %fd193, %fd190, 0d3F2A01A014761F65;
	fma.rn.f64 	%fd195, %fd194, %fd190, 0d3F56C16C1852B7AF;
	fma.rn.f64 	%fd196, %fd195, %fd190, 0d3F81111111122322;
	fma.rn.f64 	%fd197, %fd196, %fd190, 0d3FA55555555502A1;
	fma.rn.f64 	%fd198, %fd197, %fd190, 0d3FC5555555555511;
	fma.rn.f64 	%fd199, %fd198, %fd190, 0d3FE000000000000B;
	fma.rn.f64 	%fd200, %fd199, %fd190, 0d3FF0000000000000;
	fma.rn.f64 	%fd201, %fd200, %fd190, 0d3FF0000000000000;
	{
	.reg .b32 %temp; 
	mov.b64 	{%r140, %temp}, %fd201;
	}
	{
	.reg .b32 %temp; 
	mov.b64 	{%temp, %r141}, %fd201;
	}
	shl.b32 	%r574, %r139, 20;
	add.s32 	%r575, %r574, %r141;
	mov.b64 	%fd475, {%r140, %r575};
	{
	.reg .b32 %temp; 
	mov.b64 	{%temp, %r576}, %fd42;
	}
	mov.b32 	%f4, %r576;
	abs.f32 	%f1, %f4;
	setp.lt.f32 	%p136, %f1, 0f4086232B;
	@%p136 bra 	$L__BB2_179;
	setp.lt.f64 	%p137, %fd42, 0d0000000000000000;
	add.f64 	%fd202, %fd42, 0d7FF0000000000000;
	selp.f64 	%fd475, 0d0000000000000000, %fd202, %p137;
	setp.geu.f32 	%p138, %f1, 0f40874800;
	@%p138 bra 	$L__BB2_179;
	shr.u32 	%r577, %r139, 31;
	add.s32 	%r578, %r139, %r577;
	shr.s32 	%r579, %r578, 1;
	shl.b32 	%r580, %r579, 20;
	add.s32 	%r581, %r141, %r580;
	mov.b64 	%fd203, {%r140, %r581};
	sub.s32 	%r582, %r139, %r579;
	shl.b32 	%r583, %r582, 20;
	add.s32 	%r584, %r583, 1072693248;
	mov.b32 	%r585, 0;
	mov.b64 	%fd204, {%r585, %r584};
	mul.f64 	%fd475, %fd204, %fd203;
$L__BB2_179:
	add.f64 	%fd205, %fd475, 0d3FF0000000000000;
	rcp.rn.f64 	%fd206, %fd205;
	mul.wide.u32 	%rd178, %r745, 8;
	add.s64 	%rd20, %rd290, %rd178;
	st.local.f64 	[%rd20], %fd206;
	mov.f64 	%fd207, 0d3FF0000000000000;
	sub.f64 	%fd208, %fd207, %fd206;
	add.s64 	%rd21, %rd288, %rd178;
	st.local.f64 	[%rd21], %fd208;
	ld.local.f64 	%fd47, [%rd19+8];
	fma.rn.f64 	%fd209, %fd47, 0d3FF71547652B82FE, 0d4338000000000000;
	{
	.reg .b32 %temp; 
	mov.b64 	{%r142, %temp}, %fd209;
	}
	mov.f64 	%fd210, 0dC338000000000000;
	add.rn.f64 	%fd211, %fd209, %fd210;
	fma.rn.f64 	%fd212, %fd211, 0dBFE62E42FEFA39EF, %fd47;
	fma.rn.f64 	%fd213, %fd211, 0dBC7ABC9E3B39803F, %fd212;
	fma.rn.f64 	%fd214, %fd213, 0d3E5ADE1569CE2BDF, 0d3E928AF3FCA213EA;
	fma.rn.f64 	%fd215, %fd214, %fd213, 0d3EC71DEE62401315;
	fma.rn.f64 	%fd216, %fd215, %fd213, 0d3EFA01997C89EB71;
	fma.rn.f64 	%fd217, %fd216, %fd213, 0d3F2A01A014761F65;
	fma.rn.f64 	%fd218, %fd217, %fd213, 0d3F56C16C1852B7AF;
	fma.rn.f64 	%fd219, %fd218, %fd213, 0d3F81111111122322;
	fma.rn.f64 	%fd220, %fd219, %fd213, 0d3FA55555555502A1;
	fma.rn.f64 	%fd221, %fd220, %fd213, 0d3FC5555555555511;
	fma.rn.f64 	%fd222, %fd221, %fd213, 0d3FE000000000000B;
	fma.rn.f64 	%fd223, %fd222, %fd213, 0d3FF0000000000000;
	fma.rn.f64 	%fd224, %fd223, %fd213, 0d3FF0000000000000;
	{
	.reg .b32 %temp; 
	mov.b64 	{%r143, %temp}, %fd224;
	}
	{
	.reg .b32 %temp; 
	mov.b64 	{%temp, %r144}, %fd224;
	}
	shl.b32 	%r586, %r142, 20;
	add.s32 	%r587, %r586, %r144;
	mov.b64 	%fd476, {%r143, %r587};
	{
	.reg .b32 %temp; 
	mov.b64 	{%temp, %r588}, %fd47;
	}
	mov.b32 	%f5, %r588;
	abs.f32 	%f2, %f5;
	setp.lt.f32 	%p139, %f2, 0f4086232B;
	@%p139 bra 	$L__BB2_182;
	setp.lt.f64 	%p140, %fd47, 0d0000000000000000;
	add.f64 	%fd225, %fd47, 0d7FF0000000000000;
	selp.f64 	%fd476, 0d0000000000000000, %fd225, %p140;
	setp.geu.f32 	%p141, %f2, 0f40874800;
	@%p141 bra 	$L__BB2_182;
	shr.u32 	%r589, %r142, 31;
	add.s32 	%r590, %r142, %r589;
	shr.s32 	%r591, %r590, 1;
	shl.b32 	%r592, %r591, 20;
	add.s32 	%r593, %r144, %r592;
	mov.b64 	%fd226, {%r143, %r593};
	sub.s32 	%r594, %r142, %r591;
	shl.b32 	%r595, %r594, 20;
	add.s32 	%r596, %r595, 1072693248;
	mov.b32 	%r597, 0;
	mov.b64 	%fd227, {%r597, %r596};
	mul.f64 	%fd476, %fd227, %fd226;
$L__BB2_182:
	add.f64 	%fd228, %fd476, 0d3FF0000000000000;
	rcp.rn.f64 	%fd229, %fd228;
	st.local.f64 	[%rd20+8], %fd229;
	mov.f64 	%fd230, 0d3FF0000000000000;
	sub.f64 	%fd231, %fd230, %fd229;
	st.local.f64 	[%rd21+8], %fd231;
	add.s32 	%r745, %r745, 2;
	and.b32  	%r146, %r230, 2147483646;
	setp.ne.s32 	%p142, %r745, %r146;
	@%p142 bra 	$L__BB2_176;
	cvt.u64.u32 	%rd284, %r146;
$L__BB2_184:
	setp.eq.s32 	%p143, %r83, 0;
	@%p143 bra 	$L__BB2_189;
	shl.b64 	%rd179, %rd284, 3;
	add.s64 	%rd180, %rd292, %rd179;
	ld.local.f64 	%fd52, [%rd180];
	fma.rn.f64 	%fd232, %fd52, 0d3FF71547652B82FE, 0d4338000000000000;
	{
	.reg .b32 %temp; 
	mov.b64 	{%r147, %temp}, %fd232;
	}
	mov.f64 	%fd233, 0dC338000000000000;
	add.rn.f64 	%fd234, %fd232, %fd233;
	fma.rn.f64 	%fd235, %fd234, 0dBFE62E42FEFA39EF, %fd52;
	fma.rn.f64 	%fd236, %fd234, 0dBC7ABC9E3B39803F, %fd235;
	fma.rn.f64 	%fd237, %fd236, 0d3E5ADE1569CE2BDF, 0d3E928AF3FCA213EA;
	fma.rn.f64 	%fd238, %fd237, %fd236, 0d3EC71DEE62401315;
	fma.rn.f64 	%fd239, %fd238, %fd236, 0d3EFA01997C89EB71;
	fma.rn.f64 	%fd240, %fd239, %fd236, 0d3F2A01A014761F65;
	fma.rn.f64 	%fd241, %fd240, %fd236, 0d3F56C16C1852B7AF;
	fma.rn.f64 	%fd242, %fd241, %fd236, 0d3F81111111122322;
	fma.rn.f64 	%fd243, %fd242, %fd236, 0d3FA55555555502A1;
	fma.rn.f64 	%fd244, %fd243, %fd236, 0d3FC5555555555511;
	fma.rn.f64 	%fd245, %fd244, %fd236, 0d3FE000000000000B;
	fma.rn.f64 	%fd246, %fd245, %fd236, 0d3FF0000000000000;
	fma.rn.f64 	%fd247, %fd246, %fd236, 0d3FF0000000000000;
	{
	.reg .b32 %temp; 
	mov.b64 	{%r148, %temp}, %fd247;
	}
	{
	.reg .b32 %temp; 
	mov.b64 	{%temp, %r149}, %fd247;
	}
	shl.b32 	%r598, %r147, 20;
	add.s32 	%r599, %r598, %r149;
	mov.b64 	%fd477, {%r148, %r599};
	{
	.reg .b32 %temp; 
	mov.b64 	{%temp, %r600}, %fd52;
	}
	mov.b32 	%f6, %r600;
	abs.f32 	%f3, %f6;
	setp.lt.f32 	%p144, %f3, 0f4086232B;
	@%p144 bra 	$L__BB2_188;
	setp.lt.f64 	%p145, %fd52, 0d0000000000000000;
	add.f64 	%fd248, %fd52, 0d7FF0000000000000;
	selp.f64 	%fd477, 0d0000000000000000, %fd248, %p145;
	setp.geu.f32 	%p146, %f3, 0f40874800;
	@%p146 bra 	$L__BB2_188;
	shr.u32 	%r601, %r147, 31;
	add.s32 	%r602, %r147, %r601;
	shr.s32 	%r603, %r602, 1;
	shl.b32 	%r604, %r603, 20;
	add.s32 	%r605, %r149, %r604;
	mov.b64 	%fd249, {%r148, %r605};
	sub.s32 	%r606, %r147, %r603;
	shl.b32 	%r607, %r606, 20;
	add.s32 	%r608, %r607, 1072693248;
	mov.b32 	%r609, 0;
	mov.b64 	%fd250, {%r609, %r608};
	mul.f64 	%fd477, %fd250, %fd249;
$L__BB2_188:
	add.f64 	%fd251, %fd477, 0d3FF0000000000000;
	rcp.rn.f64 	%fd252, %fd251;
	add.s64 	%rd182, %rd290, %rd179;
	st.local.f64 	[%rd182], %fd252;
	mov.f64 	%fd253, 0d3FF0000000000000;
	sub.f64 	%fd254, %fd253, %fd252;
	add.s64 	%rd183, %rd288, %rd179;
	st.local.f64 	[%rd183], %fd254;
$L__BB2_189:
	mov.b64 	%rd184, 0;
	st.local.u64 	[%rd287], %rd184;
	st.local.u64 	[%rd287+8], %rd184;
	st.local.u64 	[%rd287+16], %rd184;
	st.local.u64 	[%rd287+24], %rd184;
	st.local.u64 	[%rd287+32], %rd184;
	st.local.u64 	[%rd287+40], %rd184;
	st.local.u64 	[%rd287+48], %rd184;
	st.local.u64 	[%rd287+56], %rd184;
	st.local.u64 	[%rd287+64], %rd184;
	st.local.u64 	[%rd287+72], %rd184;
	st.local.u64 	[%rd287+80], %rd184;
	st.local.u64 	[%rd287+88], %rd184;
	st.local.u64 	[%rd287+96], %rd184;
	st.local.u64 	[%rd287+104], %rd184;
	st.local.u64 	[%rd287+112], %rd184;
	st.local.u64 	[%rd289], %rd184;
	st.local.u64 	[%rd289+8], %rd184;
	st.local.u64 	[%rd289+16], %rd184;
	st.local.u64 	[%rd289+24], %rd184;
	st.local.u64 	[%rd289+32], %rd184;
	st.local.u64 	[%rd289+40], %rd184;
	st.local.u64 	[%rd289+48], %rd184;
	st.local.u64 	[%rd289+56], %rd184;
	st.local.u64 	[%rd289+64], %rd184;
	st.local.u64 	[%rd289+72], %rd184;
	st.local.u64 	[%rd289+80], %rd184;
	st.local.u64 	[%rd289+88], %rd184;
	st.local.u64 	[%rd289+96], %rd184;
	st.local.u64 	[%rd289+104], %rd184;
	st.local.u64 	[%rd289+112], %rd184;
	cvt.rn.f64.s32 	%fd255, %r743;
	rcp.rn.f64 	%fd57, %fd255;
	setp.lt.s32 	%p147, %r743, 1;
	@%p147 bra 	$L__BB2_259;
	mov.b32 	%r746, 0;
$L__BB2_191:
	setp.lt.u32 	%p148, %r7, 7;
	mov.b32 	%r750, 0;
	@%p148 bra 	$L__BB2_230;
	and.b32  	%r612, %r230, 2147483640;
	neg.s32 	%r748, %r612;
	add.s64 	%rd285, %rd287, 32;
	add.s64 	%rd286, %rd289, 32;
	mul.lo.s32 	%r613, %r230, %r746;
	shl.b32 	%r614, %r613, 3;
	and.b32  	%r615, %r4, 3;
	mov.u32 	%r616, _ZZ26decode_slices_cubic_kernelPdS_S_diiiE6states;
	mad.lo.s32 	%r617, %r615, 824, %r616;
	add.s32 	%r618, %r617, %r614;
	add.s32 	%r747, %r618, 408;
$L__BB2_193:
	.pragma "nounroll";
	ld.shared.f64 	%fd256, [%r747+-56];
	setp.eq.f64 	%p149, %fd256, 0d3FF0000000000000;
	@%p149 bra 	$L__BB2_207;
	ld.local.f64 	%fd257, [%rd285+-32];
	add.f64 	%fd258, %fd57, %fd257;
	st.local.f64 	[%rd285+-32], %fd258;
	bra.uni 	$L__BB2_208;
$L__BB2_195:
	setp.lt.u32 	%p180, %r7, 15;
	mov.b32 	%r762, 0;
	@%p180 bra 	$L__BB2_198;
	and.b32  	%r762, %r230, 2147483632;
	neg.s32 	%r744, %r762;
	add.s64 	%rd283, %rd292, 64;
	add.s64 	%rd282, %rd8, 64;
	add.s64 	%rd281, %rd9, 64;
$L__BB2_197:
	.pragma "nounroll";
	ld.local.f64 	%fd405, [%rd283+-64];
	st.local.f64 	[%rd282+-64], %fd405;
	mov.b64 	%rd213, 0;
	st.local.u64 	[%rd281+-64], %rd213;
	ld.local.f64 	%fd406, [%rd283+-56];
	st.local.f64 	[%rd282+-56], %fd406;
	st.local.u64 	[%rd281+-56], %rd213;
	ld.local.f64 	%fd407, [%rd283+-48];
	st.local.f64 	[%rd282+-48], %fd407;
	st.local.u64 	[%rd281+-48], %rd213;
	ld.local.f64 	%fd408, [%rd283+-40];
	st.local.f64 	[%rd282+-40], %fd408;
	st.local.u64 	[%rd281+-40], %rd213;
	ld.local.f64 	%fd409, [%rd283+-32];
	st.local.f64 	[%rd282+-32], %fd409;
	st.local.u64 	[%rd281+-32], %rd213;
	ld.local.f64 	%fd410, [%rd283+-24];
	st.local.f64 	[%rd282+-24], %fd410;
	st.local.u64 	[%rd281+-24], %rd213;
	ld.local.f64 	%fd411, [%rd283+-16];
	st.local.f64 	[%rd282+-16], %fd411;
	st.local.u64 	[%rd281+-16], %rd213;
	ld.local.f64 	%fd412, [%rd283+-8];
	st.local.f64 	[%rd282+-8], %fd412;
	st.local.u64 	[%rd281+-8], %rd213;
	ld.local.f64 	%fd413, [%rd283];
	st.local.f64 	[%rd282], %fd413;
	st.local.u64 	[%rd281], %rd213;
	ld.local.f64 	%fd414, [%rd283+8];
	st.local.f64 	[%rd282+8], %fd414;
	st.local.u64 	[%rd281+8], %rd213;
	ld.local.f64 	%fd415, [%rd283+16];
	st.local.f64 	[%rd282+16], %fd415;
	st.local.u64 	[%rd281+16], %rd213;
	ld.local.f64 	%fd416, [%rd283+24];
	st.local.f64 	[%rd282+24], %fd416;
	st.local.u64 	[%rd281+24], %rd213;
	ld.local.f64 	%fd417, [%rd283+32];
	st.local.f64 	[%rd282+32], %fd417;
	st.local.u64 	[%rd281+32], %rd213;
	ld.local.f64 	%fd418, [%rd283+40];
	st.local.f64 	[%rd282+40], %fd418;
	st.local.u64 	[%rd281+40], %rd213;
	ld.local.f64 	%fd419, [%rd283+48];
	st.local.f64 	[%rd282+48], %fd419;
	st.local.u64 	[%rd281+48], %rd213;
	ld.local.f64 	%fd420, [%rd283+56];
	st.local.f64 	[%rd282+56], %fd420;
	st.local.u64 	[%rd281+56], %rd213;
	add.s32 	%r744, %r744, 16;
	add.s64 	%rd283, %rd283, 128;
	add.s64 	%rd282, %rd282, 128;
	add.s64 	%rd281, %rd281, 128;
	setp.eq.s32 	%p181, %r744, 0;
	@%p181 bra 	$L__BB2_198;
	bra.uni 	$L__BB2_197;
$L__BB2_198:
	setp.eq.s32 	%p182, %r80, 0;
	@%p182 bra 	$L__BB2_275;
	setp.lt.u32 	%p183, %r80, 8;
	@%p183 bra 	$L__BB2_201;
	mul.wide.u32 	%rd214, %r762, 8;
	add.s64 	%rd215, %rd292, %rd214;
	ld.local.f64 	%fd421, [%rd215];
	add.s64 	%rd216, %rd8, %rd214;
	st.local.f64 	[%rd216], %fd421;
	add.s64 	%rd217, %rd9, %rd214;
	mov.b64 	%rd218, 0;
	st.local.u64 	[%rd217], %rd218;
	ld.local.f64 	%fd422, [%rd215+8];
	st.local.f64 	[%rd216+8], %fd422;
	st.local.u64 	[%rd217+8], %rd218;
	ld.local.f64 	%fd423, [%rd215+16];
	st.local.f64 	[%rd216+16], %fd423;
	st.local.u64 	[%rd217+16], %rd218;
	ld.local.f64 	%fd424, [%rd215+24];
	st.local.f64 	[%rd216+24], %fd424;
	st.local.u64 	[%rd217+24], %rd218;
	ld.local.f64 	%fd425, [%rd215+32];
	st.local.f64 	[%rd216+32], %fd425;
	st.local.u64 	[%rd217+32], %rd218;
	ld.local.f64 	%fd426, [%rd215+40];
	st.local.f64 	[%rd216+40], %fd426;
	st.local.u64 	[%rd217+40], %rd218;
	ld.local.f64 	%fd427, [%rd215+48];
	st.local.f64 	[%rd216+48], %fd427;
	st.local.u64 	[%rd217+48], %rd218;
	ld.local.f64 	%fd428, [%rd215+56];
	st.local.f64 	[%rd216+56], %fd428;
	st.local.u64 	[%rd217+56], %rd218;
	add.s32 	%r762, %r762, 8;
$L__BB2_201:
	setp.eq.s32 	%p184, %r8, 0;
	@%p184 bra 	$L__BB2_275;
	setp.lt.u32 	%p185, %r8, 4;
	@%p185 bra 	$L__BB2_204;
	mul.wide.u32 	%rd219, %r762, 8;
	add.s64 	%rd220, %rd292, %rd219;
	ld.local.f64 	%fd429, [%rd220];
	add.s64 	%rd221, %rd8, %rd219;
	st.local.f64 	[%rd221], %fd429;
	add.s64 	%rd222, %rd9, %rd219;
	mov.b64 	%rd223, 0;
	st.local.u64 	[%rd222], %rd223;
	ld.local.f64 	%fd430, [%rd220+8];
	st.local.f64 	[%rd221+8], %fd430;
	st.local.u64 	[%rd222+8], %rd223;
	ld.local.f64 	%fd431, [%rd220+16];
	st.local.f64 	[%rd221+16], %fd431;
	st.local.u64 	[%rd222+16], %rd223;
	ld.local.f64 	%fd432, [%rd220+24];
	st.local.f64 	[%rd221+24], %fd432;
	st.local.u64 	[%rd222+24], %rd223;
	add.s32 	%r762, %r762, 4;
$L__BB2_204:
	setp.eq.s32 	%p186, %r81, 0;
	@%p186 bra 	$L__BB2_275;
	mul.wide.u32 	%rd224, %r762, 8;
	add.s64 	%rd296, %rd9, %rd224;
	add.s64 	%rd295, %rd8, %rd224;
	add.s64 	%rd294, %rd292, %rd224;
	neg.s32 	%r764, %r81;
$L__BB2_206:
	.pragma "nounroll";
	ld.local.f64 	%fd433, [%rd294];
	st.local.f64 	[%rd295], %fd433;
	mov.b64 	%rd225, 0;
	st.local.u64 	[%rd296], %rd225;
	add.s64 	%rd296, %rd296, 8;
	add.s64 	%rd295, %rd295, 8;
	add.s64 	%rd294, %rd294, 8;
	add.s32 	%r764, %r764, 1;
	setp.ne.s32 	%p187, %r764, 0;
	@%p187 bra 	$L__BB2_206;
	bra.uni 	$L__BB2_275;
$L__BB2_207:
	ld.local.f64 	%fd259, [%rd286+-32];
	add.f64 	%fd260, %fd57, %fd259;
	st.local.f64 	[%rd286+-32], %fd260;
$L__BB2_208:
	ld.shared.f64 	%fd261, [%r747+-48];
	setp.eq.f64 	%p150, %fd261, 0d3FF0000000000000;
	@%p150 bra 	$L__BB2_210;
	ld.local.f64 	%fd262, [%rd285+-24];
	add.f64 	%fd263, %fd57, %fd262;
	st.local.f64 	[%rd285+-24], %fd263;
	bra.uni 	$L__BB2_211;
$L__BB2_210:
	ld.local.f64 	%fd264, [%rd286+-24];
	add.f64 	%fd265, %fd57, %fd264;
	st.local.f64 	[%rd286+-24], %fd265;
$L__BB2_211:
	ld.shared.f64 	%fd266, [%r747+-40];
	setp.eq.f64 	%p151, %fd266, 0d3FF0000000000000;
	@%p151 bra 	$L__BB2_213;
	ld.local.f64 	%fd267, [%rd285+-16];
	add.f64 	%fd268, %fd57, %fd267;
	st.local.f64 	[%rd285+-16], %fd268;
	bra.uni 	$L__BB2_214;
$L__BB2_213:
	ld.local.f64 	%fd269, [%rd286+-16];
	add.f64 	%fd270, %fd57, %fd269;
	st.local.f64 	[%rd286+-16], %fd270;
$L__BB2_214:
	ld.shared.f64 	%fd271, [%r747+-32];
	setp.eq.f64 	%p152, %fd271, 0d3FF0000000000000;
	@%p152 bra 	$L__BB2_216;
	ld.local.f64 	%fd272, [%rd285+-8];
	add.f64 	%fd273, %fd57, %fd272;
	st.local.f64 	[%rd285+-8], %fd273;
	bra.uni 	$L__BB2_217;
$L__BB2_216:
	ld.local.f64 	%fd274, [%rd286+-8];
	add.f64 	%fd275, %fd57, %fd274;
	st.local.f64 	[%rd286+-8], %fd275;
$L__BB2_217:
	ld.shared.f64 	%fd276, [%r747+-24];
	setp.eq.f64 	%p153, %fd276, 0d3FF0000000000000;
	@%p153 bra 	$L__BB2_219;
	ld.local.f64 	%fd277, [%rd285];
	add.f64 	%fd278, %fd57, %fd277;
	st.local.f64 	[%rd285], %fd278;
	bra.uni 	$L__BB2_220;
$L__BB2_219:
	ld.local.f64 	%fd279, [%rd286];
	add.f64 	%fd280, %fd57, %fd279;
	st.local.f64 	[%rd286], %fd280;
$L__BB2_220:
	ld.shared.f64 	%fd281, [%r747+-16];
	setp.eq.f64 	%p154, %fd281, 0d3FF0000000000000;
	@%p154 bra 	$L__BB2_222;
	ld.local.f64 	%fd282, [%rd285+8];
	add.f64 	%fd283, %fd57, %fd282;
	st.local.f64 	[%rd285+8], %fd283;
	bra.uni 	$L__BB2_223;
$L__BB2_222:
	ld.local.f64 	%fd284, [%rd286+8];
	add.f64 	%fd285, %fd57, %fd284;
	st.local.f64 	[%rd286+8], %fd285;
$L__BB2_223:
	ld.shared.f64 	%fd286, [%r747+-8];
	setp.eq.f64 	%p155, %fd286, 0d3FF0000000000000;
	@%p155 bra 	$L__BB2_225;
	ld.local.f64 	%fd287, [%rd285+16];
	add.f64 	%fd288, %fd57, %fd287;
	st.local.f64 	[%rd285+16], %fd288;
	bra.uni 	$L__BB2_226;
$L__BB2_225:
	ld.local.f64 	%fd289, [%rd286+16];
	add.f64 	%fd290, %fd57, %fd289;
	st.local.f64 	[%rd286+16], %fd290;
$L__BB2_226:
	ld.shared.f64 	%fd291, [%r747];
	setp.eq.f64 	%p156, %fd291, 0d3FF0000000000000;
	@%p156 bra 	$L__BB2_228;
	ld.local.f64 	%fd292, [%rd285+24];
	add.f64 	%fd293, %fd57, %fd292;
	st.local.f64 	[%rd285+24], %fd293;
	bra.uni 	$L__BB2_229;
$L__BB2_228:
	ld.local.f64 	%fd294, [%rd286+24];
	add.f64 	%fd295, %fd57, %fd294;
	st.local.f64 	[%rd286+24], %fd295;
$L__BB2_229:
	add.s32 	%r748, %r748, 8;
	add.s32 	%r747, %r747, 64;
	add.s64 	%rd286, %rd286, 64;
	add.s64 	%rd285, %rd285, 64;
	setp.ne.s32 	%p157, %r748, 0;
	mov.u32 	%r750, %r82;
	@%p157 bra 	$L__BB2_193;
$L__BB2_230:
	setp.eq.s32 	%p158, %r8, 0;
	@%p158 bra 	$L__BB2_258;
	mul.lo.s32 	%r158, %r746, %r230;
	add.s32 	%r619, %r8, -1;
	setp.lt.u32 	%p159, %r619, 3;
	@%p159 bra 	$L__BB2_245;
	add.s32 	%r620, %r750, %r158;
	shl.b32 	%r621, %r620, 3;
	add.s32 	%r159, %r18, %r621;
	ld.shared.f64 	%fd296, [%r159+352];
	setp.eq.f64 	%p160, %fd296, 0d3FF0000000000000;
	@%p160 bra 	$L__BB2_234;
	mul.wide.u32 	%rd185, %r750, 8;
	add.s64 	%rd186, %rd287, %rd185;
	ld.local.f64 	%fd297, [%rd186];
	add.f64 	%fd298, %fd57, %fd297;
	st.local.f64 	[%rd186], %fd298;
	bra.uni 	$L__BB2_235;
$L__BB2_234:
	mul.wide.u32 	%rd187, %r750, 8;
	add.s64 	%rd188, %rd289, %rd187;
	ld.local.f64 	%fd299, [%rd188];
	add.f64 	%fd300, %fd57, %fd299;
	st.local.f64 	[%rd188], %fd300;
$L__BB2_235:
	ld.shared.f64 	%fd301, [%r159+360];
	setp.eq.f64 	%p161, %fd301, 0d3FF0000000000000;
	@%p161 bra 	$L__BB2_237;
	mul.wide.u32 	%rd189, %r750, 8;
	add.s64 	%rd190, %rd287, %rd189;
	ld.local.f64 	%fd302, [%rd190+8];
	add.f64 	%fd303, %fd57, %fd302;
	st.local.f64 	[%rd190+8], %fd303;
	bra.uni 	$L__BB2_238;
$L__BB2_237:
	mul.wide.u32 	%rd191, %r750, 8;
	add.s64 	%rd192, %rd289, %rd191;
	ld.local.f64 	%fd304, [%rd192+8];
	add.f64 	%fd305, %fd57, %fd304;
	st.local.f64 	[%rd192+8], %fd305;
$L__BB2_238:
	ld.shared.f64 	%fd306, [%r159+368];
	setp.eq.f64 	%p162, %fd306, 0d3FF0000000000000;
	@%p162 bra 	$L__BB2_240;
	mul.wide.u32 	%rd193, %r750, 8;
	add.s64 	%rd194, %rd287, %rd193;
	ld.local.f64 	%fd307, [%rd194+16];
	add.f64 	%fd308, %fd57, %fd307;
	st.local.f64 	[%rd194+16], %fd308;
	bra.uni 	$L__BB2_241;
$L__BB2_240:
	mul.wide.u32 	%rd195, %r750, 8;
	add.s64 	%rd196, %rd289, %rd195;
	ld.local.f64 	%fd309, [%rd196+16];
	add.f64 	%fd310, %fd57, %fd309;
	st.local.f64 	[%rd196+16], %fd310;
$L__BB2_241:
	ld.shared.f64 	%fd311, [%r159+376];
	setp.eq.f64 	%p163, %fd311, 0d3FF0000000000000;
	@%p163 bra 	$L__BB2_243;
	mul.wide.u32 	%rd197, %r750, 8;
	add.s64 	%rd198, %rd287, %rd197;
	ld.local.f64 	%fd312, [%rd198+24];
	add.f64 	%fd313, %fd57, %fd312;
	st.local.f64 	[%rd198+24], %fd313;
	bra.uni 	$L__BB2_244;
$L__BB2_243:
	mul.wide.u32 	%rd199, %r750, 8;
	add.s64 	%rd200, %rd289, %rd199;
	ld.local.f64 	%fd314, [%rd200+24];
	add.f64 	%fd315, %fd57, %fd314;
	st.local.f64 	[%rd200+24], %fd315;
$L__BB2_244:
	add.s32 	%r750, %r750, 4;
$L__BB2_245:
	setp.eq.s32 	%p164, %r81, 0;
	@%p164 bra 	$L__BB2_258;
	setp.eq.s32 	%p165, %r81, 1;
	@%p165 bra 	$L__BB2_254;
	add.s32 	%r622, %r750, %r158;
	shl.b32 	%r623, %r622, 3;
	add.s32 	%r162, %r18, %r623;
	ld.shared.f64 	%fd316, [%r162+352];
	setp.eq.f64 	%p166, %fd316, 0d3FF0000000000000;
	@%p166 bra 	$L__BB2_249;
	mul.wide.u32 	%rd201, %r750, 8;
	add.s64 	%rd202, %rd287, %rd201;
	ld.local.f64 	%fd317, [%rd202];
	add.f64 	%fd318, %fd57, %fd317;
	st.local.f64 	[%rd202], %fd318;
	bra.uni 	$L__BB2_250;
$L__BB2_249:
	mul.wide.u32 	%rd203, %r750, 8;
	add.s64 	%rd204, %rd289, %rd203;
	ld.local.f64 	%fd319, [%rd204];
	add.f64 	%fd320, %fd57, %fd319;
	st.local.f64 	[%rd204], %fd320;
$L__BB2_250:
	ld.shared.f64 	%fd321, [%r162+360];
	setp.eq.f64 	%p167, %fd321, 0d3FF0000000000000;
	@%p167 bra 	$L__BB2_252;
	mul.wide.u32 	%rd205, %r750, 8;
	add.s64 	%rd206, %rd287, %rd205;
	ld.local.f64 	%fd322, [%rd206+8];
	add.f64 	%fd323, %fd57, %fd322;
	st.local.f64 	[%rd206+8], %fd323;
	bra.uni 	$L__BB2_253;
$L__BB2_252:
	mul.wide.u32 	%rd207, %r750, 8;
	add.s64 	%rd208, %rd289, %rd207;
	ld.local.f64 	%fd324, [%rd208+8];
	add.f64 	%fd325, %fd57, %fd324;
	st.local.f64 	[%rd208+8], %fd325;
$L__BB2_253:
	add.s32 	%r750, %r750, 2;
$L__BB2_254:
	@%p143 bra 	$L__BB2_258;
	add.s32 	%r624, %r750, %r158;
	shl.b32 	%r625, %r624, 3;
	add.s32 	%r626, %r18, %r625;
	ld.shared.f64 	%fd326, [%r626+352];
	setp.eq.f64 	%p169, %fd326, 0d3FF0000000000000;
	@%p169 bra 	$L__BB2_257;
	mul.wide.u32 	%rd209, %r750, 8;
	add.s64 	%rd210, %rd287, %rd209;
	ld.local.f64 	%fd327, [%rd210];
	add.f64 	%fd328, %fd57, %fd327;
	st.local.f64 	[%rd210], %fd328;
	bra.uni 	$L__BB2_258;
$L__BB2_257:
	mul.wide.u32 	%rd211, %r750, 8;
	add.s64 	%rd212, %rd289, %rd211;
	ld.local.f64 	%fd329, [%rd212];
	add.f64 	%fd330, %fd57, %fd329;
	st.local.f64 	[%rd212], %fd330;
$L__BB2_258:
	add.s32 	%r746, %r746, 1;
	setp.ne.s32 	%p170, %r746, %r743;
	@%p170 bra 	$L__BB2_191;
$L__BB2_259:
	mov.b32 	%r627, 1127219200;
	mov.b32 	%r628, -2147483648;
	mov.b64 	%fd58, {%r628, %r627};
	neg.s32 	%r752, %r230;
	mov.u64 	%rd291, %rd8;
	mov.u64 	%rd293, %rd9;
$L__BB2_260:
	ld.local.f64 	%fd331, [%rd287];
	ld.local.f64 	%fd332, [%rd288];
	mul.f64 	%fd333, %fd332, 0d3FC999999999999A;
	fma.rn.f64 	%fd334, %fd331, 0d3FE999999999999A, %fd333;
	st.local.f64 	[%rd287], %fd334;
	ld.local.f64 	%fd335, [%rd289];
	ld.local.f64 	%fd336, [%rd290];
	mul.f64 	%fd337, %fd336, 0d3FC999999999999A;
	fma.rn.f64 	%fd59, %fd335, 0d3FE999999999999A, %fd337;
	st.local.f64 	[%rd289], %fd59;
	max.f64 	%fd478, %fd334, 0d39B4484BFEEBC2A0;
	{
	.reg .b32 %temp; 
	mov.b64 	{%temp, %r753}, %fd478;
	}
	{
	.reg .b32 %temp; 
	mov.b64 	{%r754, %temp}, %fd478;
	}
	setp.gt.s32 	%p171, %r753, 1048575;
	mov.b32 	%r755, -1023;
	@%p171 bra 	$L__BB2_262;
	mul.f64 	%fd478, %fd478, 0d4350000000000000;
	{
	.reg .b32 %temp; 
	mov.b64 	{%temp, %r753}, %fd478;
	}
	{
	.reg .b32 %temp; 
	mov.b64 	{%r754, %temp}, %fd478;
	}
	mov.b32 	%r755, -1077;
$L__BB2_262:
	add.s32 	%r631, %r753, -1;
	setp.gt.u32 	%p172, %r631, 2146435070;
	@%p172 bra 	$L__BB2_266;
	shr.u32 	%r634, %r753, 20;
	add.s32 	%r756, %r755, %r634;
	and.b32  	%r635, %r753, 1048575;
	or.b32  	%r636, %r635, 1072693248;
	mov.b64 	%fd479, {%r754, %r636};
	setp.lt.u32 	%p174, %r636, 1073127583;
	@%p174 bra 	$L__BB2_265;
	{
	.reg .b32 %temp; 
	mov.b64 	{%r637, %temp}, %fd479;
	}
	{
	.reg .b32 %temp; 
	mov.b64 	{%temp, %r638}, %fd479;
	}
	add.s32 	%r639, %r638, -1048576;
	mov.b64 	%fd479, {%r637, %r639};
	add.s32 	%r756, %r756, 1;
$L__BB2_265:
	add.f64 	%fd339, %fd479, 0dBFF0000000000000;
	add.f64 	%fd340, %fd479, 0d3FF0000000000000;
	rcp.approx.ftz.f64 	%fd341, %fd340;
	neg.f64 	%fd342, %fd340;
	fma.rn.f64 	%fd343, %fd342, %fd341, 0d3FF0000000000000;
	fma.rn.f64 	%fd344, %fd343, %fd343, %fd343;
	fma.rn.f64 	%fd345, %fd344, %fd341, %fd341;
	mul.f64 	%fd346, %fd339, %fd345;
	fma.rn.f64 	%fd347, %fd339, %fd345, %fd346;
	mul.f64 	%fd348, %fd347, %fd347;
	fma.rn.f64 	%fd349, %fd348, 0d3EB1380B3AE80F1E, 0d3ED0EE258B7A8B04;
	fma.rn.f64 	%fd350, %fd349, %fd348, 0d3EF3B2669F02676F;
	fma.rn.f64 	%fd351, %fd350, %fd348, 0d3F1745CBA9AB0956;
	fma.rn.f64 	%fd352, %fd351, %fd348, 0d3F3C71C72D1B5154;
	fma.rn.f64 	%fd353, %fd352, %fd348, 0d3F624924923BE72D;
	fma.rn.f64 	%fd354, %fd353, %fd348, 0d3F8999999999A3C4;
	fma.rn.f64 	%fd355, %fd354, %fd348, 0d3FB5555555555554;
	sub.f64 	%fd356, %fd339, %fd347;
	add.f64 	%fd357, %fd356, %fd356;
	neg.f64 	%fd358, %fd347;
	fma.rn.f64 	%fd359, %fd358, %fd339, %fd357;
	mul.f64 	%fd360, %fd345, %fd359;
	mul.f64 	%fd361, %fd348, %fd355;
	fma.rn.f64 	%fd362, %fd361, %fd347, %fd360;
	xor.b32  	%r640, %r756, -2147483648;
	mov.b32 	%r641, 1127219200;
	mov.b64 	%fd363, {%r640, %r641};
	sub.f64 	%fd364, %fd363, %fd58;
	fma.rn.f64 	%fd365, %fd364, 0d3FE62E42FEFA39EF, %fd347;
	fma.rn.f64 	%fd366, %fd364, 0dBFE62E42FEFA39EF, %fd365;
	sub.f64 	%fd367, %fd366, %fd347;
	sub.f64 	%fd368, %fd362, %fd367;
	fma.rn.f64 	%fd369, %fd364, 0d3C7ABC9E3B39803F, %fd368;
	add.f64 	%fd480, %fd365, %fd369;
	bra.uni 	$L__BB2_267;
$L__BB2_266:
	fma.rn.f64 	%fd338, %fd478, 0d7FF0000000000000, 0d7FF0000000000000;
	{
	.reg .b32 %temp; 
	mov.b64 	{%temp, %r632}, %fd478;
	}
	and.b32  	%r633, %r632, 2147483647;
	setp.eq.s32 	%p173, %r633, 0;
	selp.f64 	%fd480, 0dFFF0000000000000, %fd338, %p173;
$L__BB2_267:
	max.f64 	%fd481, %fd59, 0d39B4484BFEEBC2A0;
	{
	.reg .b32 %temp; 
	mov.b64 	{%temp, %r757}, %fd481;
	}
	{
	.reg .b32 %temp; 
	mov.b64 	{%r758, %temp}, %fd481;
	}
	setp.gt.s32 	%p175, %r757, 1048575;
	mov.b32 	%r759, -1023;
	@%p175 bra 	$L__BB2_269;
	mul.f64 	%fd481, %fd481, 0d4350000000000000;
	{
	.reg .b32 %temp; 
	mov.b64 	{%temp, %r757}, %fd481;
	}
	{
	.reg .b32 %temp; 
	mov.b64 	{%r758, %temp}, %fd481;
	}
	mov.b32 	%r759, -1077;
$L__BB2_269:
	add.s32 	%r644, %r757, -1;
	setp.gt.u32 	%p176, %r644, 2146435070;
	@%p176 bra 	$L__BB2_273;
	shr.u32 	%r647, %r757, 20;
	add.s32 	%r760, %r759, %r647;
	and.b32  	%r648, %r757, 1048575;
	or.b32  	%r649, %r648, 1072693248;
	mov.b64 	%fd482, {%r758, %r649};
	setp.lt.u32 	%p178, %r649, 1073127583;
	@%p178 bra 	$L__BB2_272;
	{
	.reg .b32 %temp; 
	mov.b64 	{%r650, %temp}, %fd482;
	}
	{
	.reg .b32 %temp; 
	mov.b64 	{%temp, %r651}, %fd482;
	}
	add.s32 	%r652, %r651, -1048576;
	mov.b64 	%fd482, {%r650, %r652};
	add.s32 	%r760, %r760, 1;
$L__BB2_272:
	add.f64 	%fd371, %fd482, 0dBFF0000000000000;
	add.f64 	%fd372, %fd482, 0d3FF0000000000000;
	rcp.approx.ftz.f64 	%fd373, %fd372;
	neg.f64 	%fd374, %fd372;
	fma.rn.f64 	%fd375, %fd374, %fd373, 0d3FF0000000000000;
	fma.rn.f64 	%fd376, %fd375, %fd375, %fd375;
	fma.rn.f64 	%fd377, %fd376, %fd373, %fd373;
	mul.f64 	%fd378, %fd371, %fd377;
	fma.rn.f64 	%fd379, %fd371, %fd377, %fd378;
	mul.f64 	%fd380, %fd379, %fd379;
	fma.rn.f64 	%fd381, %fd380, 0d3EB1380B3AE80F1E, 0d3ED0EE258B7A8B04;
	fma.rn.f64 	%fd382, %fd381, %fd380, 0d3EF3B2669F02676F;
	fma.rn.f64 	%fd383, %fd382, %fd380, 0d3F1745CBA9AB0956;
	fma.rn.f64 	%fd384, %fd383, %fd380, 0d3F3C71C72D1B5154;
	fma.rn.f64 	%fd385, %fd384, %fd380, 0d3F624924923BE72D;
	fma.rn.f64 	%fd386, %fd385, %fd380, 0d3F8999999999A3C4;
	fma.rn.f64 	%fd387, %fd386, %fd380, 0d3FB5555555555554;
	sub.f64 	%fd388, %fd371, %fd379;
	add.f64 	%fd389, %fd388, %fd388;
	neg.f64 	%fd390, %fd379;
	fma.rn.f64 	%fd391, %fd390, %fd371, %fd389;
	mul.f64 	%fd392, %fd377, %fd391;
	mul.f64 	%fd393, %fd380, %fd387;
	fma.rn.f64 	%fd394, %fd393, %fd379, %fd392;
	xor.b32  	%r653, %r760, -2147483648;
	mov.b32 	%r654, 1127219200;
	mov.b64 	%fd395, {%r653, %r654};
	sub.f64 	%fd396, %fd395, %fd58;
	fma.rn.f64 	%fd397, %fd396, 0d3FE62E42FEFA39EF, %fd379;
	fma.rn.f64 	%fd398, %fd396, 0dBFE62E42FEFA39EF, %fd397;
	sub.f64 	%fd399, %fd398, %fd379;
	sub.f64 	%fd400, %fd394, %fd399;
	fma.rn.f64 	%fd401, %fd396, 0d3C7ABC9E3B39803F, %fd400;
	add.f64 	%fd483, %fd397, %fd401;
	bra.uni 	$L__BB2_274;
$L__BB2_273:
	fma.rn.f64 	%fd370, %fd481, 0d7FF0000000000000, 0d7FF0000000000000;
	{
	.reg .b32 %temp; 
	mov.b64 	{%temp, %r645}, %fd481;
	}
	and.b32  	%r646, %r645, 2147483647;
	setp.eq.s32 	%p177, %r646, 0;
	selp.f64 	%fd483, 0dFFF0000000000000, %fd370, %p177;
$L__BB2_274:
	sub.f64 	%fd402, %fd480, %fd483;
	st.local.f64 	[%rd291], %fd402;
	ld.local.f64 	%fd403, [%rd292];
	sub.f64 	%fd404, %fd402, %fd403;
	st.local.f64 	[%rd293], %fd404;
	add.s32 	%r752, %r752, 1;
	setp.eq.s32 	%p179, %r752, 0;
	add.s64 	%rd293, %rd293, 8;
	add.s64 	%rd292, %rd292, 8;
	add.s64 	%rd291, %rd291, 8;
	add.s64 	%rd290, %rd290, 8;
	add.s64 	%rd289, %rd289, 8;
	add.s64 	%rd288, %rd288, 8;
	add.s64 	%rd287, %rd287, 8;
	@%p179 bra 	$L__BB2_275;
	bra.uni 	$L__BB2_260;
$L__BB2_275:
	ld.param.u64 	%rd280, [_Z26decode_slices_cubic_kernelPdS_S_diii_param_1];
	cvta.to.global.u64 	%rd53, %rd280;
	setp.lt.u32 	%p188, %r7, 7;
	mov.b32 	%r775, 0;
	@%p188 bra 	$L__BB2_278;
	and.b32  	%r658, %r230, 2147483640;
	neg.s32 	%r773, %r658;
	mul.lo.s32 	%r659, %r230, %r230;
	mov.u32 	%r660, %ctaid.z;
	mad.lo.s32 	%r661, %r660, %r659, %r4;
	add.s32 	%r662, %r661, %r3;
	mad.lo.s32 	%r772, %r230, %r662, %r2;
	shl.b32 	%r199, %r659, 3;
	mul.lo.s32 	%r663, %r230, %r660;
	add.s32 	%r664, %r663, 7;
	mad.lo.s32 	%r665, %r230, %r664, %r5;
	mad.lo.s32 	%r771, %r230, %r665, %r2;
	add.s32 	%r666, %r663, 6;
	mad.lo.s32 	%r667, %r230, %r666, %r5;
	mad.lo.s32 	%r770, %r230, %r667, %r2;
	add.s32 	%r668, %r663, 5;
	mad.lo.s32 	%r669, %r230, %r668, %r5;
	mad.lo.s32 	%r769, %r230, %r669, %r2;
	add.s32 	%r670, %r663, 4;
	mad.lo.s32 	%r671, %r230, %r670, %r5;
	mad.lo.s32 	%r768, %r230, %r671, %r2;
	add.s32 	%r672, %r663, 3;
	mad.lo.s32 	%r673, %r230, %r672, %r5;
	mad.lo.s32 	%r767, %r230, %r673, %r2;
	add.s32 	%r674, %r663, 2;
	mad.lo.s32 	%r675, %r230, %r674, %r5;
	mad.lo.s32 	%r766, %r230, %r675, %r2;
	add.s64 	%rd298, %rd9, 32;
	mad.lo.s32 	%r676, %r230, %r663, %r230;
	add.s32 	%r677, %r5, %r676;
	mad.lo.s32 	%r765, %r230, %r677, %r2;
	add.s64 	%rd297, %rd8, 32;
$L__BB2_277:
	.pragma "nounroll";
	ld.local.f64 	%fd434, [%rd297+-32];
	mul.wide.s32 	%rd226, %r772, 8;
	add.s64 	%rd227, %rd53, %rd226;
	st.global.f64 	[%rd227], %fd434;
	ld.local.f64 	%fd435, [%rd298+-32];
	add.s64 	%rd228, %rd2, %rd226;
	st.global.f64 	[%rd228], %fd435;
	ld.local.f64 	%fd436, [%rd297+-24];
	mul.wide.s32 	%rd229, %r765, 8;
	add.s64 	%rd230, %rd53, %rd229;
	st.global.f64 	[%rd230], %fd436;
	ld.local.f64 	%fd437, [%rd298+-24];
	add.s64 	%rd231, %rd2, %rd229;
	st.global.f64 	[%rd231], %fd437;
	ld.local.f64 	%fd438, [%rd297+-16];
	mul.wide.s32 	%rd232, %r766, 8;
	add.s64 	%rd233, %rd53, %rd232;
	st.global.f64 	[%rd233], %fd438;
	ld.local.f64 	%fd439, [%rd298+-16];
	add.s64 	%rd234, %rd2, %rd232;
	st.global.f64 	[%rd234], %fd439;
	ld.local.f64 	%fd440, [%rd297+-8];
	mul.wide.s32 	%rd235, %r767, 8;
	add.s64 	%rd236, %rd53, %rd235;
	st.global.f64 	[%rd236], %fd440;
	ld.local.f64 	%fd441, [%rd298+-8];
	add.s64 	%rd237, %rd2, %rd235;
	st.global.f64 	[%rd237], %fd441;
	ld.local.f64 	%fd442, [%rd297];
	mul.wide.s32 	%rd238, %r768, 8;
	add.s64 	%rd239, %rd53, %rd238;
	st.global.f64 	[%rd239], %fd442;
	ld.local.f64 	%fd443, [%rd298];
	add.s64 	%rd240, %rd2, %rd238;
	st.global.f64 	[%rd240], %fd443;
	ld.local.f64 	%fd444, [%rd297+8];
	mul.wide.s32 	%rd241, %r769, 8;
	add.s64 	%rd242, %rd53, %rd241;
	st.global.f64 	[%rd242], %fd444;
	ld.local.f64 	%fd445, [%rd298+8];
	add.s64 	%rd243, %rd2, %rd241;
	st.global.f64 	[%rd243], %fd445;
	ld.local.f64 	%fd446, [%rd297+16];
	mul.wide.s32 	%rd244, %r770, 8;
	add.s64 	%rd245, %rd53, %rd244;
	st.global.f64 	[%rd245], %fd446;
	ld.local.f64 	%fd447, [%rd298+16];
	add.s64 	%rd246, %rd2, %rd244;
	st.global.f64 	[%rd246], %fd447;
	ld.local.f64 	%fd448, [%rd297+24];
	mul.wide.s32 	%rd247, %r771, 8;
	add.s64 	%rd248, %rd53, %rd247;
	st.global.f64 	[%rd248], %fd448;
	ld.local.f64 	%fd449, [%rd298+24];
	add.s64 	%rd249, %rd2, %rd247;
	st.global.f64 	[%rd249], %fd449;
	add.s32 	%r773, %r773, 8;
	add.s32 	%r772, %r772, %r199;
	add.s32 	%r771, %r771, %r199;
	add.s32 	%r770, %r770, %r199;
	add.s32 	%r769, %r769, %r199;
	add.s32 	%r768, %r768, %r199;
	add.s32 	%r767, %r767, %r199;
	add.s32 	%r766, %r766, %r199;
	add.s64 	%rd298, %rd298, 64;
	add.s32 	%r765, %r765, %r199;
	add.s64 	%rd297, %rd297, 64;
	setp.ne.s32 	%p189, %r773, 0;
	mov.u32 	%r775, %r82;
	@%p189 bra 	$L__BB2_277;
$L__BB2_278:
	setp.eq.s32 	%p190, %r8, 0;
	@%p190 bra 	$L__BB2_286;
	setp.lt.u32 	%p191, %r8, 4;
	@%p191 bra 	$L__BB2_281;
	mad.lo.s32 	%r678, %r775, %r230, %r5;
	mad.lo.s32 	%r679, %r678, %r230, %r6;
	mul.wide.u32 	%rd250, %r775, 8;
	add.s64 	%rd251, %rd8, %rd250;
	ld.local.f64 	%fd450, [%rd251];
	mul.wide.s32 	%rd252, %r679, 8;
	add.s64 	%rd253, %rd53, %rd252;
	st.global.f64 	[%rd253], %fd450;
	add.s64 	%rd254, %rd9, %rd250;
	ld.local.f64 	%fd451, [%rd254];
	add.s64 	%rd255, %rd2, %rd252;
	st.global.f64 	[%rd255], %fd451;
	add.s32 	%r680, %r678, %r230;
	mad.lo.s32 	%r681, %r680, %r230, %r6;
	ld.local.f64 	%fd452, [%rd251+8];
	mul.wide.s32 	%rd256, %r681, 8;
	add.s64 	%rd257, %rd53, %rd256;
	st.global.f64 	[%rd257], %fd452;
	ld.local.f64 	%fd453, [%rd254+8];
	add.s64 	%rd258, %rd2, %rd256;
	st.global.f64 	[%rd258], %fd453;
	add.s32 	%r682, %r680, %r230;
	mad.lo.s32 	%r683, %r682, %r230, %r6;
	ld.local.f64 	%fd454, [%rd251+16];
	mul.wide.s32 	%rd259, %r683, 8;
	add.s64 	%rd260, %rd53, %rd259;
	st.global.f64 	[%rd260], %fd454;
	ld.local.f64 	%fd455, [%rd254+16];
	add.s64 	%rd261, %rd2, %rd259;
	st.global.f64 	[%rd261], %fd455;
	add.s32 	%r684, %r682, %r230;
	mad.lo.s32 	%r685, %r684, %r230, %r6;
	ld.local.f64 	%fd456, [%rd251+24];
	mul.wide.s32 	%rd262, %r685, 8;
	add.s64 	%rd263, %rd53, %rd262;
	st.global.f64 	[%rd263], %fd456;
	ld.local.f64 	%fd457, [%rd254+24];
	add.s64 	%rd264, %rd2, %rd262;
	st.global.f64 	[%rd264], %fd457;
	add.s32 	%r775, %r775, 4;
$L__BB2_281:
	setp.eq.s32 	%p192, %r81, 0;
	@%p192 bra 	$L__BB2_286;
	and.b32  	%r686, %r230, 3;
	setp.eq.s32 	%p193, %r686, 1;
	@%p193 bra 	$L__BB2_284;
	mad.lo.s32 	%r687, %r775, %r230, %r5;
	mad.lo.s32 	%r688, %r687, %r230, %r6;
	mul.wide.u32 	%rd265, %r775, 8;
	add.s64 	%rd266, %rd8, %rd265;
	ld.local.f64 	%fd458, [%rd266];
	mul.wide.s32 	%rd267, %r688, 8;
	add.s64 	%rd268, %rd53, %rd267;
	st.global.f64 	[%rd268], %fd458;
	add.s64 	%rd269, %rd9, %rd265;
	ld.local.f64 	%fd459, [%rd269];
	add.s64 	%rd270, %rd2, %rd267;
	st.global.f64 	[%rd270], %fd459;
	add.s32 	%r689, %r687, %r230;
	mad.lo.s32 	%r690, %r689, %r230, %r6;
	ld.local.f64 	%fd460, [%rd266+8];
	mul.wide.s32 	%rd271, %r690, 8;
	add.s64 	%rd272, %rd53, %rd271;
	st.global.f64 	[%rd272], %fd460;
	ld.local.f64 	%fd461, [%rd269+8];
	add.s64 	%rd273, %rd2, %rd271;
	st.global.f64 	[%rd273], %fd461;
	add.s32 	%r775, %r775, 2;
$L__BB2_284:
	setp.eq.s32 	%p194, %r83, 0;
	@%p194 bra 	$L__BB2_286;
	mad.lo.s32 	%r691, %r775, %r230, %r5;
	mad.lo.s32 	%r692, %r691, %r230, %r6;
	mul.wide.u32 	%rd274, %r775, 8;
	add.s64 	%rd275, %rd8, %rd274;
	ld.local.f64 	%fd462, [%rd275];
	mul.wide.s32 	%rd276, %r692, 8;
	add.s64 	%rd277, %rd53, %rd276;
	st.global.f64 	[%rd277], %fd462;
	add.s64 	%rd278, %rd9, %rd274;
	ld.local.f64 	%fd463, [%rd278];
	add.s64 	%rd279, %rd2, %rd276;
	st.global.f64 	[%rd279], %fd463;
$L__BB2_286:
	ret;

}
	// .globl	_ZN3cub18CUB_300001_SM_10006detail11EmptyKernelIvEEvv
.visible .entry _ZN3cub18CUB_300001_SM_10006detail11EmptyKernelIvEEvv()
{


	ret;

}


// ===== COMPILED SASS (sm_100) =====

	.target	sm_100

	.elftype	@"ET_EXEC"


//--------------------- .note.nv.tkinfo           --------------------------
	.section	.note.nv.tkinfo,"",@"SHT_NOTE"
	.sectionflags	@"SHF_NOTE_NV_TKINFO"
	.tkinfo
        /*0018*/ 	.word	0x00000002
        /*0030*/ 	.string	""
        /*0030*/ 	.string	"ptxas"
        /*0030*/ 	.string	"Cuda compilation tools, release 13.0, V13.0.88"
        /*0030*/ 	.string	"Build cuda_13.0.r13.0/compiler.36424714_0"
        /*0030*/ 	.string	"-arch sm_100 -m 64 "



//--------------------- .note.nv.cuinfo           --------------------------
	.section	.note.nv.cuinfo,"",@"SHT_NOTE"
	.sectionflags	@"SHF_NOTE_NV_CUINFO"
        /*0018*/ 	.short	0x0002
        /*001a*/ 	.short	0x0064
        /*001c*/ 	.short	0x0082
	.zero		2


//--------------------- .nv.info                  --------------------------
	.section	.nv.info,"",@"SHT_CUDA_INFO"
	.align	4


	//----- nvinfo : EIATTR_REGCOUNT
	.align		4
        /*0000*/ 	.byte	0x04, 0x2f
        /*0002*/ 	.short	(.L_43 - .L_42)
	.align		4
.L_42:
        /*0004*/ 	.word	index@(_Z27decode_columns_cubic_kernelPdS_S_diii)
        /*0008*/ 	.word	0x00000020


	//----- nvinfo : EIATTR_FRAME_SIZE
	.align		4
.L_43:
        /*000c*/ 	.byte	0x04, 0x11
        /*000e*/ 	.short	(.L_45 - .L_44)
	.align		4
.L_44:
        /*0010*/ 	.word	index@($__internal_2_$__cuda_sm20_dblrcp_rn_slowpath_v3)
        /*0014*/ 	.word	0x00000348


	//----- nvinfo : EIATTR_FRAME_SIZE
	.align		4
.L_45:
        /*0018*/ 	.byte	0x04, 0x11
        /*001a*/ 	.short	(.L_47 - .L_46)
	.align		4
.L_46:
        /*001c*/ 	.word	index@(_Z27decode_columns_cubic_kernelPdS_S_diii)
        /*0020*/ 	.word	0x00000348


	//----- nvinfo : EIATTR_REGCOUNT
	.align		4
.L_47:
        /*0024*/ 	.byte	0x04, 0x2f
        /*0026*/ 	.short	(.L_49 - .L_48)
	.align		4
.L_48:
        /*0028*/ 	.word	index@(_Z24decode_rows_cubic_kernelPdS_S_diii)
        /*002c*/ 	.word	0x00000028


	//----- nvinfo : EIATTR_FRAME_SIZE
	.align		4
.L_49:
        /*0030*/ 	.byte	0x04, 0x11
        /*0032*/ 	.short	(.L_51 - .L_50)
	.align		4
.L_50:
        /*0034*/ 	.word	index@($__internal_1_$__cuda_sm20_dblrcp_rn_slowpath_v3)
        /*0038*/ 	.word	0x00000348


	//----- nvinfo : EIATTR_FRAME_SIZE
	.align		4
.L_51:
        /*003c*/ 	.byte	0x04, 0x11
        /*003e*/ 	.short	(.L_53 - .L_52)
	.align		4
.L_52:
        /*0040*/ 	.word	index@(_Z24decode_rows_cubic_kernelPdS_S_diii)
        /*0044*/ 	.word	0x00000348


	//----- nvinfo : EIATTR_REGCOUNT
	.align		4
.L_53:
        /*0048*/ 	.byte	0x04, 0x2f
        /*004a*/ 	.short	(.L_55 - .L_54)
	.align		4
.L_54:
        /*004c*/ 	.word	index@(_Z26decode_slices_cubic_kernelPdS_S_diii)
        /*0050*/ 	.word	0x00000028


	//----- nvinfo : EIATTR_FRAME_SIZE
	.align		4
.L_55:
        /*0054*/ 	.byte	0x04, 0x11
        /*0056*/ 	.short	(.L_57 - .L_56)
	.align		4
.L_56:
        /*0058*/ 	.word	index@($__internal_0_$__cuda_sm20_dblrcp_rn_slowpath_v3)
        /*005c*/ 	.word	0x00000348


	//----- nvinfo : EIATTR_FRAME_SIZE
	.align		4
.L_57:
        /*0060*/ 	.byte	0x04, 0x11
        /*0062*/ 	.short	(.L_59 - .L_58)
	.align		4
.L_58:
        /*0064*/ 	.word	index@(_Z26decode_slices_cubic_kernelPdS_S_diii)
        /*0068*/ 	.word	0x00000348


	//----- nvinfo : EIATTR_REGCOUNT
	.align		4
.L_59:
        /*006c*/ 	.byte	0x04, 0x2f
        /*006e*/ 	.short	(.L_61 - .L_60)
	.align		4
.L_60:
        /*0070*/ 	.word	index@(_ZN3cub18CUB_300001_SM_10006detail11EmptyKernelIvEEvv)
        /*0074*/ 	.word	0x00000004


	//----- nvinfo : EIATTR_FRAME_SIZE
	.align		4
.L_61:
        /*0078*/ 	.byte	0x04, 0x11
        /*007a*/ 	.short	(.L_63 - .L_62)
	.align		4
.L_62:
        /*007c*/ 	.word	index@(_ZN3cub18CUB_300001_SM_10006detail11EmptyKernelIvEEvv)
        /*0080*/ 	.word	0x00000000


	//----- nvinfo : EIATTR_MIN_STACK_SIZE
	.align		4
.L_63:
        /*0084*/ 	.byte	0x04, 0x12
        /*0086*/ 	.short	(.L_65 - .L_64)
	.align		4
.L_64:
        /*0088*/ 	.word	index@(_ZN3cub18CUB_300001_SM_10006detail11EmptyKernelIvEEvv)
        /*008c*/ 	.word	0x00000000


	//----- nvinfo : EIATTR_MIN_STACK_SIZE
	.align		4
.L_65:
        /*0090*/ 	.byte	0x04, 0x12
        /*0092*/ 	.short	(.L_67 - .L_66)
	.align		4
.L_66:
        /*0094*/ 	.word	index@(_Z26decode_slices_cubic_kernelPdS_S_diii)
        /*0098*/ 	.word	0x00000348


	//----- nvinfo : EIATTR_MIN_STACK_SIZE
	.align		4
.L_67:
        /*009c*/ 	.byte	0x04, 0x12
        /*009e*/ 	.short	(.L_69 - .L_68)
	.align		4
.L_68:
        /*00a0*/ 	.word	index@(_Z24decode_rows_cubic_kernelPdS_S_diii)
        /*00a4*/ 	.word	0x00000348


	//----- nvinfo : EIATTR_MIN_STACK_SIZE
	.align		4
.L_69:
        /*00a8*/ 	.byte	0x04, 0x12
        /*00aa*/ 	.short	(.L_71 - .L_70)
	.align		4
.L_70:
        /*00ac*/ 	.word	index@(_Z27decode_columns_cubic_kernelPdS_S_diii)
        /*00b0*/ 	.word	0x00000348
.L_71:


//--------------------- .nv.compat                --------------------------
	.section	.nv.compat,"",@"SHT_CUDA_COMPAT_INFO"
	.align	4
        /*0000*/ 	.byte	0x02, 0x09, 0x00, 0x00, 0x02, 0x02, 0x01, 0x00, 0x02, 0x05, 0x05, 0x00, 0x03, 0x07, 0x01, 0x01
        /*0010*/ 	.byte	0x02, 0x03, 0x00, 0x00, 0x02, 0x06, 0x01, 0x00, 0x04, 0x0b, 0x08, 0x00, 0x01, 0x00, 0x00, 0x00
        /*0020*/ 	.byte	0x00, 0x00, 0x00, 0x00


//--------------------- .nv.info._ZN3cub18CUB_300001_SM_10006detail11EmptyKernelIvEEvv --------------------------
	.section	.nv.info._ZN3cub18CUB_300001_SM_10006detail11EmptyKernelIvEEvv,"",@"SHT_CUDA_INFO"
	.sectionflags	@""
	.align	4


	//----- nvinfo : EIATTR_CUDA_API_VERSION
	.align		4
        /*0000*/ 	.byte	0x04, 0x37
        /*0002*/ 	.short	(.L_73 - .L_72)
.L_72:
        /*0004*/ 	.word	0x00000082


	//----- nvinfo : EIATTR_SPARSE_MMA_MASK
	.align		4
.L_73:
        /*0008*/ 	.byte	0x03, 0x50
        /*000a*/ 	.short	0x0000


	//----- nvinfo : EIATTR_MAXREG_COUNT
	.align		4
        /*000c*/ 	.byte	0x03, 0x1b
        /*000e*/ 	.short	0x00ff


	//----- nvinfo : EIATTR_MERCURY_ISA_VERSION
	.align		4
        /*0010*/ 	.byte	0x03, 0x5f
        /*0012*/ 	.short	0x0101


	//----- nvinfo : EIATTR_VRC_CTA_INIT_COUNT
	.align		4
        /*0014*/ 	.byte	0x02, 0x4a
	.zero		1
	.zero		1


	//----- nvinfo : EIATTR_EXIT_INSTR_OFFSETS
	.align		4
        /*0018*/ 	.byte	0x04, 0x1c
        /*001a*/ 	.short	(.L_75 - .L_74)


	//   ....[0]....
.L_74:
        /*001c*/ 	.word	0x00000010


	//----- nvinfo : EIATTR_SW_WAR
	.align		4
.L_75:
        /*0020*/ 	.byte	0x04, 0x36
        /*0022*/ 	.short	(.L_77 - .L_76)
.L_76:
        /*0024*/ 	.word	0x00000008
.L_77:


//--------------------- .nv.info._Z26decode_slices_cubic_kernelPdS_S_diii --------------------------
	.section	.nv.info._Z26decode_slices_cubic_kernelPdS_S_diii,"",@"SHT_CUDA_INFO"
	.sectionflags	@""
	.align	4


	//----- nvinfo : EIATTR_CUDA_API_VERSION
	.align		4
        /*0000*/ 	.byte	0x04, 0x37
        /*0002*/ 	.short	(.L_79 - .L_78)
.L_78:
        /*0004*/ 	.word	0x00000082


	//----- nvinfo : EIATTR_KPARAM_INFO
	.align		4
.L_79:
        /*0008*/ 	.byte	0x04, 0x17
        /*000a*/ 	.short	(.L_81 - .L_80)
.L_80:
        /*000c*/ 	.word	0x00000000
        /*0010*/ 	.short	0x0006
        /*0012*/ 	.short	0x0028
        /*0014*/ 	.byte	0x00, 0xf0, 0x11, 0x00


	//----- nvinfo : EIATTR_KPARAM_INFO
	.align		4
.L_81:
        /*0018*/ 	.byte	0x04, 0x17
        /*001a*/ 	.short	(.L_83 - .L_82)
.L_82:
        /*001c*/ 	.word	0x00000000
        /*0020*/ 	.short	0x0005
        /*0022*/ 	.short	0x0024
        /*0024*/ 	.byte	0x00, 0xf0, 0x11, 0x00


	//----- nvinfo : EIATTR_KPARAM_INFO
	.align		4
.L_83:
        /*0028*/ 	.byte	0x04, 0x17
        /*002a*/ 	.short	(.L_85 - .L_84)
.L_84:
        /*002c*/ 	.word	0x00000000
        /*0030*/ 	.short	0x0004
        /*0032*/ 	.short	0x0020
        /*0034*/ 	.byte	0x00, 0xf0, 0x11, 0x00


	//----- nvinfo : EIATTR_KPARAM_INFO
	.align		4
.L_85:
        /*0038*/ 	.byte	0x04, 0x17
        /*003a*/ 	.short	(.L_87 - .L_86)
.L_86:
        /*003c*/ 	.word	0x00000000
        /*0040*/ 	.short	0x0003
        /*0042*/ 	.short	0x0018
        /*0044*/ 	.byte	0x00, 0xf0, 0x21, 0x00


	//----- nvinfo : EIATTR_KPARAM_INFO
	.align		4
.L_87:
        /*0048*/ 	.byte	0x04, 0x17
        /*004a*/ 	.short	(.L_89 - .L_88)
.L_88:
        /*004c*/ 	.word	0x00000000
        /*0050*/ 	.short	0x0002
        /*0052*/ 	.short	0x0010
        /*0054*/ 	.byte	0x00, 0xf5, 0x21, 0x00


	//----- nvinfo : EIATTR_KPARAM_INFO
	.align		4
.L_89:
        /*0058*/ 	.byte	0x04, 0x17
        /*005a*/ 	.short	(.L_91 - .L_90)
.L_90:
        /*005c*/ 	.word	0x00000000
        /*0060*/ 	.short	0x0001
        /*0062*/ 	.short	0x0008
        /*0064*/ 	.byte	0x00, 0xf5, 0x21, 0x00


	//----- nvinfo : EIATTR_KPARAM_INFO
	.align		4
.L_91:
        /*0068*/ 	.byte	0x04, 0x17
        /*006a*/ 	.short	(.L_93 - .L_92)
.L_92:
        /*006c*/ 	.word	0x00000000
        /*0070*/ 	.short	0x0000
        /*0072*/ 	.short	0x0000
        /*0074*/ 	.byte	0x00, 0xf5, 0x21, 0x00


	//----- nvinfo : EIATTR_SPARSE_MMA_MASK
	.align		4
.L_93:
        /*0078*/ 	.byte	0x03, 0x50
        /*007a*/ 	.short	0x0000


	//----- nvinfo : EIATTR_MAXREG_COUNT
	.align		4
        /*007c*/ 	.byte	0x03, 0x1b
        /*007e*/ 	.short	0x00ff


	//----- nvinfo : EIATTR_MERCURY_ISA_VERSION
	.align		4
        /*0080*/ 	.byte	0x03, 0x5f
        /*0082*/ 	.short	0x0101


	//----- nvinfo : EIATTR_UNUSED_LOAD_BYTE_OFFSET
	.align		4
        /*0084*/ 	.byte	0x04, 0x44
        /*0086*/ 	.short	(.L_95 - .L_94)


	//   ....[0]....
.L_94:
        /*0088*/ 	.word	0x00002290
        /*008c*/ 	.word	0x00000007


	//   ....[1]....
        /*0090*/ 	.word	0x00002730
        /*0094*/ 	.word	0x00000007


	//   ....[2]....
        /*0098*/ 	.word	0x00002ed0
        /*009c*/ 	.word	0x00000007


	//   ....[3]....
        /*00a0*/ 	.word	0x000044c0
        /*00a4*/ 	.word	0x00000007


	//----- nvinfo : EIATTR_VRC_CTA_INIT_COUNT
	.align		4
.L_95:
        /*00a8*/ 	.byte	0x02, 0x4a
	.zero		1
	.zero		1


	//----- nvinfo : EIATTR_EXIT_INSTR_OFFSETS
	.align		4
        /*00ac*/ 	.byte	0x04, 0x1c
        /*00ae*/ 	.short	(.L_97 - .L_96)


	//   ....[0]....
.L_96:
        /*00b0*/ 	.word	0x00000110


	//   ....[1]....
        /*00b4*/ 	.word	0x00008e80


	//   ....[2]....
        /*00b8*/ 	.word	0x00009110


	//   ....[3]....
        /*00bc*/ 	.word	0x000092b0


	//   ....[4]....
        /*00c0*/ 	.word	0x00009370


	//----- nvinfo : EIATTR_CRS_STACK_SIZE
	.align		4
.L_97:
        /*00c4*/ 	.byte	0x04, 0x1e
        /*00c6*/ 	.short	(.L_99 - .L_98)
.L_98:
        /*00c8*/ 	.word	0x00000000


	//----- nvinfo : EIATTR_CBANK_PARAM_SIZE
	.align		4
.L_99:
        /*00cc*/ 	.byte	0x03, 0x19
        /*00ce*/ 	.short	0x002c


	//----- nvinfo : EIATTR_PARAM_CBANK
	.align		4
        /*00d0*/ 	.byte	0x04, 0x0a
        /*00d2*/ 	.short	(.L_101 - .L_100)
	.align		4
.L_100:
        /*00d4*/ 	.word	index@(.nv.constant0._Z26decode_slices_cubic_kernelPdS_S_diii)
        /*00d8*/ 	.short	0x0380
        /*00da*/ 	.short	0x002c


	//----- nvinfo : EIATTR_SW_WAR
	.align		4
.L_101:
        /*00dc*/ 	.byte	0x04, 0x36
        /*00de*/ 	.short	(.L_103 - .L_102)
.L_102:
        /*00e0*/ 	.word	0x00000008
.L_103:


//--------------------- .nv.info._Z24decode_rows_cubic_kernelPdS_S_diii --------------------------
	.section	.nv.info._Z24decode_rows_cubic_kernelPdS_S_diii,"",@"SHT_CUDA_INFO"
	.sectionflags	@""
	.align	4


	//----- nvinfo : EIATTR_CUDA_API_VERSION
	.align		4
        /*0000*/ 	.byte	0x04, 0x37
        /*0002*/ 	.short	(.L_105 - .L_104)
.L_104:
        /*0004*/ 	.word	0x00000082


	//----- nvinfo : EIATTR_KPARAM_INFO
	.align		4
.L_105:
        /*0008*/ 	.byte	0x04, 0x17
        /*000a*/ 	.short	(.L_107 - .L_106)
.L_106:
        /*000c*/ 	.word	0x00000000
        /*0010*/ 	.short	0x0006
        /*0012*/ 	.short	0x0028
        /*0014*/ 	.byte	0x00, 0xf0, 0x11, 0x00


	//----- nvinfo : EIATTR_KPARAM_INFO
	.align		4
.L_107:
        /*0018*/ 	.byte	0x04, 0x17
        /*001a*/ 	.short	(.L_109 - .L_108)
.L_108:
        /*001c*/ 	.word	0x00000000
        /*0020*/ 	.short	0x0005
        /*0022*/ 	.short	0x0024
        /*0024*/ 	.byte	0x00, 0xf0, 0x11, 0x00


	//----- nvinfo : EIATTR_KPARAM_INFO
	.align		4
.L_109:
        /*0028*/ 	.byte	0x04, 0x17
        /*002a*/ 	.short	(.L_111 - .L_110)
.L_110:
        /*002c*/ 	.word	0x00000000
        /*0030*/ 	.short	0x0004
        /*0032*/ 	.short	0x0020
        /*0034*/ 	.byte	0x00, 0xf0, 0x11, 0x00


	//----- nvinfo : EIATTR_KPARAM_INFO
	.align		4
.L_111:
        /*0038*/ 	.byte	0x04, 0x17
        /*003a*/ 	.short	(.L_113 - .L_112)
.L_112:
        /*003c*/ 	.word	0x00000000
        /*0040*/ 	.short	0x0003
        /*0042*/ 	.short	0x0018
        /*0044*/ 	.byte	0x00, 0xf0, 0x21, 0x00


	//----- nvinfo : EIATTR_KPARAM_INFO
	.align		4
.L_113:
        /*0048*/ 	.byte	0x04, 0x17
        /*004a*/ 	.short	(.L_115 - .L_114)
.L_114:
        /*004c*/ 	.word	0x00000000
        /*0050*/ 	.short	0x0002
        /*0052*/ 	.short	0x0010
        /*0054*/ 	.byte	0x00, 0xf5, 0x21, 0x00


	//----- nvinfo : EIATTR_KPARAM_INFO
	.align		4
.L_115:
        /*0058*/ 	.byte	0x04, 0x17
        /*005a*/ 	.short	(.L_117 - .L_116)
.L_116:
        /*005c*/ 	.word	0x00000000
        /*0060*/ 	.short	0x0001
        /*0062*/ 	.short	0x0008
        /*0064*/ 	.byte	0x00, 0xf5, 0x21, 0x00


	//----- nvinfo : EIATTR_KPARAM_INFO
	.align		4
.L_117:
        /*0068*/ 	.byte	0x04, 0x17
        /*006a*/ 	.short	(.L_119 - .L_118)
.L_118:
        /*006c*/ 	.word	0x00000000
        /*0070*/ 	.short	0x0000
        /*0072*/ 	.short	0x0000
        /*0074*/ 	.byte	0x00, 0xf5, 0x21, 0x00


	//----- nvinfo : EIATTR_SPARSE_MMA_MASK
	.align		4
.L_119:
        /*0078*/ 	.byte	0x03, 0x50
        /*007a*/ 	.short	0x0000


	//----- nvinfo : EIATTR_MAXREG_COUNT
	.align		4
        /*007c*/ 	.byte	0x03, 0x1b
        /*007e*/ 	.short	0x00ff


	//----- nvinfo : EIATTR_MERCURY_ISA_VERSION
	.align		4
        /*0080*/ 	.byte	0x03, 0x5f
        /*0082*/ 	.short	0x0101


	//----- nvinfo : EIATTR_UNUSED_LOAD_BYTE_OFFSET
	.align		4
        /*0084*/ 	.byte	0x04, 0x44
        /*0086*/ 	.short	(.L_121 - .L_120)


	//   ....[0]....
.L_120:
        /*0088*/ 	.word	0x000022a0
        /*008c*/ 	.word	0x00000007


	//   ....[1]....
        /*0090*/ 	.word	0x00002770
        /*0094*/ 	.word	0x00000007


	//   ....[2]....
        /*0098*/ 	.word	0x00002ed0
        /*009c*/ 	.word	0x00000007


	//   ....[3]....
        /*00a0*/ 	.word	0x000044c0
        /*00a4*/ 	.word	0x00000007


	//----- nvinfo : EIATTR_VRC_CTA_INIT_COUNT
	.align		4
.L_121:
        /*00a8*/ 	.byte	0x02, 0x4a
	.zero		1
	.zero		1


	//----- nvinfo : EIATTR_EXIT_INSTR_OFFSETS
	.align		4
        /*00ac*/ 	.byte	0x04, 0x1c
        /*00ae*/ 	.short	(.L_123 - .L_122)


	//   ....[0]....
.L_122:
        /*00b0*/ 	.word	0x00000100


	//   ....[1]....
        /*00b4*/ 	.word	0x00008cb0


	//   ....[2]....
        /*00b8*/ 	.word	0x00008ee0


	//   ....[3]....
        /*00bc*/ 	.word	0x00009060


	//   ....[4]....
        /*00c0*/ 	.word	0x00009120


	//----- nvinfo : EIATTR_CRS_STACK_SIZE
	.align		4
.L_123:
        /*00c4*/ 	.byte	0x04, 0x1e
        /*00c6*/ 	.short	(.L_125 - .L_124)
.L_124:
        /*00c8*/ 	.word	0x00000000


	//----- nvinfo : EIATTR_CBANK_PARAM_SIZE
	.align		4
.L_125:
        /*00cc*/ 	.byte	0x03, 0x19
        /*00ce*/ 	.short	0x002c


	//----- nvinfo : EIATTR_PARAM_CBANK
	.align		4
        /*00d0*/ 	.byte	0x04, 0x0a
        /*00d2*/ 	.short	(.L_127 - .L_126)
	.align		4
.L_126:
        /*00d4*/ 	.word	index@(.nv.constant0._Z24decode_rows_cubic_kernelPdS_S_diii)
        /*00d8*/ 	.short	0x0380
        /*00da*/ 	.short	0x002c


	//----- nvinfo : EIATTR_SW_WAR
	.align		4
.L_127:
        /*00dc*/ 	.byte	0x04, 0x36
        /*00de*/ 	.short	(.L_129 - .L_128)
.L_128:
        /*00e0*/ 	.word	0x00000008
.L_129:


//--------------------- .nv.info._Z27decode_columns_cubic_kernelPdS_S_diii --------------------------
	.section	.nv.info._Z27decode_columns_cubic_kernelPdS_S_diii,"",@"SHT_CUDA_INFO"
	.sectionflags	@""
	.align	4


	//----- nvinfo : EIATTR_CUDA_API_VERSION
	.align		4
        /*0000*/ 	.byte	0x04, 0x37
        /*0002*/ 	.short	(.L_131 - .L_130)
.L_130:
        /*0004*/ 	.word	0x00000082


	//----- nvinfo : EIATTR_KPARAM_INFO
	.align		4
.L_131:
        /*0008*/ 	.byte	0x04, 0x17
        /*000a*/ 	.short	(.L_133 - .L_132)
.L_132:
        /*000c*/ 	.word	0x00000000
        /*0010*/ 	.short	0x0006
        /*0012*/ 	.short	0x0028
        /*0014*/ 	.byte	0x00, 0xf0, 0x11, 0x00


	//----- nvinfo : EIATTR_KPARAM_INFO
	.align		4
.L_133:
        /*0018*/ 	.byte	0x04, 0x17
        /*001a*/ 	.short	(.L_135 - .L_134)
.L_134:
        /*001c*/ 	.word	0x00000000
        /*0020*/ 	.short	0x0005
        /*0022*/ 	.short	0x0024
        /*0024*/ 	.byte	0x00, 0xf0, 0x11, 0x00


	//----- nvinfo : EIATTR_KPARAM_INFO
	.align		4
.L_135:
        /*0028*/ 	.byte	0x04, 0x17
        /*002a*/ 	.short	(.L_137 - .L_136)
.L_136:
        /*002c*/ 	.word	0x00000000
        /*0030*/ 	.short	0x0004
        /*0032*/ 	.short	0x0020
        /*0034*/ 	.byte	0x00, 0xf0, 0x11, 0x00


	//----- nvinfo : EIATTR_KPARAM_INFO
	.align		4
.L_137:
        /*0038*/ 	.byte	0x04, 0x17
        /*003a*/ 	.short	(.L_139 - .L_138)
.L_138:
        /*003c*/ 	.word	0x00000000
        /*0040*/ 	.short	0x0003
        /*0042*/ 	.short	0x0018
        /*0044*/ 	.byte	0x00, 0xf0, 0x21, 0x00


	//----- nvinfo : EIATTR_KPARAM_INFO
	.align		4
.L_139:
        /*0048*/ 	.byte	0x04, 0x17
        /*004a*/ 	.short	(.L_141 - .L_140)
.L_140:
        /*004c*/ 	.word	0x00000000
        /*0050*/ 	.short	0x0002
        /*0052*/ 	.short	0x0010
        /*0054*/ 	.byte	0x00, 0xf5, 0x21, 0x00


	//----- nvinfo : EIATTR_KPARAM_INFO
	.align		4
.L_141:
        /*0058*/ 	.byte	0x04, 0x17
        /*005a*/ 	.short	(.L_143 - .L_142)
.L_142:
        /*005c*/ 	.word	0x00000000
        /*0060*/ 	.short	0x0001
        /*0062*/ 	.short	0x0008
        /*0064*/ 	.byte	0x00, 0xf5, 0x21, 0x00


	//----- nvinfo : EIATTR_KPARAM_INFO
	.align		4
.L_143:
        /*0068*/ 	.byte	0x04, 0x17
        /*006a*/ 	.short	(.L_145 - .L_144)
.L_144:
        /*006c*/ 	.word	0x00000000
        /*0070*/ 	.short	0x0000
        /*0072*/ 	.short	0x0000
        /*0074*/ 	.byte	0x00, 0xf5, 0x21, 0x00


	//----- nvinfo : EIATTR_SPARSE_MMA_MASK
	.align		4
.L_145:
        /*0078*/ 	.byte	0x03, 0x50
        /*007a*/ 	.short	0x0000


	//----- nvinfo : EIATTR_MAXREG_COUNT
	.align		4
        /*007c*/ 	.byte	0x03, 0x1b
        /*007e*/ 	.short	0x00ff


	//----- nvinfo : EIATTR_MERCURY_ISA_VERSION
	.align		4
        /*0080*/ 	.byte	0x03, 0x5f
        /*0082*/ 	.short	0x0101


	//----- nvinfo : EIATTR_UNUSED_LOAD_BYTE_OFFSET
	.align		4
        /*0084*/ 	.byte	0x04, 0x44
        /*0086*/ 	.short	(.L_147 - .L_146)


	//   ....[0]....
.L_146:
        /*0088*/ 	.word	0x000024c0
        /*008c*/ 	.word	0x00000007


	//   ....[1]....
        /*0090*/ 	.word	0x00002a30
        /*0094*/ 	.word	0x00000007


	//   ....[2]....
        /*0098*/ 	.word	0x00003100
        /*009c*/ 	.word	0x00000007


	//   ....[3]....
        /*00a0*/ 	.word	0x00004630
        /*00a4*/ 	.word	0x00000007


	//----- nvinfo : EIATTR_VRC_CTA_INIT_COUNT
	.align		4
.L_147:
        /*00a8*/ 	.byte	0x02, 0x4a
	.zero		1
	.zero		1


	//----- nvinfo : EIATTR_EXIT_INSTR_OFFSETS
	.align		4
        /*00ac*/ 	.byte	0x04, 0x1c
        /*00ae*/ 	.short	(.L_149 - .L_148)


	//   ....[0]....
.L_148:
        /*00b0*/ 	.word	0x00000110


	//   ....[1]....
        /*00b4*/ 	.word	0x00009040


	//   ....[2]....
        /*00b8*/ 	.word	0x000092f0


	//   ....[3]....
        /*00bc*/ 	.word	0x000094a0


	//   ....[4]....
        /*00c0*/ 	.word	0x00009640


	//----- nvinfo : EIATTR_CRS_STACK_SIZE
	.align		4
.L_149:
        /*00c4*/ 	.byte	0x04, 0x1e
        /*00c6*/ 	.short	(.L_151 - .L_150)
.L_150:
        /*00c8*/ 	.word	0x00000000


	//----- nvinfo : EIATTR_CBANK_PARAM_SIZE
	.align		4
.L_151:
        /*00cc*/ 	.byte	0x03, 0x19
        /*00ce*/ 	.short	0x002c


	//----- nvinfo : EIATTR_PARAM_CBANK
	.align		4
        /*00d0*/ 	.byte	0x04, 0x0a
        /*00d2*/ 	.short	(.L_153 - .L_152)
	.align		4
.L_152:
        /*00d4*/ 	.word	index@(.nv.constant0._Z27decode_columns_cubic_kernelPdS_S_diii)
        /*00d8*/ 	.short	0x0380
        /*00da*/ 	.short	0x002c


	//----- nvinfo : EIATTR_SW_WAR
	.align		4
.L_153:
        /*00dc*/ 	.byte	0x04, 0x36
        /*00de*/ 	.short	(.L_155 - .L_154)
.L_154:
        /*00e0*/ 	.word	0x00000008
.L_155:


//--------------------- .nv.callgraph             --------------------------
	.section	.nv.callgraph,"",@"SHT_CUDA_CALLGRAPH"
	.align	4
	.sectionentsize	8
	.align		4
        /*0000*/ 	.word	0x00000000
	.align		4
        /*0004*/ 	.word	0xffffffff
	.align		4
        /*0008*/ 	.word	0x00000000
	.align		4
        /*000c*/ 	.word	0xfffffffe
	.align		4
        /*0010*/ 	.word	0x00000000
	.align		4
        /*0014*/ 	.word	0xfffffffd
	.align		4
        /*0018*/ 	.word	0x00000000
	.align		4
        /*001c*/ 	.word	0xfffffffc


//--------------------- .nv.constant3             --------------------------
	.section	.nv.constant3,"a",@progbits
	.align	4
.nv.constant3:
	.type		d_G,@object
	.size		d_G,(d_H - d_G)
d_G:
	.zero		600
	.type		d_H,@object
	.size		d_H,(.L_1 - d_H)
d_H:
	.zero		300
.L_1:


//--------------------- .nv.constant4             --------------------------
	.section	.nv.constant4,"a",@progbits
	.align	8
	.align		8
.nv.constant4:
        /*0000*/ 	.dword	_ZN34_INTERNAL_6a08df4c_4_k_cu_2726d3524cuda3std3__45__cpo5beginE
	.align		8
        /*0008*/ 	.dword	_ZN34_INTERNAL_6a08df4c_4_k_cu_2726d3524cuda3std3__45__cpo3endE
	.align		8
        /*0010*/ 	.dword	_ZN34_INTERNAL_6a08df4c_4_k_cu_2726d3524cuda3std3__45__cpo6cbeginE
	.align		8
        /*0018*/ 	.dword	_ZN34_INTERNAL_6a08df4c_4_k_cu_2726d3524cuda3std3__45__cpo4cendE
	.align		8
        /*0020*/ 	.dword	_ZN34_INTERNAL_6a08df4c_4_k_cu_2726d3524cuda3std3__45__cpo6rbeginE
	.align		8
        /*0028*/ 	.dword	_ZN34_INTERNAL_6a08df4c_4_k_cu_2726d3524cuda3std3__45__cpo4rendE
	.align		8
        /*0030*/ 	.dword	_ZN34_INTERNAL_6a08df4c_4_k_cu_2726d3524cuda3std3__45__cpo7crbeginE
	.align		8
        /*0038*/ 	.dword	_ZN34_INTERNAL_6a08df4c_4_k_cu_2726d3524cuda3std3__45__cpo5crendE
	.align		8
        /*0040*/ 	.dword	_ZN34_INTERNAL_6a08df4c_4_k_cu_2726d3524cuda3std3__436_GLOBAL__N__6a08df4c_4_k_cu_2726d3526ignoreE
	.align		8
        /*0048*/ 	.dword	_ZN34_INTERNAL_6a08df4c_4_k_cu_2726d3524cuda3std3__419piecewise_constructE
	.align		8
        /*0050*/ 	.dword	_ZN34_INTERNAL_6a08df4c_4_k_cu_2726d3524cuda3std3__48in_placeE
	.align		8
        /*0058*/ 	.dword	_ZN34_INTERNAL_6a08df4c_4_k_cu_2726d3524cuda3std3__420unreachable_sentinelE
	.align		8
        /*0060*/ 	.dword	_ZN34_INTERNAL_6a08df4c_4_k_cu_2726d3524cuda3std3__47nulloptE
	.align		8
        /*0068*/ 	.dword	_ZN34_INTERNAL_6a08df4c_4_k_cu_2726d3524cuda3std3__48unexpectE
	.align		8
        /*0070*/ 	.dword	_ZN34_INTERNAL_6a08df4c_4_k_cu_2726d3524cuda3std6ranges3__45__cpo4swapE
	.align		8
        /*0078*/ 	.dword	_ZN34_INTERNAL_6a08df4c_4_k_cu_2726d3524cuda3std6ranges3__45__cpo9iter_moveE
	.align		8
        /*0080*/ 	.dword	_ZN34_INTERNAL_6a08df4c_4_k_cu_2726d3524cuda3std6ranges3__45__cpo5beginE
	.align		8
        /*0088*/ 	.dword	_ZN34_INTERNAL_6a08df4c_4_k_cu_2726d3524cuda3std6ranges3__45__cpo3endE
	.align		8
        /*0090*/ 	.dword	_ZN34_INTERNAL_6a08df4c_4_k_cu_2726d3524cuda3std6ranges3__45__cpo6cbeginE
	.align		8
        /*0098*/ 	.dword	_ZN34_INTERNAL_6a08df4c_4_k_cu_2726d3524cuda3std6ranges3__45__cpo4cendE
	.align		8
        /*00a0*/ 	.dword	_ZN34_INTERNAL_6a08df4c_4_k_cu_2726d3524cuda3std6ranges3__45__cpo7advanceE
	.align		8
        /*00a8*/ 	.dword	_ZN34_INTERNAL_6a08df4c_4_k_cu_2726d3524cuda3std6ranges3__45__cpo9iter_swapE
	.align		8
        /*00b0*/ 	.dword	_ZN34_INTERNAL_6a08df4c_4_k_cu_2726d3524cuda3std6ranges3__45__cpo4nextE
	.align		8
        /*00b8*/ 	.dword	_ZN34_INTERNAL_6a08df4c_4_k_cu_2726d3524cuda3std6ranges3__45__cpo4prevE
	.align		8
        /*00c0*/ 	.dword	_ZN34_INTERNAL_6a08df4c_4_k_cu_2726d3524cuda3std6ranges3__45__cpo4dataE
	.align		8
        /*00c8*/ 	.dword	_ZN34_INTERNAL_6a08df4c_4_k_cu_2726d3524cuda3std6ranges3__45__cpo5cdataE
	.align		8
        /*00d0*/ 	.dword	_ZN34_INTERNAL_6a08df4c_4_k_cu_2726d3524cuda3std6ranges3__45__cpo4sizeE
	.align		8
        /*00d8*/ 	.dword	_ZN34_INTERNAL_6a08df4c_4_k_cu_2726d3524cuda3std6ranges3__45__cpo5ssizeE
	.align		8
        /*00e0*/ 	.dword	_ZN34_INTERNAL_6a08df4c_4_k_cu_2726d3524cuda3std6ranges3__45__cpo8distanceE
	.align		8
        /*00e8*/ 	.dword	_ZN34_INTERNAL_6a08df4c_4_k_cu_2726d3526thrust24THRUST_300001_SM_1000_NS6system6detail10sequential3seqE
	.align		8
        /*00f0*/ 	.dword	_ZN34_INTERNAL_6a08df4c_4_k_cu_2726d3526thrust24THRUST_300001_SM_1000_NS12placeholders2_1E
	.align		8
        /*00f8*/ 	.dword	_ZN34_INTERNAL_6a08df4c_4_k_cu_2726d3526thrust24THRUST_300001_SM_1000_NS12placeholders2_2E
	.align		8
        /*0100*/ 	.dword	_ZN34_INTERNAL_6a08df4c_4_k_cu_2726d3526thrust24THRUST_300001_SM_1000_NS12placeholders2_3E
	.align		8
        /*0108*/ 	.dword	_ZN34_INTERNAL_6a08df4c_4_k_cu_2726d3526thrust24THRUST_300001_SM_1000_NS12placeholders2_4E
	.align		8
        /*0110*/ 	.dword	_ZN34_INTERNAL_6a08df4c_4_k_cu_2726d3526thrust24THRUST_300001_SM_1000_NS12placeholders2_5E
	.align		8
        /*0118*/ 	.dword	_ZN34_INTERNAL_6a08df4c_4_k_cu_2726d3526thrust24THRUST_300001_SM_1000_NS12placeholders2_6E
	.align		8
        /*0120*/ 	.dword	_ZN34_INTERNAL_6a08df4c_4_k_cu_2726d3526thrust24THRUST_300001_SM_1000_NS12placeholders2_7E
	.align		8
        /*0128*/ 	.dword	_ZN34_INTERNAL_6a08df4c_4_k_cu_2726d3526thrust24THRUST_300001_SM_1000_NS12placeholders2_8E
	.align		8
        /*0130*/ 	.dword	_ZN34_INTERNAL_6a08df4c_4_k_cu_2726d3526thrust24THRUST_300001_SM_1000_NS12placeholders2_9E
	.align		8
        /*0138*/ 	.dword	_ZN34_INTERNAL_6a08df4c_4_k_cu_2726d3526thrust24THRUST_300001_SM_1000_NS12placeholders3_10E


//--------------------- .text._ZN3cub18CUB_300001_SM_10006detail11EmptyKernelIvEEvv --------------------------
	.section	.text._ZN3cub18CUB_300001_SM_10006detail11EmptyKernelIvEEvv,"ax",@progbits
	.align	128
        .global         _ZN3cub18CUB_300001_SM_10006detail11EmptyKernelIvEEvv
        .type           _ZN3cub18CUB_300001_SM_10006detail11EmptyKernelIvEEvv,@function
        .size           _ZN3cub18CUB_300001_SM_10006detail11EmptyKernelIvEEvv,(.L_x_407 - _ZN3cub18CUB_300001_SM_10006detail11EmptyKernelIvEEvv)
        .other          _ZN3cub18CUB_300001_SM_10006detail11EmptyKernelIvEEvv,@"STO_CUDA_ENTRY STV_DEFAULT"
_ZN3cub18CUB_300001_SM_10006detail11EmptyKernelIvEEvv:
.text._ZN3cub18CUB_300001_SM_10006detail11EmptyKernelIvEEvv:
[----:B------:R-:W-:Y:S01]  /*0000*/  LDC R1, c[0x0][0x37c] ;  /* 0x0000df00ff017b82 */ /* 0x000fe20000000800 */
[----:B------:R-:W-:Y:S05]  /*0010*/  EXIT ;  /* 0x000000000000794d */ /* 0x000fea0003800000 */
.L_x_0:
[----:B------:R-:W-:-:S00]  /*0020*/  BRA `(.L_x_0) ;  /* 0xfffffffc00fc7947 */ /* 0x000fc0000383ffff */
[----:B------:R-:W-:-:S00]  /*0030*/  NOP ;  /* 0x0000000000007918 */ /* 0x000fc00000000000 */
        /* <DEDUP_REMOVED lines=12> */
.L_x_407:


//--------------------- .text._Z26decode_slices_cubic_kernelPdS_S_diii --------------------------
	.section	.text._Z26decode_slices_cubic_kernelPdS_S_diii,"ax",@progbits
	.align	128
        .global         _Z26decode_slices_cubic_kernelPdS_S_diii
        .type           _Z26decode_slices_cubic_kernelPdS_S_diii,@function
        .size           _Z26decode_slices_cubic_kernelPdS_S_diii,(.L_x_404 - _Z26decode_slices_cubic_kernelPdS_S_diii)
        .other          _Z26decode_slices_cubic_kernelPdS_S_diii,@"STO_CUDA_ENTRY STV_DEFAULT"
_Z26decode_slices_cubic_kernelPdS_S_diii:
.text._Z26decode_slices_cubic_kernelPdS_S_diii:
[----:B------:R-:W0:Y:S01]  /*0000*/  LDC R1, c[0x0][0x37c] ;  /* 0x0000df00ff017b82 */ /* 0x000e220000000800 */
[----:B------:R-:W1:Y:S07]  /*0010*/  S2R R7, SR_TID.X ;  /* 0x0000000000077919 */ /* 0x000e6e0000002100 */
[----:B------:R-:W2:Y:S01]  /*0020*/  S2UR UR5, SR_CTAID.X ;  /* 0x00000000000579c3 */ /* 0x000ea20000002500 */
[----:B------:R-:W2:Y:S01]  /*0030*/  LDCU UR4, c[0x0][0x360] ;  /* 0x00006c00ff0477ac */ /* 0x000ea20008000800 */
[----:B0-----:R-:W-:Y:S01]  /*0040*/  VIADD R1, R1, 0xfffffcb8 ;  /* 0xfffffcb801017836 */ /* 0x001fe20000000000 */
[----:B------:R-:W0:Y:S01]  /*0050*/  S2R R4, SR_CTAID.Y ;  /* 0x0000000000047919 */ /* 0x000e220000002600 */
[----:B------:R-:W0:Y:S03]  /*0060*/  LDCU UR7, c[0x0][0x3a0] ;  /* 0x00007400ff0777ac */ /* 0x000e260008000800 */
[C---:B------:R-:W-:Y:S01]  /*0070*/  R2UR UR9, R1.reuse ;  /* 0x00000000010972ca */ /* 0x040fe200000e0000 */
[----:B------:R-:W3:Y:S01]  /*0080*/  S2UR UR6, SR_CTAID.Z ;  /* 0x00000000000679c3 */ /* 0x000ee20000002700 */
[----:B------:R-:W-:-:S07]  /*0090*/  IADD3 R10, P1, PT, R1, 0x1e0, RZ ;  /* 0x000001e0010a7810 */ /* 0x000fce0007f3e0ff */
[----:B------:R-:W3:Y:S01]  /*00a0*/  LDC R0, c[0x0][0x3a8] ;  /* 0x0000ea00ff007b82 */ /* 0x000ee20000000800 */
[----:B--2---:R-:W-:-:S07]  /*00b0*/  UIMAD UR5, UR5, UR4, URZ ;  /* 0x00000004050572a4 */ /* 0x004fce000f8e02ff */
[----:B------:R-:W2:Y:S01]  /*00c0*/  S2UR UR12, SR_CTAID.Y ;  /* 0x00000000000c79c3 */ /* 0x000ea20000002600 */
[----:B---3--:R-:W-:Y:S01]  /*00d0*/  ISETP.LE.AND P0, PT, R0, UR6, PT ;  /* 0x0000000600007c0c */ /* 0x008fe2000bf03270 */
[----:B-1----:R-:W-:-:S03]  /*00e0*/  VIADD R0, R7, UR5 ;  /* 0x0000000507007c36 */ /* 0x002fc60008000000 */
[----:B0-----:R-:W-:-:S04]  /*00f0*/  ISETP.GE.OR P0, PT, R4, UR7, P0 ;  /* 0x0000000704007c0c */ /* 0x001fc80008706670 */
[----:B------:R-:W-:-:S13]  /*0100*/  ISETP.GE.OR P0, PT, R0, UR7, P0 ;  /* 0x0000000700007c0c */ /* 0x000fda0008706670 */
[----:B--2---:R-:W-:Y:S05]  /*0110*/  @P0 EXIT ;  /* 0x000000000000094d */ /* 0x004fea0003800000 */
[----:B------:R-:W0:Y:S01]  /*0120*/  S2R R3, SR_CTAID.Z ;  /* 0x0000000000037919 */ /* 0x000e220000002700 */
[----:B------:R-:W-:Y:S02]  /*0130*/  UIADD3 UR6, UPT, UPT, UR7, -0x1, URZ ;  /* 0xffffffff07067890 */ /* 0x000fe4000fffe0ff */
[----:B------:R-:W-:Y:S01]  /*0140*/  MOV R2, UR7 ;  /* 0x0000000700027c02 */ /* 0x000fe20008000f00 */
[----:B------:R-:W-:Y:S01]  /*0150*/  IMAD.X R11, RZ, RZ, RZ, P1 ;  /* 0x000000ffff0b7224 */ /* 0x000fe200008e06ff */
[C---:B------:R-:W-:Y:S01]  /*0160*/  IADD3 R9, PT, PT, R1.reuse, 0xf0, RZ ;  /* 0x000000f001097810 */ /* 0x040fe20007ffe0ff */
[----:B------:R-:W-:Y:S01]  /*0170*/  UISETP.GE.U32.AND UP0, UPT, UR6, 0x7, UPT ;  /* 0x000000070600788c */ /* 0x000fe2000bf06070 */
[----:B------:R-:W-:Y:S01]  /*0180*/  LOP3.LUT R2, R2, 0x7, RZ, 0xc0, !PT ;  /* 0x0000000702027812 */ /* 0x000fe200078ec0ff */
[----:B------:R-:W-:Y:S01]  /*0190*/  VIADD R8, R1, 0x78 ;  /* 0x0000007801087836 */ /* 0x000fe20000000000 */
[----:B------:R-:W1:Y:S01]  /*01a0*/  LDCU.64 UR10, c[0x0][0x358] ;  /* 0x00006b00ff0a77ac */ /* 0x000e620008000a00 */
[----:B------:R-:W-:Y:S01]  /*01b0*/  IMAD.MOV.U32 R33, RZ, RZ, RZ ;  /* 0x000000ffff217224 */ /* 0x000fe200078e00ff */
[----:B------:R-:W-:Y:S01]  /*01c0*/  ISETP.NE.AND P0, PT, R2, RZ, PT ;  /* 0x000000ff0200720c */ /* 0x000fe20003f05270 */
[----:B0-----:R-:W-:-:S04]  /*01d0*/  IMAD R3, R3, UR7, RZ ;  /* 0x0000000703037c24 */ /* 0x001fc8000f8e02ff */
[----:B------:R-:W-:-:S04]  /*01e0*/  IMAD R3, R3, UR7, RZ ;  /* 0x0000000703037c24 */ /* 0x000fc8000f8e02ff */
[----:B------:R-:W-:Y:S01]  /*01f0*/  IMAD R3, R3, UR7, R4 ;  /* 0x0000000703037c24 */ /* 0x000fe2000f8e0204 */
[----:B-1----:R-:W-:Y:S06]  /*0200*/  BRA.U !UP0, `(.L_x_1) ;  /* 0x0000000508287547 */ /* 0x002fec000b800000 */
[----:B------:R-:W-:Y:S02]  /*0210*/  IMAD.U32 R33, RZ, RZ, UR7 ;  /* 0x00000007ff217e24 */ /* 0x000fe4000f8e00ff */
[----:B------:R-:W-:-:S03]  /*0220*/  HFMA2 R35, -RZ, RZ, 0, 0 ;  /* 0x00000000ff237431 */ /* 0x000fc600000001ff */
[----:B------:R-:W-:-:S07]  /*0230*/  LOP3.LUT R33, R33, 0xfffffff8, RZ, 0xc0, !PT ;  /* 0xfffffff821217812 */ /* 0x000fce00078ec0ff */
.L_x_2:
[----:B0-----:R-:W0:Y:S01]  /*0240*/  LDC.64 R28, c[0x0][0x380] ;  /* 0x0000e000ff1c7b82 */ /* 0x001e220000000a00 */
[----:B------:R-:W-:-:S04]  /*0250*/  IMAD R6, R35, UR7, R0 ;  /* 0x0000000723067c24 */ /* 0x000fc8000f8e0200 */
[C---:B------:R-:W-:Y:S02]  /*0260*/  VIADD R12, R6.reuse, UR7 ;  /* 0x00000007060c7c36 */ /* 0x040fe40008000000 */
[--C-:B------:R-:W-:Y:S01]  /*0270*/  IMAD R15, R6, UR7, R3.reuse ;  /* 0x00000007060f7c24 */ /* 0x100fe2000f8e0203 */
[----:B------:R-:W1:Y:S01]  /*0280*/  LDC.64 R4, c[0x0][0x390] ;  /* 0x0000e400ff047b82 */ /* 0x000e620000000a00 */
[C---:B------:R-:W-:Y:S02]  /*0290*/  VIADD R6, R12.reuse, UR7 ;  /* 0x000000070c067c36 */ /* 0x040fe40008000000 */
[--C-:B------:R-:W-:Y:S02]  /*02a0*/  IMAD R17, R12, UR7, R3.reuse ;  /* 0x000000070c117c24 */ /* 0x100fe4000f8e0203 */
[C-C-:B------:R-:W-:Y:S01]  /*02b0*/  IMAD R23, R6.reuse, UR7, R3.reuse ;  /* 0x0000000706177c24 */ /* 0x140fe2000f8e0203 */
[----:B------:R-:W-:Y:S02]  /*02c0*/  IADD3 R6, PT, PT, R6, UR7, RZ ;  /* 0x0000000706067c10 */ /* 0x000fe4000fffe0ff */
[----:B------:R-:W2:Y:S03]  /*02d0*/  LDC.64 R12, c[0x0][0x398] ;  /* 0x0000e600ff0c7b82 */ /* 0x000ea60000000a00 */
[----:B------:R-:W-:-:S02]  /*02e0*/  IMAD R21, R6, UR7, R3 ;  /* 0x0000000706157c24 */ /* 0x000fc4000f8e0203 */
[----:B0-----:R-:W-:-:S04]  /*02f0*/  IMAD.WIDE R30, R15, 0x8, R28 ;  /* 0x000000080f1e7825 */ /* 0x001fc800078e021c */
[----:B------:R-:W-:Y:S02]  /*0300*/  IMAD.WIDE R26, R17, 0x8, R28 ;  /* 0x00000008111a7825 */ /* 0x000fe400078e021c */
[----:B------:R-:W2:Y:S02]  /*0310*/  LDG.E.64 R30, desc[UR10][R30.64] ;  /* 0x0000000a1e1e7981 */ /* 0x000ea4000c1e1b00 */
[----:B-1----:R-:W-:Y:S02]  /*0320*/  IMAD.WIDE R14, R15, 0x8, R4 ;  /* 0x000000080f0e7825 */ /* 0x002fe400078e0204 */
[----:B------:R-:W3:Y:S02]  /*0330*/  LDG.E.64 R26, desc[UR10][R26.64] ;  /* 0x0000000a1a1a7981 */ /* 0x000ee4000c1e1b00 */
[----:B------:R-:W-:Y:S02]  /*0340*/  IMAD.WIDE R24, R21, 0x8, R28 ;  /* 0x0000000815187825 */ /* 0x000fe400078e021c */
[----:B------:R-:W2:Y:S02]  /*0350*/  LDG.E.64 R14, desc[UR10][R14.64] ;  /* 0x0000000a0e0e7981 */ /* 0x000ea4000c1e1b00 */
[----:B------:R-:W-:-:S02]  /*0360*/  IMAD.WIDE R16, R17, 0x8, R4 ;  /* 0x0000000811107825 */ /* 0x000fc400078e0204 */
[----:B------:R-:W4:Y:S02]  /*0370*/  LDG.E.64 R24, desc[UR10][R24.64] ;  /* 0x0000000a18187981 */ /* 0x000f24000c1e1b00 */
[----:B------:R-:W-:Y:S02]  /*0380*/  IMAD.WIDE R20, R21, 0x8, R4 ;  /* 0x0000000815147825 */ /* 0x000fe400078e0204 */
[----:B------:R-:W3:Y:S02]  /*0390*/  LDG.E.64 R16, desc[UR10][R16.64] ;  /* 0x0000000a10107981 */ /* 0x000ee4000c1e1b00 */
[C---:B------:R-:W-:Y:S02]  /*03a0*/  IMAD.WIDE R18, R23.reuse, 0x8, R28 ;  /* 0x0000000817127825 */ /* 0x040fe400078e021c */
[----:B------:R-:W4:Y:S02]  /*03b0*/  LDG.E.64 R20, desc[UR10][R20.64] ;  /* 0x0000000a14147981 */ /* 0x000f24000c1e1b00 */
[----:B------:R-:W-:-:S02]  /*03c0*/  IMAD.WIDE R22, R23, 0x8, R4 ;  /* 0x0000000817167825 */ /* 0x000fc400078e0204 */
[----:B------:R-:W5:Y:S04]  /*03d0*/  LDG.E.64 R18, desc[UR10][R18.64] ;  /* 0x0000000a12127981 */ /* 0x000f68000c1e1b00 */
[----:B------:R-:W5:Y:S01]  /*03e0*/  LDG.E.64 R22, desc[UR10][R22.64] ;  /* 0x0000000a16167981 */ /* 0x000f62000c1e1b00 */
[----:B------:R-:W-:-:S04]  /*03f0*/  VIADD R6, R6, UR7 ;  /* 0x0000000706067c36 */ /* 0x000fc80008000000 */
[C---:B------:R-:W-:Y:S02]  /*0400*/  IMAD R37, R6.reuse, UR7, R3 ;  /* 0x0000000706257c24 */ /* 0x040fe4000f8e0203 */
[----:B------:R-:W-:-:S04]  /*0410*/  VIADD R6, R6, UR7 ;  /* 0x0000000706067c36 */ /* 0x000fc80008000000 */
[----:B------:R-:W-:Y:S01]  /*0420*/  IMAD R32, R6, UR7, R3 ;  /* 0x0000000706207c24 */ /* 0x000fe2000f8e0203 */
[----:B--2---:R-:W-:Y:S01]  /*0430*/  DFMA R14, R14, R12, R30 ;  /* 0x0000000c0e0e722b */ /* 0x004fe2000000001e */
[----:B------:R-:W-:-:S04]  /*0440*/  IMAD.WIDE R30, R37, 0x8, R28 ;  /* 0x00000008251e7825 */ /* 0x000fc800078e021c */
[----:B------:R-:W-:Y:S01]  /*0450*/  IMAD.WIDE R36, R37, 0x8, R4 ;  /* 0x0000000825247825 */ /* 0x000fe200078e0204 */
[-C--:B---3--:R-:W-:Y:S01]  /*0460*/  DFMA R16, R16, R12.reuse, R26 ;  /* 0x0000000c1010722b */ /* 0x088fe2000000001a */
[----:B------:R-:W2:Y:S02]  /*0470*/  LDG.E.64 R30, desc[UR10][R30.64] ;  /* 0x0000000a1e1e7981 */ /* 0x000ea4000c1e1b00 */
[----:B------:R-:W-:Y:S01]  /*0480*/  IMAD.WIDE R26, R32, 0x8, R28 ;  /* 0x00000008201a7825 */ /* 0x000fe200078e021c */
[----:B----4-:R-:W-:-:S03]  /*0490*/  DFMA R20, R20, R12, R24 ;  /* 0x0000000c1414722b */ /* 0x010fc60000000018 */
[----:B------:R-:W-:Y:S02]  /*04a0*/  IMAD.WIDE R24, R32, 0x8, R4 ;  /* 0x0000000820187825 */ /* 0x000fe400078e0204 */
[----:B------:R-:W3:Y:S01]  /*04b0*/  LDG.E.64 R26, desc[UR10][R26.64] ;  /* 0x0000000a1a1a7981 */ /* 0x000ee2000c1e1b00 */
[----:B-----5:R-:W-:-:S03]  /*04c0*/  DFMA R18, R22, R12, R18 ;  /* 0x0000000c1612722b */ /* 0x020fc60000000012 */
[----:B------:R-:W3:Y:S04]  /*04d0*/  LDG.E.64 R24, desc[UR10][R24.64] ;  /* 0x0000000a18187981 */ /* 0x000ee8000c1e1b00 */
[----:B------:R0:W2:Y:S01]  /*04e0*/  LDG.E.64 R22, desc[UR10][R36.64] ;  /* 0x0000000a24167981 */ /* 0x0000a2000c1e1b00 */
[----:B------:R-:W-:-:S05]  /*04f0*/  IADD3 R6, PT, PT, R6, UR7, RZ ;  /* 0x0000000706067c10 */ /* 0x000fca000fffe0ff */
[----:B------:R-:W-:-:S04]  /*0500*/  VIADD R32, R6, UR7 ;  /* 0x0000000706207c36 */ /* 0x000fc80008000000 */
[--C-:B0-----:R-:W-:Y:S01]  /*0510*/  IMAD R37, R32, UR7, R3.reuse ;  /* 0x0000000720257c24 */ /* 0x101fe2000f8e0203 */
[-C--:B---3--:R-:W-:Y:S02]  /*0520*/  DFMA R24, R24, R12.reuse, R26 ;  /* 0x0000000c1818722b */ /* 0x088fe4000000001a */
[----:B--2---:R-:W-:Y:S01]  /*0530*/  DFMA R22, R22, R12, R30 ;  /* 0x0000000c1616722b */ /* 0x004fe2000000001e */
[----:B------:R-:W-:-:S04]  /*0540*/  IMAD R31, R6, UR7, R3 ;  /* 0x00000007061f7c24 */ /* 0x000fc8000f8e0203 */
[----:B------:R-:W-:-:S04]  /*0550*/  IMAD.WIDE R26, R31, 0x8, R28 ;  /* 0x000000081f1a7825 */ /* 0x000fc800078e021c */
[----:B------:R-:W-:Y:S02]  /*0560*/  IMAD.WIDE R30, R31, 0x8, R4 ;  /* 0x000000081f1e7825 */ /* 0x000fe400078e0204 */
[----:B------:R-:W2:Y:S02]  /*0570*/  LDG.E.64 R26, desc[UR10][R26.64] ;  /* 0x0000000a1a1a7981 */ /* 0x000ea4000c1e1b00 */
[C---:B------:R-:W-:Y:S02]  /*0580*/  IMAD.WIDE R28, R37.reuse, 0x8, R28 ;  /* 0x00000008251c7825 */ /* 0x040fe400078e021c */
[----:B------:R-:W2:Y:S02]  /*0590*/  LDG.E.64 R30, desc[UR10][R30.64] ;  /* 0x0000000a1e1e7981 */ /* 0x000ea4000c1e1b00 */
[----:B------:R-:W-:Y:S02]  /*05a0*/  IMAD.WIDE R4, R37, 0x8, R4 ;  /* 0x0000000825047825 */ /* 0x000fe400078e0204 */
[----:B------:R-:W3:Y:S04]  /*05b0*/  LDG.E.64 R28, desc[UR10][R28.64] ;  /* 0x0000000a1c1c7981 */ /* 0x000ee8000c1e1b00 */
[----:B------:R-:W3:Y:S01]  /*05c0*/  LDG.E.64 R4, desc[UR10][R4.64] ;  /* 0x0000000a04047981 */ /* 0x000ee2000c1e1b00 */
[C---:B------:R-:W-:Y:S01]  /*05d0*/  IMAD R6, R35.reuse, 0x8, R10 ;  /* 0x0000000823067824 */ /* 0x040fe200078e020a */
[----:B------:R-:W-:-:S04]  /*05e0*/  IADD3 R35, PT, PT, R35, 0x8, RZ ;  /* 0x0000000823237810 */ /* 0x000fc80007ffe0ff */
[----:B------:R0:W-:Y:S04]  /*05f0*/  STL.64 [R6], R14 ;  /* 0x0000000e06007387 */ /* 0x0001e80000100a00 */
[----:B------:R0:W-:Y:S04]  /*0600*/  STL.64 [R6+0x8], R16 ;  /* 0x0000081006007387 */ /* 0x0001e80000100a00 */
[----:B------:R0:W-:Y:S04]  /*0610*/  STL.64 [R6+0x10], R18 ;  /* 0x0000101206007387 */ /* 0x0001e80000100a00 */
[----:B------:R0:W-:Y:S04]  /*0620*/  STL.64 [R6+0x18], R20 ;  /* 0x0000181406007387 */ /* 0x0001e80000100a00 */
[----:B------:R0:W-:Y:S04]  /*0630*/  STL.64 [R6+0x20], R22 ;  /* 0x0000201606007387 */ /* 0x0001e80000100a00 */
[----:B------:R0:W-:Y:S01]  /*0640*/  STL.64 [R6+0x28], R24 ;  /* 0x0000281806007387 */ /* 0x0001e20000100a00 */
[----:B------:R-:W-:Y:S01]  /*0650*/  ISETP.NE.AND P1, PT, R35, R33, PT ;  /* 0x000000212300720c */ /* 0x000fe20003f25270 */
[----:B--2---:R-:W-:-:S02]  /*0660*/  DFMA R36, R30, R12, R26 ;  /* 0x0000000c1e24722b */ /* 0x004fc4000000001a */
[----:B---3--:R-:W-:-:S05]  /*0670*/  DFMA R12, R4, R12, R28 ;  /* 0x0000000c040c722b */ /* 0x008fca000000001c */
[----:B------:R0:W-:Y:S04]  /*0680*/  STL.64 [R6+0x30], R36 ;  /* 0x0000302406007387 */ /* 0x0001e80000100a00 */
[----:B------:R0:W-:Y:S01]  /*0690*/  STL.64 [R6+0x38], R12 ;  /* 0x0000380c06007387 */ /* 0x0001e20000100a00 */
[----:B------:R-:W-:Y:S05]  /*06a0*/  @P1 BRA `(.L_x_2) ;  /* 0xfffffff800e41947 */ /* 0x000fea000383ffff */
.L_x_1:
[----:B------:R-:W-:Y:S02]  /*06b0*/  VIADD R29, R1, 0x168 ;  /* 0x00000168011d7836 */ /* 0x000fe40000000000 */
[----:B0-----:R-:W-:Y:S01]  /*06c0*/  IMAD.MOV.U32 R6, RZ, RZ, R1 ;  /* 0x000000ffff067224 */ /* 0x001fe200078e0001 */
[----:B------:R-:W-:Y:S06]  /*06d0*/  @!P0 BRA `(.L_x_3) ;  /* 0x0000000400408947 */ /* 0x000fec0003800000 */
[----:B------:R-:W-:Y:S02]  /*06e0*/  ISETP.GE.U32.AND P1, PT, R2, 0x4, PT ;  /* 0x000000040200780c */ /* 0x000fe40003f26070 */
[----:B------:R-:W-:-:S04]  /*06f0*/  MOV R28, UR7 ;  /* 0x00000007001c7c02 */ /* 0x000fc80008000f00 */
[----:B------:R-:W-:-:S04]  /*0700*/  LOP3.LUT R28, R28, 0x3, RZ, 0xc0, !PT ;  /* 0x000000031c1c7812 */ /* 0x000fc800078ec0ff */
[----:B------:R-:W-:-:S03]  /*0710*/  ISETP.NE.AND P2, PT, R28, RZ, PT ;  /* 0x000000ff1c00720c */ /* 0x000fc60003f45270 */
[----:B------:R-:W-:Y:S10]  /*0720*/  @!P1 BRA `(.L_x_4) ;  /* 0x0000000000949947 */ /* 0x000ff40003800000 */
[----:B------:R-:W0:Y:S01]  /*0730*/  LDC.64 R20, c[0x0][0x380] ;  /* 0x0000e000ff147b82 */ /* 0x000e220000000a00 */
[----:B------:R-:W-:-:S04]  /*0740*/  IMAD R4, R33, UR7, R0 ;  /* 0x0000000721047c24 */ /* 0x000fc8000f8e0200 */
[C---:B------:R-:W-:Y:S02]  /*0750*/  VIADD R12, R4.reuse, UR7 ;  /* 0x00000007040c7c36 */ /* 0x040fe40008000000 */
[--C-:B------:R-:W-:Y:S01]  /*0760*/  IMAD R5, R4, UR7, R3.reuse ;  /* 0x0000000704057c24 */ /* 0x100fe2000f8e0203 */
[----:B------:R-:W1:Y:S01]  /*0770*/  LDC.64 R22, c[0x0][0x390] ;  /* 0x0000e400ff167b82 */ /* 0x000e620000000a00 */
[C---:B------:R-:W-:Y:S02]  /*0780*/  VIADD R14, R12.reuse, UR7 ;  /* 0x000000070c0e7c36 */ /* 0x040fe40008000000 */
[--C-:B------:R-:W-:Y:S02]  /*0790*/  IMAD R15, R12, UR7, R3.reuse ;  /* 0x000000070c0f7c24 */ /* 0x100fe4000f8e0203 */
[C---:B------:R-:W-:Y:S01]  /*07a0*/  IMAD R19, R14.reuse, UR7, R3 ;  /* 0x000000070e137c24 */ /* 0x040fe2000f8e0203 */
[----:B------:R-:W-:-:S05]  /*07b0*/  IADD3 R16, PT, PT, R14, UR7, RZ ;  /* 0x000000070e107c10 */ /* 0x000fca000fffe0ff */
[----:B------:R-:W-:Y:S02]  /*07c0*/  IMAD R25, R16, UR7, R3 ;  /* 0x0000000710197c24 */ /* 0x000fe4000f8e0203 */
        /* <DEDUP_REMOVED lines=14> */
[----:B------:R-:W5:Y:S01]  /*08b0*/  LDG.E.64 R20, desc[UR10][R20.64] ;  /* 0x0000000a14147981 */ /* 0x000f62000c1e1b00 */
[----:B------:R-:W2:Y:S03]  /*08c0*/  LDC.64 R24, c[0x0][0x398] ;  /* 0x0000e600ff187b82 */ /* 0x000ea60000000a00 */
[----:B------:R-:W5:Y:S01]  /*08d0*/  LDG.E.64 R22, desc[UR10][R22.64] ;  /* 0x0000000a16167981 */ /* 0x000f62000c1e1b00 */
[-C--:B--2---:R-:W-:Y:S01]  /*08e0*/  DFMA R30, R4, R24.reuse, R26 ;  /* 0x00000018041e722b */ /* 0x084fe2000000001a */
[----:B------:R-:W-:Y:S01]  /*08f0*/  IMAD R5, R33, 0x8, R10 ;  /* 0x0000000821057824 */ /* 0x000fe200078e020a */
[-C--:B---3--:R-:W-:Y:S02]  /*0900*/  DFMA R34, R14, R24.reuse, R12 ;  /* 0x000000180e22722b */ /* 0x088fe4000000000c */
[----:B----4-:R-:W-:-:S03]  /*0910*/  DFMA R26, R18, R24, R16 ;  /* 0x00000018121a722b */ /* 0x010fc60000000010 */
[----:B------:R0:W-:Y:S01]  /*0920*/  STL.64 [R5], R30 ;  /* 0x0000001e05007387 */ /* 0x0001e20000100a00 */
[----:B-----5:R-:W-:-:S03]  /*0930*/  DFMA R24, R22, R24, R20 ;  /* 0x000000181618722b */ /* 0x020fc60000000014 */
[----:B------:R0:W-:Y:S04]  /*0940*/  STL.64 [R5+0x8], R34 ;  /* 0x0000082205007387 */ /* 0x0001e80000100a00 */
[----:B------:R0:W-:Y:S04]  /*0950*/  STL.64 [R5+0x10], R26 ;  /* 0x0000101a05007387 */ /* 0x0001e80000100a00 */
[----:B------:R0:W-:Y:S01]  /*0960*/  STL.64 [R5+0x18], R24 ;  /* 0x0000181805007387 */ /* 0x0001e20000100a00 */
[----:B------:R-:W-:-:S07]  /*0970*/  VIADD R33, R33, 0x4 ;  /* 0x0000000421217836 */ /* 0x000fce0000000000 */
.L_x_4:
[----:B------:R-:W-:Y:S05]  /*0980*/  @!P2 BRA `(.L_x_3) ;  /* 0x000000000094a947 */ /* 0x000fea0003800000 */
[----:B------:R-:W-:Y:S01]  /*0990*/  MOV R4, UR7 ;  /* 0x0000000700047c02 */ /* 0x000fe20008000f00 */
[----:B------:R-:W1:Y:S01]  /*09a0*/  LDC.64 R16, c[0x0][0x390] ;  /* 0x0000e400ff107b82 */ /* 0x000e620000000a00 */
[----:B------:R-:W-:Y:S02]  /*09b0*/  ISETP.NE.AND P1, PT, R28, 0x1, PT ;  /* 0x000000011c00780c */ /* 0x000fe40003f25270 */
[----:B------:R-:W-:-:S04]  /*09c0*/  LOP3.LUT R4, R4, 0x1, RZ, 0xc0, !PT ;  /* 0x0000000104047812 */ /* 0x000fc800078ec0ff */
[----:B------:R-:W-:Y:S01]  /*09d0*/  ISETP.NE.U32.AND P2, PT, R4, 0x1, PT ;  /* 0x000000010400780c */ /* 0x000fe20003f45070 */
[----:B------:R-:W2:Y:S06]  /*09e0*/  LDC.64 R20, c[0x0][0x390] ;  /* 0x0000e400ff147b82 */ /* 0x000eac0000000a00 */
[C---:B------:R-:W-:Y:S02]  /*09f0*/  @P1 IMAD R4, R33.reuse, UR7, R0 ;  /* 0x0000000721041c24 */ /* 0x040fe4000f8e0200 */
[----:B------:R-:W3:Y:S01]  /*0a00*/  @P1 LDC.64 R14, c[0x0][0x380] ;  /* 0x0000e000ff0e1b82 */ /* 0x000ee20000000a00 */
[----:B0-----:R-:W-:-:S02]  /*0a10*/  @P1 IMAD R26, R33, 0x8, R10 ;  /* 0x00000008211a1824 */ /* 0x001fc400078e020a */
[----:B------:R-:W-:Y:S01]  /*0a20*/  @P1 VIADD R33, R33, 0x2 ;  /* 0x0000000221211836 */ /* 0x000fe20000000000 */
[C---:B------:R-:W-:Y:S01]  /*0a30*/  @P1 IADD3 R22, PT, PT, R4.reuse, UR7, RZ ;  /* 0x0000000704161c10 */ /* 0x040fe2000fffe0ff */
[--C-:B------:R-:W-:Y:S02]  /*0a40*/  @P1 IMAD R13, R4, UR7, R3.reuse ;  /* 0x00000007040d1c24 */ /* 0x100fe4000f8e0203 */
[----:B------:R-:W-:Y:S01]  /*0a50*/  @!P2 IMAD R12, R33, UR7, R0 ;  /* 0x00000007210cac24 */ /* 0x000fe2000f8e0200 */
[----:B------:R-:W0:Y:S01]  /*0a60*/  @!P2 LDC.64 R18, c[0x0][0x380] ;  /* 0x0000e000ff12ab82 */ /* 0x000e220000000a00 */
[--C-:B------:R-:W-:Y:S02]  /*0a70*/  @P1 IMAD R25, R22, UR7, R3.reuse ;  /* 0x0000000716191c24 */ /* 0x100fe4000f8e0203 */
[----:B------:R-:W-:-:S04]  /*0a80*/  @!P2 IMAD R23, R12, UR7, R3 ;  /* 0x000000070c17ac24 */ /* 0x000fc8000f8e0203 */
[----:B--2---:R-:W-:-:S06]  /*0a90*/  @!P2 IMAD.WIDE R20, R23, 0x8, R20 ;  /* 0x000000081714a825 */ /* 0x004fcc00078e0214 */
[----:B------:R-:W2:Y:S01]  /*0aa0*/  @!P2 LDG.E.64 R20, desc[UR10][R20.64] ;  /* 0x0000000a1414a981 */ /* 0x000ea2000c1e1b00 */
[----:B---3--:R-:W-:-:S04]  /*0ab0*/  @P1 IMAD.WIDE R4, R13, 0x8, R14 ;  /* 0x000000080d041825 */ /* 0x008fc800078e020e */
[----:B-1----:R-:W-:Y:S02]  /*0ac0*/  @P1 IMAD.WIDE R12, R13, 0x8, R16 ;  /* 0x000000080d0c1825 */ /* 0x002fe400078e0210 */
[----:B------:R-:W3:Y:S02]  /*0ad0*/  @P1 LDG.E.64 R4, desc[UR10][R4.64] ;  /* 0x0000000a04041981 */ /* 0x000ee4000c1e1b00 */
[C---:B------:R-:W-:Y:S02]  /*0ae0*/  @P1 IMAD.WIDE R14, R25.reuse, 0x8, R14 ;  /* 0x00000008190e1825 */ /* 0x040fe400078e020e */
[----:B------:R-:W3:Y:S02]  /*0af0*/  @P1 LDG.E.64 R12, desc[UR10][R12.64] ;  /* 0x0000000a0c0c1981 */ /* 0x000ee4000c1e1b00 */
[----:B------:R-:W-:Y:S02]  /*0b00*/  @P1 IMAD.WIDE R16, R25, 0x8, R16 ;  /* 0x0000000819101825 */ /* 0x000fe400078e0210 */
[----:B------:R-:W4:Y:S01]  /*0b10*/  @P1 LDG.E.64 R14, desc[UR10][R14.64] ;  /* 0x0000000a0e0e1981 */ /* 0x000f22000c1e1b00 */
[----:B------:R-:W2:Y:S01]  /*0b20*/  LDC.64 R24, c[0x0][0x398] ;  /* 0x0000e600ff187b82 */ /* 0x000ea20000000a00 */
[----:B0-----:R-:W-:-:S02]  /*0b30*/  @!P2 IMAD.WIDE R18, R23, 0x8, R18 ;  /* 0x000000081712a825 */ /* 0x001fc400078e0212 */
[----:B------:R-:W4:Y:S04]  /*0b40*/  @P1 LDG.E.64 R16, desc[UR10][R16.64] ;  /* 0x0000000a10101981 */ /* 0x000f28000c1e1b00 */
[----:B------:R-:W2:Y:S01]  /*0b50*/  @!P2 LDG.E.64 R18, desc[UR10][R18.64] ;  /* 0x0000000a1212a981 */ /* 0x000ea2000c1e1b00 */
[----:B------:R-:W3:Y:S01]  /*0b60*/  LDC.64 R22, c[0x0][0x398] ;  /* 0x0000e600ff167b82 */ /* 0x000ee20000000a00 */
[----:B------:R-:W-:Y:S01]  /*0b70*/  @!P2 IMAD R33, R33, 0x8, R10 ;  /* 0x000000082121a824 */ /* 0x000fe200078e020a */
[-C--:B---3--:R-:W-:Y:S02]  /*0b80*/  @P1 DFMA R30, R12, R22.reuse, R4 ;  /* 0x000000160c1e122b */ /* 0x088fe40000000004 */
[----:B----4-:R-:W-:Y:S02]  /*0b90*/  @P1 DFMA R22, R16, R22, R14 ;  /* 0x000000161016122b */ /* 0x010fe4000000000e */
[----:B--2---:R-:W-:-:S03]  /*0ba0*/  @!P2 DFMA R24, R20, R24, R18 ;  /* 0x000000181418a22b */ /* 0x004fc60000000012 */
[----:B------:R1:W-:Y:S04]  /*0bb0*/  @P1 STL.64 [R26], R30 ;  /* 0x0000001e1a001387 */ /* 0x0003e80000100a00 */
[----:B------:R1:W-:Y:S04]  /*0bc0*/  @P1 STL.64 [R26+0x8], R22 ;  /* 0x000008161a001387 */ /* 0x0003e80000100a00 */
[----:B------:R1:W-:Y:S02]  /*0bd0*/  @!P2 STL.64 [R33], R24 ;  /* 0x000000182100a387 */ /* 0x0003e40000100a00 */
.L_x_3:
[----:B0-----:R-:W0:Y:S01]  /*0be0*/  S2R R5, SR_CgaCtaId ;  /* 0x0000000000057919 */ /* 0x001e220000008800 */
[----:B------:R-:W-:Y:S01]  /*0bf0*/  MOV R4, 0x400 ;  /* 0x0000040000047802 */ /* 0x000fe20000000f00 */
[----:B------:R-:W-:Y:S01]  /*0c00*/  IMAD.MOV.U32 R27, RZ, RZ, RZ ;  /* 0x000000ffff1b7224 */ /* 0x000fe200078e00ff */
[----:B-1----:R-:W-:Y:S02]  /*0c10*/  LOP3.LUT R26, R7, 0x3, RZ, 0xc0, !PT ;  /* 0x00000003071a7812 */ /* 0x002fe400078ec0ff */
[----:B0-----:R-:W-:-:S05]  /*0c20*/  LEA R5, R5, R4, 0x18 ;  /* 0x0000000405057211 */ /* 0x001fca00078ec0ff */
[----:B------:R-:W-:Y:S01]  /*0c30*/  IMAD R26, R26, 0x338, R5 ;  /* 0x000003381a1a7824 */ /* 0x000fe200078e0205 */
[----:B------:R-:W-:Y:S06]  /*0c40*/  BRA.U !UP0, `(.L_x_5) ;  /* 0x0000000508287547 */ /* 0x000fec000b800000 */
[----:B------:R-:W-:Y:S01]  /*0c50*/  MOV R27, UR7 ;  /* 0x00000007001b7c02 */ /* 0x000fe20008000f00 */
[----:B------:R-:W-:-:S03]  /*0c60*/  IMAD.MOV.U32 R31, RZ, RZ, RZ ;  /* 0x000000ffff1f7224 */ /* 0x000fc600078e00ff */
[----:B------:R-:W-:-:S07]  /*0c70*/  LOP3.LUT R27, R27, 0x7ffffff8, RZ, 0xc0, !PT ;  /* 0x7ffffff81b1b7812 */ /* 0x000fce00078ec0ff */
.L_x_6:
[----:B-1----:R-:W-:-:S05]  /*0c80*/  IMAD R30, R31, 0x8, R10 ;  /* 0x000000081f1e7824 */ /* 0x002fca00078e020a */
[----:B------:R-:W2:Y:S04]  /*0c90*/  LDL.64 R24, [R30] ;  /* 0x000000001e187983 */ /* 0x000ea80000100a00 */
[----:B------:R-:W3:Y:S04]  /*0ca0*/  LDL.64 R22, [R30+0x8] ;  /* 0x000008001e167983 */ /* 0x000ee80000100a00 */
[----:B------:R-:W4:Y:S04]  /*0cb0*/  LDL.64 R4, [R30+0x10] ;  /* 0x000010001e047983 */ /* 0x000f280000100a00 */
[----:B------:R-:W5:Y:S04]  /*0cc0*/  LDL.64 R14, [R30+0x18] ;  /* 0x000018001e0e7983 */ /* 0x000f680000100a00 */
[----:B------:R-:W4:Y:S04]  /*0cd0*/  LDL.64 R20, [R30+0x20] ;  /* 0x000020001e147983 */ /* 0x000f280000100a00 */
[----:B------:R-:W4:Y:S04]  /*0ce0*/  LDL.64 R18, [R30+0x28] ;  /* 0x000028001e127983 */ /* 0x000f280000100a00 */
[----:B------:R-:W4:Y:S04]  /*0cf0*/  LDL.64 R16, [R30+0x30] ;  /* 0x000030001e107983 */ /* 0x000f280000100a00 */
[----:B------:R0:W4:Y:S01]  /*0d00*/  LDL.64 R12, [R30+0x38] ;  /* 0x000038001e0c7983 */ /* 0x0001220000100a00 */
[----:B------:R-:W-:Y:S01]  /*0d10*/  IADD3 R34, PT, PT, R26, R31, RZ ;  /* 0x0000001f1a227210 */ /* 0x000fe20007ffe0ff */
[----:B------:R-:W-:-:S04]  /*0d20*/  VIADD R35, R31, 0x1 ;  /* 0x000000011f237836 */ /* 0x000fc80000000000 */
[----:B------:R-:W-:-:S04]  /*0d30*/  IMAD R33, R31, 0x7, R34 ;  /* 0x000000071f217824 */ /* 0x000fc800078e0222 */
[----:B------:R-:W-:-:S04]  /*0d40*/  IMAD R28, R31, -0x4, R33 ;  /* 0xfffffffc1f1c7824 */ /* 0x000fc800078e0221 */
[----:B0-----:R-:W-:Y:S01]  /*0d50*/  IMAD R30, R31, -0x3, R28 ;  /* 0xfffffffd1f1e7824 */ /* 0x001fe200078e021c */
[----:B--2---:R-:W-:Y:S02]  /*0d60*/  DSETP.GT.AND P1, PT, R24, RZ, PT ;  /* 0x000000ff1800722a */ /* 0x004fe40003f24000 */
[----:B------:R-:W-:-:S04]  /*0d70*/  DADD R24, -RZ, |R24| ;  /* 0x00000000ff187229 */ /* 0x000fc80000000518 */
[----:B------:R-:W-:Y:S01]  /*0d80*/  SEL R32, RZ, 0x1, P1 ;  /* 0x00000001ff207807 */ /* 0x000fe20000800000 */
[----:B---3--:R-:W-:Y:S02]  /*0d90*/  DSETP.GT.AND P1, PT, R22, RZ, PT ;  /* 0x000000ff1600722a */ /* 0x008fe40003f24000 */
[----:B------:R-:W-:Y:S02]  /*0da0*/  DADD R22, -RZ, |R22| ;  /* 0x00000000ff167229 */ /* 0x000fe40000000516 */
[----:B------:R0:W-:Y:S01]  /*0db0*/  STS.U8 [R34+0x12c], R32 ;  /* 0x00012c2022007388 */ /* 0x0001e20000000000 */
[----:B-----5:R-:W-:Y:S01]  /*0dc0*/  DSETP.GT.AND P2, PT, R14, RZ, PT ;  /* 0x000000ff0e00722a */ /* 0x020fe20003f44000 */
[----:B------:R-:W-:Y:S01]  /*0dd0*/  SEL R37, RZ, 0x1, P1 ;  /* 0x00000001ff257807 */ /* 0x000fe20000800000 */
[----:B----4-:R-:W-:Y:S01]  /*0de0*/  DSETP.GT.AND P1, PT, R4, RZ, PT ;  /* 0x000000ff0400722a */ /* 0x010fe20003f24000 */
[----:B------:R1:W-:Y:S01]  /*0df0*/  STS.64 [R33+0x78], R24 ;  /* 0x0000781821007388 */ /* 0x0003e20000000a00 */
[----:B------:R-:W-:-:S02]  /*0e00*/  DADD R4, -RZ, |R4| ;  /* 0x00000000ff047229 */ /* 0x000fc40000000504 */
[----:B------:R-:W-:Y:S01]  /*0e10*/  DADD R14, -RZ, |R14| ;  /* 0x00000000ff0e7229 */ /* 0x000fe2000000050e */
[----:B------:R-:W-:Y:S01]  /*0e20*/  STS [R28+0xf0], R31 ;  /* 0x0000f01f1c007388 */ /* 0x000fe20000000800 */
[----:B0-----:R-:W-:Y:S01]  /*0e30*/  SEL R32, RZ, 0x1, P1 ;  /* 0x00000001ff207807 */ /* 0x001fe20000800000 */
[----:B------:R-:W-:Y:S02]  /*0e40*/  DSETP.GT.AND P1, PT, R20, RZ, PT ;  /* 0x000000ff1400722a */ /* 0x000fe40003f24000 */
[----:B------:R0:W-:Y:S01]  /*0e50*/  STS.U8 [R30+0x12d], R37 ;  /* 0x00012d251e007388 */ /* 0x0001e20000000000 */
[----:B------:R-:W-:Y:S01]  /*0e60*/  DADD R20, -RZ, |R20| ;  /* 0x00000000ff147229 */ /* 0x000fe20000000514 */
[----:B-1----:R-:W-:Y:S01]  /*0e70*/  SEL R24, RZ, 0x1, P2 ;  /* 0x00000001ff187807 */ /* 0x002fe20001000000 */
[----:B------:R-:W-:Y:S01]  /*0e80*/  VIADD R25, R31, 0x2 ;  /* 0x000000021f197836 */ /* 0x000fe20000000000 */
[----:B------:R-:W-:Y:S01]  /*0e90*/  DSETP.GT.AND P2, PT, R18, RZ, PT ;  /* 0x000000ff1200722a */ /* 0x000fe20003f44000 */
[----:B------:R1:W-:Y:S01]  /*0ea0*/  STS.64 [R33+0x80], R22 ;  /* 0x0000801621007388 */ /* 0x0003e20000000a00 */
[----:B------:R-:W-:Y:S01]  /*0eb0*/  DADD R18, -RZ, |R18| ;  /* 0x00000000ff127229 */ /* 0x000fe20000000512 */
[----:B0-----:R-:W-:-:S02]  /*0ec0*/  SEL R37, RZ, 0x1, P1 ;  /* 0x00000001ff257807 */ /* 0x001fc40000800000 */
[----:B------:R0:W-:Y:S01]  /*0ed0*/  STS [R28+0xf4], R35 ;  /* 0x0000f4231c007388 */ /* 0x0001e20000000800 */
[----:B------:R-:W-:Y:S02]  /*0ee0*/  DSETP.GT.AND P1, PT, R16, RZ, PT ;  /* 0x000000ff1000722a */ /* 0x000fe40003f24000 */
[----:B------:R-:W-:Y:S01]  /*0ef0*/  DADD R16, -RZ, |R16| ;  /* 0x00000000ff107229 */ /* 0x000fe20000000510 */
[----:B------:R-:W-:Y:S01]  /*0f00*/  STS.U8 [R30+0x12e], R32 ;  /* 0x00012e201e007388 */ /* 0x000fe20000000000 */
[----:B-1----:R-:W-:-:S03]  /*0f10*/  IADD3 R23, PT, PT, R31, 0x3, RZ ;  /* 0x000000031f177810 */ /* 0x002fc60007ffe0ff */
[----:B------:R1:W-:Y:S01]  /*0f20*/  STS.64 [R33+0x88], R4 ;  /* 0x0000880421007388 */ /* 0x0003e20000000a00 */
[----:B0-----:R-:W-:-:S03]  /*0f30*/  VIADD R35, R31, 0x4 ;  /* 0x000000041f237836 */ /* 0x001fc60000000000 */
[----:B------:R0:W-:Y:S04]  /*0f40*/  STS [R28+0xf8], R25 ;  /* 0x0000f8191c007388 */ /* 0x0001e80000000800 */
[----:B------:R-:W-:Y:S01]  /*0f50*/  STS.U8 [R30+0x12f], R24 ;  /* 0x00012f181e007388 */ /* 0x000fe20000000000 */
[----:B-1----:R-:W-:-:S03]  /*0f60*/  SEL R4, RZ, 0x1, P2 ;  /* 0x00000001ff047807 */ /* 0x002fc60001000000 */
[----:B------:R1:W-:Y:S01]  /*0f70*/  STS.64 [R33+0x90], R14 ;  /* 0x0000900e21007388 */ /* 0x0003e20000000a00 */
[----:B------:R-:W-:Y:S01]  /*0f80*/  DSETP.GT.AND P2, PT, R12, RZ, PT ;  /* 0x000000ff0c00722a */ /* 0x000fe20003f44000 */
[C---:B------:R-:W-:Y:S01]  /*0f90*/  VIADD R5, R31.reuse, 0x5 ;  /* 0x000000051f057836 */ /* 0x040fe20000000000 */
[----:B------:R-:W-:Y:S01]  /*0fa0*/  DADD R12, -RZ, |R12| ;  /* 0x00000000ff0c7229 */ /* 0x000fe2000000050c */
[----:B------:R2:W-:Y:S03]  /*0fb0*/  STS [R28+0xfc], R23 ;  /* 0x0000fc171c007388 */ /* 0x0005e60000000800 */
[----:B0-----:R-:W-:Y:S01]  /*0fc0*/  SEL R25, RZ, 0x1, P2 ;  /* 0x00000001ff197807 */ /* 0x001fe20001000000 */
[----:B------:R-:W-:Y:S04]  /*0fd0*/  STS.U8 [R30+0x130], R37 ;  /* 0x000130251e007388 */ /* 0x000fe80000000000 */
[----:B------:R0:W-:Y:S01]  /*0fe0*/  STS.64 [R33+0x98], R20 ;  /* 0x0000981421007388 */ /* 0x0001e20000000a00 */
[----:B-1----:R-:W-:-:S02]  /*0ff0*/  IADD3 R15, PT, PT, R31, 0x6, RZ ;  /* 0x000000061f0f7810 */ /* 0x002fc40007ffe0ff */
[----:B--2---:R-:W-:Y:S01]  /*1000*/  SEL R23, RZ, 0x1, P1 ;  /* 0x00000001ff177807 */ /* 0x004fe20000800000 */
[----:B------:R1:W-:Y:S04]  /*1010*/  STS [R28+0x100], R35 ;  /* 0x000100231c007388 */ /* 0x0003e80000000800 */
[----:B------:R1:W-:Y:S04]  /*1020*/  STS.U8 [R30+0x131], R4 ;  /* 0x000131041e007388 */ /* 0x0003e80000000000 */
[----:B------:R1:W-:Y:S01]  /*1030*/  STS.64 [R33+0xa0], R18 ;  /* 0x0000a01221007388 */ /* 0x0003e20000000a00 */
[----:B0-----:R-:W-:-:S02]  /*1040*/  VIADD R21, R31, 0x7 ;  /* 0x000000071f157836 */ /* 0x001fc40000000000 */
[----:B------:R-:W-:Y:S01]  /*1050*/  VIADD R31, R31, 0x8 ;  /* 0x000000081f1f7836 */ /* 0x000fe20000000000 */
[----:B------:R1:W-:Y:S04]  /*1060*/  STS [R28+0x104], R5 ;  /* 0x000104051c007388 */ /* 0x0003e80000000800 */
[----:B------:R1:W-:Y:S01]  /*1070*/  STS.U8 [R30+0x132], R23 ;  /* 0x000132171e007388 */ /* 0x0003e20000000000 */
[----:B------:R-:W-:-:S03]  /*1080*/  ISETP.NE.AND P1, PT, R31, R27, PT ;  /* 0x0000001b1f00720c */ /* 0x000fc60003f25270 */
[----:B------:R1:W-:Y:S04]  /*1090*/  STS.64 [R33+0xa8], R16 ;  /* 0x0000a81021007388 */ /* 0x0003e80000000a00 */
[----:B------:R1:W-:Y:S04]  /*10a0*/  STS [R28+0x108], R15 ;  /* 0x0001080f1c007388 */ /* 0x0003e80000000800 */
[----:B------:R1:W-:Y:S04]  /*10b0*/  STS.U8 [R30+0x133], R25 ;  /* 0x000133191e007388 */ /* 0x0003e80000000000 */
[----:B------:R1:W-:Y:S04]  /*10c0*/  STS.64 [R33+0xb0], R12 ;  /* 0x0000b00c21007388 */ /* 0x0003e80000000a00 */
[----:B------:R1:W-:Y:S01]  /*10d0*/  STS [R28+0x10c], R21 ;  /* 0x00010c151c007388 */ /* 0x0003e20000000800 */
[----:B------:R-:W-:Y:S05]  /*10e0*/  @P1 BRA `(.L_x_6) ;  /* 0xfffffff800e41947 */ /* 0x000fea000383ffff */
.L_x_5:
[----:B------:R-:W-:Y:S05]  /*10f0*/  @!P0 BRA `(.L_x_7) ;  /* 0x0000000400448947 */ /* 0x000fea0003800000 */
[----:B------:R-:W-:Y:S02]  /*1100*/  ISETP.GE.U32.AND P1, PT, R2, 0x4, PT ;  /* 0x000000040200780c */ /* 0x000fe40003f26070 */
[----:B-1----:R-:W-:-:S04]  /*1110*/  MOV R18, UR7 ;  /* 0x0000000700127c02 */ /* 0x002fc80008000f00 */
[----:B------:R-:W-:-:S04]  /*1120*/  LOP3.LUT R18, R18, 0x3, RZ, 0xc0, !PT ;  /* 0x0000000312127812 */ /* 0x000fc800078ec0ff */
[----:B------:R-:W-:-:S03]  /*1130*/  ISETP.NE.AND P0, PT, R18, RZ, PT ;  /* 0x000000ff1200720c */ /* 0x000fc60003f05270 */
[----:B------:R-:W-:Y:S10]  /*1140*/  @!P1 BRA `(.L_x_8) ;  /* 0x0000000000949947 */ /* 0x000ff40003800000 */
[----:B------:R-:W-:-:S05]  /*1150*/  IMAD R21, R27, 0x8, R10 ;  /* 0x000000081b157824 */ /* 0x000fca00078e020a */
[----:B------:R-:W2:Y:S04]  /*1160*/  LDL.64 R16, [R21] ;  /* 0x0000000015107983 */ /* 0x000ea80000100a00 */
[----:B------:R-:W3:Y:S04]  /*1170*/  LDL.64 R14, [R21+0x8] ;  /* 0x00000800150e7983 */ /* 0x000ee80000100a00 */
[----:B------:R-:W4:Y:S04]  /*1180*/  LDL.64 R12, [R21+0x10] ;  /* 0x00001000150c7983 */ /* 0x000f280000100a00 */
[----:B------:R0:W5:Y:S01]  /*1190*/  LDL.64 R4, [R21+0x18] ;  /* 0x0000180015047983 */ /* 0x0001620000100a00 */
[----:B------:R-:W-:-:S04]  /*11a0*/  IMAD.IADD R23, R26, 0x1, R27 ;  /* 0x000000011a177824 */ /* 0x000fc800078e021b */
[C---:B------:R-:W-:Y:S01]  /*11b0*/  IMAD R19, R27.reuse, 0x7, R23 ;  /* 0x000000071b137824 */ /* 0x040fe200078e0217 */
[----:B0-----:R-:W-:-:S03]  /*11c0*/  IADD3 R21, PT, PT, R27, 0x1, RZ ;  /* 0x000000011b157810 */ /* 0x001fc60007ffe0ff */
[----:B------:R-:W-:-:S04]  /*11d0*/  IMAD R20, R27, -0x4, R19 ;  /* 0xfffffffc1b147824 */ /* 0x000fc800078e0213 */
[----:B------:R-:W-:Y:S01]  /*11e0*/  IMAD R25, R27, -0x3, R20 ;  /* 0xfffffffd1b197824 */ /* 0x000fe200078e0214 */
[----:B--2---:R-:W-:Y:S02]  /*11f0*/  DSETP.GT.AND P1, PT, R16, RZ, PT ;  /* 0x000000ff1000722a */ /* 0x004fe40003f24000 */
[----:B------:R-:W-:Y:S02]  /*1200*/  DADD R16, -RZ, |R16| ;  /* 0x00000000ff107229 */ /* 0x000fe40000000510 */
[----:B---3--:R-:W-:Y:S02]  /*1210*/  DSETP.GT.AND P2, PT, R14, RZ, PT ;  /* 0x000000ff0e00722a */ /* 0x008fe40003f44000 */
[----:B------:R-:W-:Y:S01]  /*1220*/  SEL R22, RZ, 0x1, P1 ;  /* 0x00000001ff167807 */ /* 0x000fe20000800000 */
[----:B------:R-:W-:Y:S02]  /*1230*/  DADD R14, -RZ, |R14| ;  /* 0x00000000ff0e7229 */ /* 0x000fe4000000050e */
[----:B----4-:R-:W-:Y:S01]  /*1240*/  DSETP.GT.AND P1, PT, R12, RZ, PT ;  /* 0x000000ff0c00722a */ /* 0x010fe20003f24000 */
[----:B------:R-:W-:Y:S01]  /*1250*/  SEL R24, RZ, 0x1, P2 ;  /* 0x00000001ff187807 */ /* 0x000fe20001000000 */
[----:B------:R0:W-:Y:S01]  /*1260*/  STS.U8 [R23+0x12c], R22 ;  /* 0x00012c1617007388 */ /* 0x0001e20000000000 */
[----:B-----5:R-:W-:-:S02]  /*1270*/  DSETP.GT.AND P2, PT, R4, RZ, PT ;  /* 0x000000ff0400722a */ /* 0x020fc40003f44000 */
[----:B------:R-:W-:Y:S01]  /*1280*/  DADD R12, -RZ, |R12| ;  /* 0x00000000ff0c7229 */ /* 0x000fe2000000050c */
[----:B------:R1:W-:Y:S01]  /*1290*/  STS.64 [R19+0x78], R16 ;  /* 0x0000781013007388 */ /* 0x0003e20000000a00 */
[----:B------:R-:W-:-:S03]  /*12a0*/  DADD R4, -RZ, |R4| ;  /* 0x00000000ff047229 */ /* 0x000fc60000000504 */
[----:B------:R2:W-:Y:S01]  /*12b0*/  STS [R20+0xf0], R27 ;  /* 0x0000f01b14007388 */ /* 0x0005e20000000800 */
[----:B0-----:R-:W-:Y:S01]  /*12c0*/  SEL R22, RZ, 0x1, P1 ;  /* 0x00000001ff167807 */ /* 0x001fe20000800000 */
[C---:B------:R-:W-:Y:S02]  /*12d0*/  VIADD R23, R27.reuse, 0x2 ;  /* 0x000000021b177836 */ /* 0x040fe40000000000 */
[----:B------:R0:W-:Y:S04]  /*12e0*/  STS.U8 [R25+0x12d], R24 ;  /* 0x00012d1819007388 */ /* 0x0001e80000000000 */
[----:B------:R0:W-:Y:S01]  /*12f0*/  STS.64 [R19+0x80], R14 ;  /* 0x0000800e13007388 */ /* 0x0001e20000000a00 */
[----:B-1----:R-:W-:Y:S01]  /*1300*/  SEL R16, RZ, 0x1, P2 ;  /* 0x00000001ff107807 */ /* 0x002fe20001000000 */
[C---:B------:R-:W-:Y:S01]  /*1310*/  VIADD R17, R27.reuse, 0x3 ;  /* 0x000000031b117836 */ /* 0x040fe20000000000 */
[----:B--2---:R-:W-:Y:S01]  /*1320*/  IADD3 R27, PT, PT, R27, 0x4, RZ ;  /* 0x000000041b1b7810 */ /* 0x004fe20007ffe0ff */
[----:B------:R0:W-:Y:S04]  /*1330*/  STS [R20+0xf4], R21 ;  /* 0x0000f41514007388 */ /* 0x0001e80000000800 */
[----:B------:R0:W-:Y:S04]  /*1340*/  STS.U8 [R25+0x12e], R22 ;  /* 0x00012e1619007388 */ /* 0x0001e80000000000 */
[----:B------:R0:W-:Y:S04]  /*1350*/  STS.64 [R19+0x88], R12 ;  /* 0x0000880c13007388 */ /* 0x0001e80000000a00 */
[----:B------:R0:W-:Y:S04]  /*1360*/  STS [R20+0xf8], R23 ;  /* 0x0000f81714007388 */ /* 0x0001e80000000800 */
[----:B------:R0:W-:Y:S04]  /*1370*/  STS.U8 [R25+0x12f], R16 ;  /* 0x00012f1019007388 */ /* 0x0001e80000000000 */
[----:B------:R0:W-:Y:S04]  /*1380*/  STS.64 [R19+0x90], R4 ;  /* 0x0000900413007388 */ /* 0x0001e80000000a00 */
[----:B------:R0:W-:Y:S02]  /*1390*/  STS [R20+0xfc], R17 ;  /* 0x0000fc1114007388 */ /* 0x0001e40000000800 */
.L_x_8:
[----:B------:R-:W-:Y:S05]  /*13a0*/  @!P0 BRA `(.L_x_7) ;  /* 0x0000000000988947 */ /* 0x000fea0003800000 */
[----:B------:R-:W-:Y:S01]  /*13b0*/  ISETP.NE.AND P0, PT, R18, 0x1, PT ;  /* 0x000000011200780c */ /* 0x000fe20003f05270 */
[----:B0-----:R-:W-:-:S05]  /*13c0*/  IMAD.U32 R4, RZ, RZ, UR7 ;  /* 0x00000007ff047e24 */ /* 0x001fca000f8e00ff */
[----:B------:R-:W-:-:S04]  /*13d0*/  LOP3.LUT R4, R4, 0x1, RZ, 0xc0, !PT ;  /* 0x0000000104047812 */ /* 0x000fc800078ec0ff */
[----:B------:R-:W-:-:S03]  /*13e0*/  ISETP.NE.U32.AND P2, PT, R4, 0x1, PT ;  /* 0x000000010400780c */ /* 0x000fc60003f45070 */
[----:B------:R-:W-:Y:S10]  /*13f0*/  @!P0 BRA `(.L_x_9) ;  /* 0x0000000000548947 */ /* 0x000ff40003800000 */
[----:B------:R-:W-:-:S05]  /*1400*/  IMAD R14, R27, 0x8, R10 ;  /* 0x000000081b0e7824 */ /* 0x000fca00078e020a */
[----:B------:R-:W2:Y:S04]  /*1410*/  LDL.64 R4, [R14] ;  /* 0x000000000e047983 */ /* 0x000ea80000100a00 */
[----:B------:R-:W3:Y:S01]  /*1420*/  LDL.64 R12, [R14+0x8] ;  /* 0x000008000e0c7983 */ /* 0x000ee20000100a00 */
[----:B------:R-:W-:Y:S01]  /*1430*/  IADD3 R16, PT, PT, R26, R27, RZ ;  /* 0x0000001b1a107210 */ /* 0x000fe20007ffe0ff */
[----:B------:R-:W-:-:S04]  /*1440*/  VIADD R19, R27, 0x1 ;  /* 0x000000011b137836 */ /* 0x000fc80000000000 */
[----:B------:R-:W-:-:S04]  /*1450*/  IMAD R17, R27, 0x7, R16 ;  /* 0x000000071b117824 */ /* 0x000fc800078e0210 */
[----:B------:R-:W-:-:S04]  /*1460*/  IMAD R18, R27, -0x4, R17 ;  /* 0xfffffffc1b127824 */ /* 0x000fc800078e0211 */
[----:B------:R-:W-:Y:S01]  /*1470*/  IMAD R21, R27, -0x3, R18 ;  /* 0xfffffffd1b157824 */ /* 0x000fe200078e0212 */
[----:B--2---:R-:W-:Y:S02]  /*1480*/  DSETP.GT.AND P0, PT, R4, RZ, PT ;  /* 0x000000ff0400722a */ /* 0x004fe40003f04000 */
[----:B------:R-:W-:Y:S02]  /*1490*/  DADD R4, -RZ, |R4| ;  /* 0x00000000ff047229 */ /* 0x000fe40000000504 */
[----:B---3--:R-:W-:Y:S02]  /*14a0*/  DSETP.GT.AND P1, PT, R12, RZ, PT ;  /* 0x000000ff0c00722a */ /* 0x008fe40003f24000 */
[----:B------:R-:W-:Y:S01]  /*14b0*/  SEL R15, RZ, 0x1, P0 ;  /* 0x00000001ff0f7807 */ /* 0x000fe20000000000 */
[----:B------:R-:W-:-:S03]  /*14c0*/  DADD R12, -RZ, |R12| ;  /* 0x00000000ff0c7229 */ /* 0x000fc6000000050c */
[----:B------:R-:W-:Y:S01]  /*14d0*/  SEL R20, RZ, 0x1, P1 ;  /* 0x00000001ff147807 */ /* 0x000fe20000800000 */
[----:B------:R-:W-:Y:S04]  /*14e0*/  STS.U8 [R16+0x12c], R15 ;  /* 0x00012c0f10007388 */ /* 0x000fe80000000000 */
[----:B------:R-:W-:Y:S04]  /*14f0*/  STS.64 [R17+0x78], R4 ;  /* 0x0000780411007388 */ /* 0x000fe80000000a00 */
[----:B------:R0:W-:Y:S04]  /*1500*/  STS [R18+0xf0], R27 ;  /* 0x0000f01b12007388 */ /* 0x0001e80000000800 */
[----:B------:R1:W-:Y:S04]  /*1510*/  STS.U8 [R21+0x12d], R20 ;  /* 0x00012d1415007388 */ /* 0x0003e80000000000 */
[----:B------:R1:W-:Y:S01]  /*1520*/  STS.64 [R17+0x80], R12 ;  /* 0x0000800c11007388 */ /* 0x0003e20000000a00 */
[----:B0-----:R-:W-:-:S03]  /*1530*/  VIADD R27, R27, 0x2 ;  /* 0x000000021b1b7836 */ /* 0x001fc60000000000 */
[----:B------:R1:W-:Y:S04]  /*1540*/  STS [R18+0xf4], R19 ;  /* 0x0000f41312007388 */ /* 0x0003e80000000800 */
.L_x_9:
[----:B------:R-:W-:Y:S05]  /*1550*/  @P2 BRA `(.L_x_7) ;  /* 0x00000000002c2947 */ /* 0x000fea0003800000 */
[----:B-1----:R-:W-:-:S05]  /*1560*/  LEA R12, R27, R10, 0x3 ;  /* 0x0000000a1b0c7211 */ /* 0x002fca00078e18ff */
[----:B------:R-:W2:Y:S01]  /*1570*/  LDL.64 R4, [R12] ;  /* 0x000000000c047983 */ /* 0x000ea20000100a00 */
[----:B------:R-:W-:-:S04]  /*1580*/  IMAD.IADD R14, R26, 0x1, R27 ;  /* 0x000000011a0e7824 */ /* 0x000fc800078e021b */
[----:B------:R-:W-:-:S04]  /*1590*/  IMAD R15, R27, 0x7, R14 ;  /* 0x000000071b0f7824 */ /* 0x000fc800078e020e */
[----:B------:R-:W-:Y:S01]  /*15a0*/  IMAD R16, R27, -0x4, R15 ;  /* 0xfffffffc1b107824 */ /* 0x000fe200078e020f */
[----:B--2---:R-:W-:Y:S02]  /*15b0*/  DSETP.GT.AND P0, PT, R4, RZ, PT ;  /* 0x000000ff0400722a */ /* 0x004fe40003f04000 */
[----:B------:R-:W-:-:S04]  /*15c0*/  DADD R4, -RZ, |R4| ;  /* 0x00000000ff047229 */ /* 0x000fc80000000504 */
[----:B------:R-:W-:-:S05]  /*15d0*/  SEL R13, RZ, 0x1, P0 ;  /* 0x00000001ff0d7807 */ /* 0x000fca0000000000 */
[----:B------:R2:W-:Y:S04]  /*15e0*/  STS.U8 [R14+0x12c], R13 ;  /* 0x00012c0d0e007388 */ /* 0x0005e80000000000 */
[----:B------:R2:W-:Y:S04]  /*15f0*/  STS.64 [R15+0x78], R4 ;  /* 0x000078040f007388 */ /* 0x0005e80000000a00 */
[----:B------:R2:W-:Y:S02]  /*1600*/  STS [R16+0xf0], R27 ;  /* 0x0000f01b10007388 */ /* 0x0005e40000000800 */
.L_x_7:
[----:B012---:R-:W-:-:S05]  /*1610*/  IMAD.U32 R4, RZ, RZ, UR7 ;  /* 0x00000007ff047e24 */ /* 0x007fca000f8e00ff */
[----:B------:R-:W-:-:S13]  /*1620*/  ISETP.GE.U32.AND P0, PT, R4, 0x2, PT ;  /* 0x000000020400780c */ /* 0x000fda0003f06070 */
[----:B------:R-:W-:Y:S05]  /*1630*/  @!P0 BRA `(.L_x_10) ;  /* 0x0000000800f08947 */ /* 0x000fea0003800000 */
[----:B------:R-:W-:Y:S01]  /*1640*/  PRMT R4, RZ, 0x7610, R4 ;  /* 0x00007610ff047816 */ /* 0x000fe20000000004 */
[----:B------:R-:W0:Y:S01]  /*1650*/  LDCU.U16 UR13, c[0x0][0x3a0] ;  /* 0x00007400ff0d77ac */ /* 0x000e220008000400 */
[----:B------:R-:W-:Y:S01]  /*1660*/  PRMT R5, RZ, 0x7610, R5 ;  /* 0x00007610ff057816 */ /* 0x000fe20000000005 */
[----:B------:R-:W-:Y:S01]  /*1670*/  UMOV UR4, URZ ;  /* 0x000000ff00047c82 */ /* 0x000fe20008000000 */
[----:B------:R-:W-:-:S05]  /*1680*/  UMOV UR7, UR6 ;  /* 0x0000000600077c82 */ /* 0x000fca0008000000 */
.L_x_16:
[----:B-1----:R-:W1:Y:S02]  /*1690*/  LDCU UR8, c[0x0][0x3a0] ;  /* 0x00007400ff0877ac */ /* 0x002e640008000800 */
[----:B-1----:R-:W-:-:S04]  /*16a0*/  UIADD3 UR14, UPT, UPT, UR4, -UR8, URZ ;  /* 0x80000008040e7290 */ /* 0x002fc8000fffe0ff */
[----:B------:R-:W-:-:S09]  /*16b0*/  UISETP.GT.AND UP0, UPT, UR14, -0x2, UPT ;  /* 0xfffffffe0e00788c */ /* 0x000fd2000bf04270 */
[----:B0-----:R-:W-:Y:S05]  /*16c0*/  BRA.U UP0, `(.L_x_11) ;  /* 0x0000000900b47547 */ /* 0x001fea000b800000 */
[----:B------:R-:W-:Y:S01]  /*16d0*/  UIADD3 UR8, UPT, UPT, -UR4, -0x2, UR8 ;  /* 0xfffffffe04087890 */ /* 0x000fe2000fffe108 */
[----:B------:R-:W-:Y:S01]  /*16e0*/  HFMA2 R13, -RZ, RZ, 0, 0 ;  /* 0x00000000ff0d7431 */ /* 0x000fe200000001ff */
[----:B------:R-:W-:Y:S02]  /*16f0*/  ULOP3.LUT UP1, URZ, UR7, 0x7, URZ, 0xc0, !UPT ;  /* 0x0000000707ff7892 */ /* 0x000fe4000f82c0ff */
[----:B------:R-:W-:-:S09]  /*1700*/  UISETP.GE.U32.AND UP0, UPT, UR8, 0x7, UPT ;  /* 0x000000070800788c */ /* 0x000fd2000bf06070 */
[----:B------:R-:W-:Y:S05]  /*1710*/  BRA.U !UP0, `(.L_x_12) ;  /* 0x0000000508407547 */ /* 0x000fea000b800000 */
[----:B------:R-:W-:Y:S01]  /*1720*/  ULOP3.LUT UR8, UR7, 0xfffffff8, URZ, 0xc0, !UPT ;  /* 0xfffffff807087892 */ /* 0x000fe2000f8ec0ff */
[----:B------:R-:W-:-:S05]  /*1730*/  IMAD.MOV.U32 R12, RZ, RZ, RZ ;  /* 0x000000ffff0c7224 */ /* 0x000fca00078e00ff */
[----:B------:R-:W-:-:S07]  /*1740*/  IMAD.U32 R13, RZ, RZ, UR8 ;  /* 0x00000008ff0d7e24 */ /* 0x000fce000f8e00ff */
.L_x_13:
[----:B------:R-:W-:-:S05]  /*1750*/  LEA R15, R12, R26, 0x3 ;  /* 0x0000001a0c0f7211 */ /* 0x000fca00078e18ff */
[----:B------:R-:W-:Y:S01]  /*1760*/  LDS.64 R22, [R15+0x78] ;  /* 0x000078000f167984 */ /* 0x000fe20000000a00 */
[C---:B------:R-:W-:Y:S01]  /*1770*/  IMAD R14, R12.reuse, -0x4, R15 ;  /* 0xfffffffc0c0e7824 */ /* 0x040fe200078e020f */
[----:B------:R-:W-:Y:S02]  /*1780*/  IADD3 R12, PT, PT, R12, 0x8, RZ ;  /* 0x000000080c0c7810 */ /* 0x000fe40007ffe0ff */
[----:B------:R-:W1:Y:S02]  /*1790*/  LDS.64 R20, [R15+0x80] ;  /* 0x000080000f147984 */ /* 0x000e640000000a00 */
[----:B-1----:R-:W-:-:S14]  /*17a0*/  DSETP.GT.AND P0, PT, R22, R20, PT ;  /* 0x000000141600722a */ /* 0x002fdc0003f04000 */
[----:B------:R-:W-:Y:S04]  /*17b0*/  @P0 STS.64 [R15+0x80], R22 ;  /* 0x000080160f000388 */ /* 0x000fe80000000a00 */
[----:B------:R-:W-:Y:S04]  /*17c0*/  @P0 STS.64 [R15+0x78], R20 ;  /* 0x000078140f000388 */ /* 0x000fe80000000a00 */
[----:B------:R-:W1:Y:S02]  /*17d0*/  @P0 LDS.64 R16, [R14+0xf0] ;  /* 0x0000f0000e100984 */ /* 0x000e640000000a00 */
[----:B-1----:R-:W-:-:S02]  /*17e0*/  IMAD.MOV.U32 R18, RZ, RZ, R17 ;  /* 0x000000ffff127224 */ /* 0x002fc400078e0011 */
[----:B------:R-:W-:-:S05]  /*17f0*/  IMAD.MOV.U32 R19, RZ, RZ, R16 ;  /* 0x000000ffff137224 */ /* 0x000fca00078e0010 */
[----:B------:R-:W-:Y:S04]  /*1800*/  @P0 STS.64 [R14+0xf0], R18 ;  /* 0x0000f0120e000388 */ /* 0x000fe80000000a00 */
[----:B------:R-:W-:Y:S04]  /*1810*/  @P0 LDS.64 R20, [R15+0x80] ;  /* 0x000080000f140984 */ /* 0x000fe80000000a00 */
[----:B------:R-:W1:Y:S02]  /*1820*/  LDS.64 R24, [R15+0x88] ;  /* 0x000088000f187984 */ /* 0x000e640000000a00 */
[----:B-1----:R-:W-:-:S14]  /*1830*/  DSETP.GT.AND P0, PT, R20, R24, PT ;  /* 0x000000181400722a */ /* 0x002fdc0003f04000 */
[----:B------:R-:W-:Y:S04]  /*1840*/  @P0 STS.64 [R15+0x88], R20 ;  /* 0x000088140f000388 */ /* 0x000fe80000000a00 */
[----:B------:R-:W-:Y:S04]  /*1850*/  @P0 STS.64 [R15+0x80], R24 ;  /* 0x000080180f000388 */ /* 0x000fe80000000a00 */
[----:B------:R-:W1:Y:S04]  /*1860*/  @P0 LDS R27, [R14+0xf8] ;  /* 0x0000f8000e1b0984 */ /* 0x000e680000000800 */
[----:B------:R-:W2:Y:S04]  /*1870*/  @P0 LDS R23, [R14+0xf4] ;  /* 0x0000f4000e170984 */ /* 0x000ea80000000800 */
[----:B-1----:R-:W-:Y:S04]  /*1880*/  @P0 STS [R14+0xf4], R27 ;  /* 0x0000f41b0e000388 */ /* 0x002fe80000000800 */
[----:B--2---:R-:W-:Y:S04]  /*1890*/  @P0 STS [R14+0xf8], R23 ;  /* 0x0000f8170e000388 */ /* 0x004fe80000000800 */
[----:B------:R-:W-:Y:S04]  /*18a0*/  @P0 LDS.64 R24, [R15+0x88] ;  /* 0x000088000f180984 */ /* 0x000fe80000000a00 */
[----:B------:R-:W1:Y:S02]  /*18b0*/  LDS.64 R16, [R15+0x90] ;  /* 0x000090000f107984 */ /* 0x000e640000000a00 */
[----:B-1----:R-:W-:-:S14]  /*18c0*/  DSETP.GT.AND P0, PT, R24, R16, PT ;  /* 0x000000101800722a */ /* 0x002fdc0003f04000 */
[----:B------:R-:W-:Y:S04]  /*18d0*/  @P0 STS.64 [R15+0x90], R24 ;  /* 0x000090180f000388 */ /* 0x000fe80000000a00 */
[----:B------:R-:W-:Y:S04]  /*18e0*/  @P0 STS.64 [R15+0x88], R16 ;  /* 0x000088100f000388 */ /* 0x000fe80000000a00 */
[----:B------:R-:W1:Y:S02]  /*18f0*/  @P0 LDS.64 R18, [R14+0xf8] ;  /* 0x0000f8000e120984 */ /* 0x000e640000000a00 */
[----:B-1----:R-:W-:Y:S01]  /*1900*/  MOV R20, R19 ;  /* 0x0000001300147202 */ /* 0x002fe20000000f00 */
        /* <DEDUP_REMOVED lines=17> */
[----:B-1----:R-:W-:Y:S01]  /*1a20*/  IMAD.MOV.U32 R20, RZ, RZ, R17 ;  /* 0x000000ffff147224 */ /* 0x002fe200078e0011 */
[----:B------:R-:W-:-:S05]  /*1a30*/  MOV R21, R16 ;  /* 0x0000001000157202 */ /* 0x000fca0000000f00 */
        /* <DEDUP_REMOVED lines=26> */
[----:B-1----:R1:W-:Y:S04]  /*1be0*/  @P0 STS [R14+0x10c], R25 ;  /* 0x00010c190e000388 */ /* 0x0023e80000000800 */
[----:B--2---:R1:W-:Y:S01]  /*1bf0*/  @P0 STS [R14+0x110], R17 ;  /* 0x000110110e000388 */ /* 0x0043e20000000800 */
[----:B------:R-:W-:-:S13]  /*1c00*/  ISETP.NE.AND P0, PT, R12, R13, PT ;  /* 0x0000000d0c00720c */ /* 0x000fda0003f05270 */
[----:B-1----:R-:W-:Y:S05]  /*1c10*/  @P0 BRA `(.L_x_13) ;  /* 0xfffffff800cc0947 */ /* 0x002fea000383ffff */
.L_x_12:
[----:B------:R-:W-:Y:S05]  /*1c20*/  BRA.U !UP1, `(.L_x_11) ;  /* 0x00000005095c7547 */ /* 0x000fea000b800000 */
[----:B------:R-:W-:-:S05]  /*1c30*/  LOP3.LUT R12, RZ, R5, RZ, 0x33, !PT ;  /* 0x00000005ff0c7212 */ /* 0x000fca00078e33ff */
[----:B0-----:R-:W-:-:S05]  /*1c40*/  VIADD R12, R12, UR13 ;  /* 0x0000000d0c0c7c36 */ /* 0x001fca0008000000 */
[----:B------:R-:W-:-:S04]  /*1c50*/  LOP3.LUT R12, R12, 0x7, RZ, 0xc0, !PT ;  /* 0x000000070c0c7812 */ /* 0x000fc800078ec0ff */
[C---:B------:R-:W-:Y:S01]  /*1c60*/  LOP3.LUT P0, RZ, R12.reuse, 0x3, RZ, 0xc0, !PT ;  /* 0x000000030cff7812 */ /* 0x040fe2000780c0ff */
[----:B------:R-:W-:-:S05]  /*1c70*/  VIADD R14, R12, 0xffffffff ;  /* 0xffffffff0c0e7836 */ /* 0x000fca0000000000 */
[----:B------:R-:W-:-:S13]  /*1c80*/  ISETP.GE.U32.AND P1, PT, R14, 0x3, PT ;  /* 0x000000030e00780c */ /* 0x000fda0003f26070 */
[----:B------:R-:W-:Y:S05]  /*1c90*/  @!P1 BRA `(.L_x_14) ;  /* 0x00000000009c9947 */ /* 0x000fea0003800000 */
[----:B------:R-:W-:-:S05]  /*1ca0*/  LEA R25, R13, R26, 0x3 ;  /* 0x0000001a0d197211 */ /* 0x000fca00078e18ff */
[----:B------:R-:W-:Y:S01]  /*1cb0*/  LDS.64 R18, [R25+0x78] ;  /* 0x0000780019127984 */ /* 0x000fe20000000a00 */
[C---:B------:R-:W-:Y:S02]  /*1cc0*/  IMAD R12, R13.reuse, -0x4, R25 ;  /* 0xfffffffc0d0c7824 */ /* 0x040fe400078e0219 */
[----:B------:R-:W-:Y:S01]  /*1cd0*/  VIADD R13, R13, 0x4 ;  /* 0x000000040d0d7836 */ /* 0x000fe20000000000 */
[----:B------:R-:W0:Y:S02]  /*1ce0*/  LDS.64 R16, [R25+0x80] ;  /* 0x0000800019107984 */ /* 0x000e240000000a00 */
[----:B0-----:R-:W-:-:S14]  /*1cf0*/  DSETP.GT.AND P1, PT, R18, R16, PT ;  /* 0x000000101200722a */ /* 0x001fdc0003f24000 */
[----:B------:R-:W-:Y:S04]  /*1d00*/  @P1 STS.64 [R25+0x80], R18 ;  /* 0x0000801219001388 */ /* 0x000fe80000000a00 */
[----:B------:R-:W-:Y:S04]  /*1d10*/  @P1 STS.64 [R25+0x78], R16 ;  /* 0x0000781019001388 */ /* 0x000fe80000000a00 */
[----:B------:R-:W0:Y:S02]  /*1d20*/  @P1 LDS.64 R14, [R12+0xf0] ;  /* 0x0000f0000c0e1984 */ /* 0x000e240000000a00 */
[----:B0-----:R-:W-:-:S02]  /*1d30*/  IMAD.MOV.U32 R30, RZ, RZ, R15 ;  /* 0x000000ffff1e7224 */ /* 0x001fc400078e000f */
[----:B------:R-:W-:-:S05]  /*1d40*/  IMAD.MOV.U32 R31, RZ, RZ, R14 ;  /* 0x000000ffff1f7224 */ /* 0x000fca00078e000e */
[----:B------:R-:W-:Y:S04]  /*1d50*/  @P1 STS.64 [R12+0xf0], R30 ;  /* 0x0000f01e0c001388 */ /* 0x000fe80000000a00 */
[----:B------:R-:W-:Y:S04]  /*1d60*/  @P1 LDS.64 R16, [R25+0x80] ;  /* 0x0000800019101984 */ /* 0x000fe80000000a00 */
[----:B------:R-:W0:Y:S02]  /*1d70*/  LDS.64 R14, [R25+0x88] ;  /* 0x00008800190e7984 */ /* 0x000e240000000a00 */
[----:B0-----:R-:W-:-:S14]  /*1d80*/  DSETP.GT.AND P1, PT, R16, R14, PT ;  /* 0x0000000e1000722a */ /* 0x001fdc0003f24000 */
[----:B------:R-:W-:Y:S04]  /*1d90*/  @P1 STS.64 [R25+0x88], R16 ;  /* 0x0000881019001388 */ /* 0x000fe80000000a00 */
[----:B------:R-:W-:Y:S04]  /*1da0*/  @P1 STS.64 [R25+0x80], R14 ;  /* 0x0000800e19001388 */ /* 0x000fe80000000a00 */
[----:B------:R-:W0:Y:S04]  /*1db0*/  @P1 LDS R23, [R12+0xf8] ;  /* 0x0000f8000c171984 */ /* 0x000e280000000800 */
[----:B------:R-:W1:Y:S04]  /*1dc0*/  @P1 LDS R21, [R12+0xf4] ;  /* 0x0000f4000c151984 */ /* 0x000e680000000800 */
[----:B0-----:R-:W-:Y:S04]  /*1dd0*/  @P1 STS [R12+0xf4], R23 ;  /* 0x0000f4170c001388 */ /* 0x001fe80000000800 */
[----:B-1----:R-:W-:Y:S04]  /*1de0*/  @P1 STS [R12+0xf8], R21 ;  /* 0x0000f8150c001388 */ /* 0x002fe80000000800 */
[----:B------:R-:W-:Y:S04]  /*1df0*/  @P1 LDS.64 R14, [R25+0x88] ;  /* 0x00008800190e1984 */ /* 0x000fe80000000a00 */
[----:B------:R-:W0:Y:S02]  /*1e00*/  LDS.64 R18, [R25+0x90] ;  /* 0x0000900019127984 */ /* 0x000e240000000a00 */
[----:B0-----:R-:W-:-:S14]  /*1e10*/  DSETP.GT.AND P1, PT, R14, R18, PT ;  /* 0x000000120e00722a */ /* 0x001fdc0003f24000 */
[----:B------:R-:W-:Y:S04]  /*1e20*/  @P1 STS.64 [R25+0x90], R14 ;  /* 0x0000900e19001388 */ /* 0x000fe80000000a00 */
[----:B------:R-:W-:Y:S04]  /*1e30*/  @P1 STS.64 [R25+0x88], R18 ;  /* 0x0000881219001388 */ /* 0x000fe80000000a00 */
[----:B------:R-:W0:Y:S02]  /*1e40*/  @P1 LDS.64 R16, [R12+0xf8] ;  /* 0x0000f8000c101984 */ /* 0x000e240000000a00 */
[----:B0-----:R-:W-:Y:S01]  /*1e50*/  MOV R30, R17 ;  /* 0x00000011001e7202 */ /* 0x001fe20000000f00 */
        /* <DEDUP_REMOVED lines=9> */
[----:B0-----:R0:W-:Y:S04]  /*1ef0*/  @P1 STS [R12+0xfc], R21 ;  /* 0x0000fc150c001388 */ /* 0x0011e80000000800 */
[----:B-1----:R0:W-:Y:S02]  /*1f00*/  @P1 STS [R12+0x100], R15 ;  /* 0x0001000f0c001388 */ /* 0x0021e40000000800 */
.L_x_14:
[----:B------:R-:W-:Y:S05]  /*1f10*/  @!P0 BRA `(.L_x_11) ;  /* 0x0000000000a08947 */ /* 0x000fea0003800000 */
[----:B0-----:R-:W-:-:S04]  /*1f20*/  LOP3.LUT R12, R4, 0x3, RZ, 0x3c, !PT ;  /* 0x00000003040c7812 */ /* 0x001fc800078e3cff */
[----:B------:R-:W-:-:S04]  /*1f30*/  IADD3 R12, PT, PT, R12, UR13, RZ ;  /* 0x0000000d0c0c7c10 */ /* 0x000fc8000fffe0ff */
[C---:B------:R-:W-:Y:S02]  /*1f40*/  LOP3.LUT R14, R12.reuse, 0x3, RZ, 0xc0, !PT ;  /* 0x000000030c0e7812 */ /* 0x040fe400078ec0ff */
[----:B------:R-:W-:Y:S02]  /*1f50*/  LOP3.LUT R12, R12, 0x1, RZ, 0xc0, !PT ;  /* 0x000000010c0c7812 */ /* 0x000fe400078ec0ff */
[----:B------:R-:W-:Y:S02]  /*1f60*/  ISETP.NE.AND P0, PT, R14, 0x1, PT ;  /* 0x000000010e00780c */ /* 0x000fe40003f05270 */
[----:B------:R-:W-:-:S11]  /*1f70*/  ISETP.NE.U32.AND P1, PT, R12, 0x1, PT ;  /* 0x000000010c00780c */ /* 0x000fd60003f25070 */
[----:B------:R-:W-:Y:S05]  /*1f80*/  @!P0 BRA `(.L_x_15) ;  /* 0x0000000000548947 */ /* 0x000fea0003800000 */
[----:B------:R-:W-:-:S04]  /*1f90*/  IMAD R23, R13, 0x8, R26 ;  /* 0x000000080d177824 */ /* 0x000fc800078e021a */
[C---:B------:R-:W-:Y:S01]  /*1fa0*/  IMAD R21, R13.reuse, -0x4, R23 ;  /* 0xfffffffc0d157824 */ /* 0x040fe200078e0217 */
[----:B------:R-:W-:Y:S01]  /*1fb0*/  LDS.64 R16, [R23+0x78] ;  /* 0x0000780017107984 */ /* 0x000fe20000000a00 */
[----:B------:R-:W-:-:S03]  /*1fc0*/  VIADD R13, R13, 0x2 ;  /* 0x000000020d0d7836 */ /* 0x000fc60000000000 */
[----:B------:R-:W0:Y:S02]  /*1fd0*/  LDS.64 R14, [R23+0x80] ;  /* 0x00008000170e7984 */ /* 0x000e240000000a00 */
[----:B0-----:R-:W-:-:S14]  /*1fe0*/  DSETP.GT.AND P0, PT, R16, R14, PT ;  /* 0x0000000e1000722a */ /* 0x001fdc0003f04000 */
[----:B------:R-:W-:Y:S04]  /*1ff0*/  @P0 STS.64 [R23+0x80], R16 ;  /* 0x0000801017000388 */ /* 0x000fe80000000a00 */
[----:B------:R-:W-:Y:S04]  /*2000*/  @P0 STS.64 [R23+0x78], R14 ;  /* 0x0000780e17000388 */ /* 0x000fe80000000a00 */
[----:B------:R-:W0:Y:S02]  /*2010*/  @P0 LDS.64 R18, [R21+0xf0] ;  /* 0x0000f00015120984 */ /* 0x000e240000000a00 */
[----:B0-----:R-:W-:Y:S01]  /*2020*/  IMAD.MOV.U32 R24, RZ, RZ, R19 ;  /* 0x000000ffff187224 */ /* 0x001fe200078e0013 */
[----:B------:R-:W-:-:S05]  /*2030*/  MOV R25, R18 ;  /* 0x0000001200197202 */ /* 0x000fca0000000f00 */
        /* <DEDUP_REMOVED lines=10> */
.L_x_15:
[----:B------:R-:W-:Y:S05]  /*20e0*/  @P1 BRA `(.L_x_11) ;  /* 0x00000000002c1947 */ /* 0x000fea0003800000 */
[----:B0-----:R-:W-:-:S05]  /*20f0*/  IMAD R21, R13, 0x8, R26 ;  /* 0x000000080d157824 */ /* 0x001fca00078e021a */
[----:B------:R-:W-:Y:S04]  /*2100*/  LDS.64 R14, [R21+0x78] ;  /* 0x00007800150e7984 */ /* 0x000fe80000000a00 */
[----:B------:R-:W0:Y:S02]  /*2110*/  LDS.64 R16, [R21+0x80] ;  /* 0x0000800015107984 */ /* 0x000e240000000a00 */
[----:B0-----:R-:W-:-:S14]  /*2120*/  DSETP.GT.AND P0, PT, R14, R16, PT ;  /* 0x000000100e00722a */ /* 0x001fdc0003f04000 */
[----:B------:R-:W-:Y:S01]  /*2130*/  @P0 IMAD R13, R13, -0x4, R21 ;  /* 0xfffffffc0d0d0824 */ /* 0x000fe200078e0215 */
[----:B------:R-:W-:Y:S04]  /*2140*/  @P0 STS.64 [R21+0x78], R16 ;  /* 0x0000781015000388 */ /* 0x000fe80000000a00 */
[----:B------:R-:W-:Y:S04]  /*2150*/  @P0 STS.64 [R21+0x80], R14 ;  /* 0x0000800e15000388 */ /* 0x000fe80000000a00 */
[----:B------:R-:W0:Y:S02]  /*2160*/  @P0 LDS.64 R18, [R13+0xf0] ;  /* 0x0000f0000d120984 */ /* 0x000e240000000a00 */
[----:B0-----:R-:W-:Y:S01]  /*2170*/  MOV R22, R19 ;  /* 0x0000001300167202 */ /* 0x001fe20000000f00 */
[----:B------:R-:W-:-:S05]  /*2180*/  IMAD.MOV.U32 R23, RZ, RZ, R18 ;  /* 0x000000ffff177224 */ /* 0x000fca00078e0012 */
[----:B------:R1:W-:Y:S02]  /*2190*/  @P0 STS.64 [R13+0xf0], R22 ;  /* 0x0000f0160d000388 */ /* 0x0003e40000000a00 */
.L_x_11:
[----:B------:R-:W-:Y:S01]  /*21a0*/  UIADD3 UR4, UPT, UPT, UR4, 0x1, URZ ;  /* 0x0000000104047890 */ /* 0x000fe2000fffe0ff */
[----:B------:R-:W-:Y:S01]  /*21b0*/  VIADD R5, R5, 0x1 ;  /* 0x0000000105057836 */ /* 0x000fe20000000000 */
[----:B------:R-:W-:Y:S01]  /*21c0*/  IADD3 R4, PT, PT, R4, 0x1, RZ ;  /* 0x0000000104047810 */ /* 0x000fe20007ffe0ff */
[----:B------:R-:W-:Y:S02]  /*21d0*/  UIADD3 UR7, UPT, UPT, UR7, -0x1, URZ ;  /* 0xffffffff07077890 */ /* 0x000fe4000fffe0ff */
[----:B------:R-:W-:-:S09]  /*21e0*/  UISETP.NE.AND UP0, UPT, UR4, UR6, UPT ;  /* 0x000000060400728c */ /* 0x000fd2000bf05270 */
[----:B------:R-:W-:Y:S05]  /*21f0*/  BRA.U UP0, `(.L_x_16) ;  /* 0xfffffff500247547 */ /* 0x000fea000b83ffff */
.L_x_10:
[----:B------:R-:W-:Y:S01]  /*2200*/  UISETP.GE.U32.AND UP0, UPT, UR6, 0x7, UPT ;  /* 0x000000070600788c */ /* 0x000fe2000bf06070 */
[----:B------:R-:W-:Y:S01]  /*2210*/  ISETP.NE.AND P0, PT, R2, RZ, PT ;  /* 0x000000ff0200720c */ /* 0x000fe20003f05270 */
[----:B------:R-:W-:-:S07]  /*2220*/  IMAD.MOV.U32 R5, RZ, RZ, RZ ;  /* 0x000000ffff057224 */ /* 0x000fce00078e00ff */
[----:B------:R-:W-:Y:S05]  /*2230*/  BRA.U !UP0, `(.L_x_17) ;  /* 0x0000000108507547 */ /* 0x000fea000b800000 */
[----:B------:R-:W1:Y:S01]  /*2240*/  LDS.U8 R4, [R26+0x133] ;  /* 0x000133001a047984 */ /* 0x000e620000000000 */
[----:B------:R-:W2:Y:S01]  /*2250*/  LDC R5, c[0x0][0x3a0] ;  /* 0x0000e800ff057b82 */ /* 0x000ea20000000800 */
[----:B------:R-:W-:Y:S01]  /*2260*/  UMOV UR4, URZ ;  /* 0x000000ff00047c82 */ /* 0x000fe20008000000 */
[----:B--2---:R-:W-:Y:S02]  /*2270*/  LOP3.LUT R5, R5, 0x7ffffff8, RZ, 0xc0, !PT ;  /* 0x7ffffff805057812 */ /* 0x004fe400078ec0ff */
[----:B-1----:R-:W-:-:S07]  /*2280*/  PRMT R13, R4, 0x7610, R13 ;  /* 0x00007610040d7816 */ /* 0x002fce000000000d */
.L_x_18:
[----:B0-----:R-:W0:Y:S04]  /*2290*/  LDS R15, [R26+UR4+0x130] ;  /* 0x000130041a0f7984 */ /* 0x001e280008000800 */
[----:B------:R-:W1:Y:S04]  /*22a0*/  LDS R4, [R26+UR4+0x12c] ;  /* 0x00012c041a047984 */ /* 0x000e680008000800 */
[----:B------:R2:W-:Y:S01]  /*22b0*/  STS.U8 [R26+UR4+0x142], R13 ;  /* 0x0001420d1a007988 */ /* 0x0005e20008000004 */
[C---:B0-----:R-:W-:Y:S02]  /*22c0*/  PRMT R12, R15.reuse, 0x7772, RZ ;  /* 0x000077720f0c7816 */ /* 0x041fe400000000ff */
[----:B------:R-:W-:-:S02]  /*22d0*/  PRMT R19, R15, 0x7771, RZ ;  /* 0x000077710f137816 */ /* 0x000fc400000000ff */
[----:B-1----:R-:W-:Y:S02]  /*22e0*/  PRMT R17, R4, 0x4321, R15 ;  /* 0x0000432104117816 */ /* 0x002fe4000000000f */
[----:B------:R-:W-:Y:S02]  /*22f0*/  PRMT R19, R12, 0x7604, R19 ;  /* 0x000076040c137816 */ /* 0x000fe40000000013 */
[----:B------:R-:W-:Y:S01]  /*2300*/  PRMT R15, R4, 0x7770, RZ ;  /* 0x00007770040f7816 */ /* 0x000fe200000000ff */
[----:B------:R3:W-:Y:S03]  /*2310*/  STS [R26+UR4+0x13c], R17 ;  /* 0x00013c111a007988 */ /* 0x0007e60008000804 */
[----:B--2---:R-:W-:Y:S01]  /*2320*/  PRMT R13, R15, 0x7610, R13 ;  /* 0x000076100f0d7816 */ /* 0x004fe2000000000d */
[----:B------:R3:W-:Y:S04]  /*2330*/  STS.U16 [R26+UR4+0x140], R19 ;  /* 0x000140131a007988 */ /* 0x0007e80008000404 */
[----:B------:R3:W-:Y:S01]  /*2340*/  STS.U8 [R26+UR4+0x13b], R15 ;  /* 0x00013b0f1a007988 */ /* 0x0007e20008000004 */
[----:B------:R-:W-:-:S06]  /*2350*/  UIADD3 UR4, UPT, UPT, UR4, 0x8, URZ ;  /* 0x0000000804047890 */ /* 0x000fcc000fffe0ff */
[----:B------:R-:W-:-:S13]  /*2360*/  ISETP.NE.AND P1, PT, R5, UR4, PT ;  /* 0x0000000405007c0c */ /* 0x000fda000bf25270 */
[----:B---3--:R-:W-:Y:S05]  /*2370*/  @P1 BRA `(.L_x_18) ;  /* 0xfffffffc00c41947 */ /* 0x008fea000383ffff */
.L_x_17:
[----:B------:R-:W-:Y:S05]  /*2380*/  @!P0 BRA `(.L_x_19) ;  /* 0x0000000000708947 */ /* 0x000fea0003800000 */
[----:B------:R-:W0:Y:S01]  /*2390*/  LDC R14, c[0x0][0x3a0] ;  /* 0x0000e800ff0e7b82 */ /* 0x000e220000000800 */
[----:B------:R-:W-:Y:S02]  /*23a0*/  ISETP.GE.U32.AND P1, PT, R2, 0x4, PT ;  /* 0x000000040200780c */ /* 0x000fe40003f26070 */
[----:B0-----:R-:W-:-:S04]  /*23b0*/  LOP3.LUT R12, R14, 0x3, RZ, 0xc0, !PT ;  /* 0x000000030e0c7812 */ /* 0x001fc800078ec0ff */
[----:B------:R-:W-:-:S07]  /*23c0*/  ISETP.NE.AND P2, PT, R12, RZ, PT ;  /* 0x000000ff0c00720c */ /* 0x000fce0003f45270 */
[----:B------:R-:W-:Y:S06]  /*23d0*/  @!P1 BRA `(.L_x_20) ;  /* 0x0000000000289947 */ /* 0x000fec0003800000 */
[----:B------:R-:W-:Y:S01]  /*23e0*/  IMAD.IADD R4, R26, 0x1, R5 ;  /* 0x000000011a047824 */ /* 0x000fe200078e0205 */
[----:B------:R-:W-:-:S04]  /*23f0*/  IADD3 R5, PT, PT, R5, 0x4, RZ ;  /* 0x0000000405057810 */ /* 0x000fc80007ffe0ff */
[----:B-1----:R-:W0:Y:S04]  /*2400*/  LDS.U8 R13, [R4+0x12c] ;  /* 0x00012c00040d7984 */ /* 0x002e280000000000 */
[----:B------:R-:W1:Y:S04]  /*2410*/  LDS.U8 R15, [R4+0x12d] ;  /* 0x00012d00040f7984 */ /* 0x000e680000000000 */
[----:B------:R-:W2:Y:S04]  /*2420*/  LDS.U8 R17, [R4+0x12e] ;  /* 0x00012e0004117984 */ /* 0x000ea80000000000 */
[----:B------:R-:W3:Y:S04]  /*2430*/  LDS.U8 R19, [R4+0x12f] ;  /* 0x00012f0004137984 */ /* 0x000ee80000000000 */
[----:B0-----:R0:W-:Y:S04]  /*2440*/  STS.U8 [R4+0x13b], R13 ;  /* 0x00013b0d04007388 */ /* 0x0011e80000000000 */
[----:B-1----:R0:W-:Y:S04]  /*2450*/  STS.U8 [R4+0x13c], R15 ;  /* 0x00013c0f04007388 */ /* 0x0021e80000000000 */
[----:B--2---:R0:W-:Y:S04]  /*2460*/  STS.U8 [R4+0x13d], R17 ;  /* 0x00013d1104007388 */ /* 0x0041e80000000000 */
[----:B---3--:R0:W-:Y:S02]  /*2470*/  STS.U8 [R4+0x13e], R19 ;  /* 0x00013e1304007388 */ /* 0x0081e40000000000 */
.L_x_20:
[----:B------:R-:W-:Y:S05]  /*2480*/  @!P2 BRA `(.L_x_19) ;  /* 0x000000000030a947 */ /* 0x000fea0003800000 */
[----:B------:R-:W-:Y:S02]  /*2490*/  ISETP.NE.AND P1, PT, R12, 0x1, PT ;  /* 0x000000010c00780c */ /* 0x000fe40003f25270 */
[----:B------:R-:W-:-:S04]  /*24a0*/  LOP3.LUT R14, R14, 0x1, RZ, 0xc0, !PT ;  /* 0x000000010e0e7812 */ /* 0x000fc800078ec0ff */
[----:B------:R-:W-:-:S07]  /*24b0*/  ISETP.NE.U32.AND P2, PT, R14, 0x1, PT ;  /* 0x000000010e00780c */ /* 0x000fce0003f45070 */
[----:B01----:R-:W-:Y:S02]  /*24c0*/  @P1 IMAD.IADD R13, R26, 0x1, R5 ;  /* 0x000000011a0d1824 */ /* 0x003fe400078e0205 */
[----:B------:R-:W-:-:S03]  /*24d0*/  @P1 VIADD R5, R5, 0x2 ;  /* 0x0000000205051836 */ /* 0x000fc60000000000 */
[----:B------:R-:W0:Y:S02]  /*24e0*/  @P1 LDS.U8 R4, [R13+0x12c] ;  /* 0x00012c000d041984 */ /* 0x000e240000000000 */
[----:B------:R-:W-:Y:S02]  /*24f0*/  @!P2 IADD3 R5, PT, PT, R26, R5, RZ ;  /* 0x000000051a05a210 */ /* 0x000fe40007ffe0ff */
[----:B------:R-:W1:Y:S04]  /*2500*/  @P1 LDS.U8 R12, [R13+0x12d] ;  /* 0x00012d000d0c1984 */ /* 0x000e680000000000 */
[----:B0-----:R-:W-:Y:S04]  /*2510*/  @P1 STS.U8 [R13+0x13b], R4 ;  /* 0x00013b040d001388 */ /* 0x001fe80000000000 */
[----:B-1----:R-:W-:Y:S04]  /*2520*/  @P1 STS.U8 [R13+0x13c], R12 ;  /* 0x00013c0c0d001388 */ /* 0x002fe80000000000 */
[----:B------:R-:W0:Y:S04]  /*2530*/  @!P2 LDS.U8 R14, [R5+0x12c] ;  /* 0x00012c00050ea984 */ /* 0x000e280000000000 */
[----:B0-----:R2:W-:Y:S02]  /*2540*/  @!P2 STS.U8 [R5+0x13b], R14 ;  /* 0x00013b0e0500a388 */ /* 0x0015e40000000000 */
.L_x_19:
[----:B------:R-:W3:Y:S01]  /*2550*/  LDCU.64 UR14, c[0x0][0x3a0] ;  /* 0x00007400ff0e77ac */ /* 0x000ee20008000a00 */
[----:B0-----:R-:W-:Y:S01]  /*2560*/  IMAD.MOV.U32 R4, RZ, RZ, 0x0 ;  /* 0x00000000ff047424 */ /* 0x001fe200078e00ff */
[----:B------:R0:W-:Y:S01]  /*2570*/  STS [R26+0x328], RZ ;  /* 0x000328ff1a007388 */ /* 0x0001e20000000800 */
[----:B--2---:R-:W-:Y:S01]  /*2580*/  IMAD.MOV.U32 R5, RZ, RZ, 0x3ff00000 ;  /* 0x3ff00000ff057424 */ /* 0x004fe200078e00ff */
[----:B------:R-:W-:Y:S04]  /*2590*/  BSSY.RECONVERGENT B0, `(.L_x_21) ;  /* 0x00000ca000007945 */ /* 0x000fe80003800200 */
[----:B------:R0:W-:Y:S01]  /*25a0*/  STS.64 [R26+0x330], R4 ;  /* 0x000330041a007388 */ /* 0x0001e20000000a00 */
[----:B---3--:R-:W-:-:S05]  /*25b0*/  MOV R12, UR14 ;  /* 0x0000000e000c7c02 */ /* 0x008fca0008000f00 */
[----:B------:R-:W-:-:S05]  /*25c0*/  VIADD R25, R12, -UR15 ;  /* 0x8000000f0c197c36 */ /* 0x000fca0008000000 */
[----:B------:R-:W-:-:S13]  /*25d0*/  ISETP.GE.AND P1, PT, R25, 0x1, PT ;  /* 0x000000011900780c */ /* 0x000fda0003f26270 */
[----:B0-----:R-:W-:Y:S05]  /*25e0*/  @!P1 BRA `(.L_x_22) ;  /* 0x0000000400e09947 */ /* 0x001fea0003800000 */
[----:B------:R-:W-:-:S07]  /*25f0*/  IMAD.MOV.U32 R4, RZ, RZ, RZ ;  /* 0x000000ffff047224 */ /* 0x000fce00078e00ff */
.L_x_29:
[----:B------:R-:W0:Y:S01]  /*2600*/  LDCU UR4, c[0x0][0x3a0] ;  /* 0x00007400ff0477ac */ /* 0x000e220008000800 */
[----:B------:R-:W-:Y:S01]  /*2610*/  IMAD.MOV.U32 R14, RZ, RZ, RZ ;  /* 0x000000ffff0e7224 */ /* 0x000fe200078e00ff */
[----:B------:R-:W-:Y:S02]  /*2620*/  PRMT R17, RZ, 0x7610, R17 ;  /* 0x00007610ff117816 */ /* 0x000fe40000000011 */
[----:B0-----:R-:W-:-:S04]  /*2630*/  MOV R12, UR4 ;  /* 0x00000004000c7c02 */ /* 0x001fc80008000f00 */
[----:B------:R-:W-:Y:S01]  /*2640*/  ISETP.GE.U32.AND P0, PT, R12, 0x8, PT ;  /* 0x000000080c00780c */ /* 0x000fe20003f06070 */
[----:B------:R-:W-:-:S12]  /*2650*/  IMAD R5, R4, R12, RZ ;  /* 0x0000000c04057224 */ /* 0x000fd800078e02ff */
[----:B------:R-:W-:Y:S05]  /*2660*/  @!P0 BRA `(.L_x_23) ;  /* 0x0000000000ac8947 */ /* 0x000fea0003800000 */
[----:B-1----:R-:W-:Y:S01]  /*2670*/  IMAD.MOV.U32 R13, RZ, RZ, RZ ;  /* 0x000000ffff0d7224 */ /* 0x002fe200078e00ff */
[----:B------:R-:W-:Y:S02]  /*2680*/  PRMT R17, RZ, 0x7610, R17 ;  /* 0x00007610ff117816 */ /* 0x000fe40000000011 */
[----:B------:R-:W-:-:S07]  /*2690*/  LOP3.LUT R14, R12, 0x7ffffff8, RZ, 0xc0, !PT ;  /* 0x7ffffff80c0e7812 */ /* 0x000fce00078ec0ff */
.L_x_24:
[----:B------:R-:W-:Y:S01]  /*26a0*/  IADD3 R15, PT, PT, R5, R13, RZ ;  /* 0x0000000d050f7210 */ /* 0x000fe20007ffe0ff */
[----:B------:R-:W-:Y:S01]  /*26b0*/  UMOV UR4, 0x258 ;  /* 0x0000025800047882 */ /* 0x000fe20000000000 */
[----:B------:R-:W-:Y:S02]  /*26c0*/  IMAD.IADD R23, R26, 0x1, R13 ;  /* 0x000000011a177824 */ /* 0x000fe400078e020d */
[----:B------:R-:W-:Y:S01]  /*26d0*/  LEA R27, R15, UR4, 0x2 ;  /* 0x000000040f1b7c11 */ /* 0x000fe2000f8e10ff */
[----:B------:R-:W-:Y:S02]  /*26e0*/  VIADD R13, R13, 0x8 ;  /* 0x000000080d0d7836 */ /* 0x000fe40000000000 */
[----:B------:R-:W0:Y:S01]  /*26f0*/  LDS R28, [R23+0x13c] ;  /* 0x00013c00171c7984 */ /* 0x000e220000000800 */
[----:B------:R-:W1:Y:S02]  /*2700*/  LDC.U8 R31, c[0x3][R27] ;  /* 0x00c000001b1f7b82 */ /* 0x000e640000000000 */
[----:B------:R-:W-:Y:S01]  /*2710*/  ISETP.NE.AND P0, PT, R13, R14, PT ;  /* 0x0000000e0d00720c */ /* 0x000fe20003f05270 */
[----:B------:R-:W1:Y:S04]  /*2720*/  LDS.U8 R24, [R23+0x13b] ;  /* 0x00013b0017187984 */ /* 0x000e680000000000 */
[----:B------:R2:W3:Y:S01]  /*2730*/  LDS R19, [R23+0x140] ;  /* 0x0001400017137984 */ /* 0x0004e20000000800 */
[----:B------:R-:W4:Y:S08]  /*2740*/  LDC.U8 R30, c[0x3][R27+0x4] ;  /* 0x00c001001b1e7b82 */ /* 0x000f300000000000 */
[----:B------:R-:W5:Y:S08]  /*2750*/  LDC.U8 R22, c[0x3][R27+0x8] ;  /* 0x00c002001b167b82 */ /* 0x000f700000000000 */
[----:B------:R-:W5:Y:S08]  /*2760*/  LDC.U8 R21, c[0x3][R27+0xc] ;  /* 0x00c003001b157b82 */ /* 0x000f700000000000 */
[----:B------:R-:W5:Y:S01]  /*2770*/  LDC.U8 R20, c[0x3][R27+0x10] ;  /* 0x00c004001b147b82 */ /* 0x000f620000000000 */
[----:B0-----:R-:W-:-:S07]  /*2780*/  LOP3.LUT R33, R28, 0xff, RZ, 0xc0, !PT ;  /* 0x000000ff1c217812 */ /* 0x001fce00078ec0ff */
[----:B------:R-:W0:Y:S01]  /*2790*/  LDC.U8 R18, c[0x3][R27+0x14] ;  /* 0x00c005001b127b82 */ /* 0x000e220000000000 */
[C---:B------:R-:W-:Y:S02]  /*27a0*/  PRMT R32, R28.reuse, 0x7772, RZ ;  /* 0x000077721c207816 */ /* 0x040fe400000000ff */
[----:B--2---:R-:W-:-:S05]  /*27b0*/  PRMT R23, R28, 0x7773, RZ ;  /* 0x000077731c177816 */ /* 0x004fca00000000ff */
[----:B------:R-:W2:Y:S01]  /*27c0*/  LDC.U8 R15, c[0x3][R27+0x18] ;  /* 0x00c006001b0f7b82 */ /* 0x000ea20000000000 */
[----:B-1----:R-:W-:Y:S01]  /*27d0*/  IMAD R24, R24, R31, RZ ;  /* 0x0000001f18187224 */ /* 0x002fe200078e02ff */
[----:B------:R-:W-:Y:S02]  /*27e0*/  PRMT R31, R28, 0x7771, RZ ;  /* 0x000077711c1f7816 */ /* 0x000fe400000000ff */
[----:B---3--:R-:W-:-:S04]  /*27f0*/  PRMT R28, R19, 0x7771, RZ ;  /* 0x00007771131c7816 */ /* 0x008fc800000000ff */
[----:B------:R-:W1:Y:S01]  /*2800*/  LDC.U8 R16, c[0x3][R27+0x1c] ;  /* 0x00c007001b107b82 */ /* 0x000e620000000000 */
[----:B----4-:R-:W-:-:S05]  /*2810*/  IMAD R30, R30, R33, RZ ;  /* 0x000000211e1e7224 */ /* 0x010fca00078e02ff */
[----:B------:R-:W-:Y:S01]  /*2820*/  LOP3.LUT R17, R30, R24, R17, 0x96, !PT ;  /* 0x000000181e117212 */ /* 0x000fe200078e9611 */
[----:B------:R-:W-:Y:S02]  /*2830*/  IMAD.MOV.U32 R24, RZ, RZ, R32 ;  /* 0x000000ffff187224 */ /* 0x000fe400078e0020 */
[----:B-----5:R-:W-:Y:S01]  /*2840*/  IMAD R22, R22, R31, RZ ;  /* 0x0000001f16167224 */ /* 0x020fe200078e02ff */
[C---:B------:R-:W-:Y:S02]  /*2850*/  LOP3.LUT R31, R19.reuse, 0xff, RZ, 0xc0, !PT ;  /* 0x000000ff131f7812 */ /* 0x040fe400078ec0ff */
[----:B------:R-:W-:Y:S01]  /*2860*/  PRMT R19, R19, 0x7772, RZ ;  /* 0x0000777213137816 */ /* 0x000fe200000000ff */
[----:B------:R-:W-:Y:S01]  /*2870*/  IMAD R21, R21, R24, RZ ;  /* 0x0000001815157224 */ /* 0x000fe200078e02ff */
[----:B------:R-:W-:-:S04]  /*2880*/  MOV R24, R28 ;  /* 0x0000001c00187202 */ /* 0x000fc80000000f00 */
[----:B------:R-:W-:Y:S01]  /*2890*/  LOP3.LUT R17, R21, R22, R17, 0x96, !PT ;  /* 0x0000001615117212 */ /* 0x000fe200078e9611 */
[----:B------:R-:W-:Y:S02]  /*28a0*/  IMAD R20, R20, R23, RZ ;  /* 0x0000001714147224 */ /* 0x000fe400078e02ff */
[----:B0-----:R-:W-:-:S05]  /*28b0*/  IMAD R18, R18, R31, RZ ;  /* 0x0000001f12127224 */ /* 0x001fca00078e02ff */
[----:B------:R-:W-:Y:S01]  /*28c0*/  LOP3.LUT R17, R18, R20, R17, 0x96, !PT ;  /* 0x0000001412117212 */ /* 0x000fe200078e9611 */
[----:B--2---:R-:W-:-:S05]  /*28d0*/  IMAD R22, R15, R24, RZ ;  /* 0x000000180f167224 */ /* 0x004fca00078e02ff */
[----:B------:R-:W-:Y:S01]  /*28e0*/  LOP3.LUT R22, R22, R17, RZ, 0x3c, !PT ;  /* 0x0000001116167212 */ /* 0x000fe200078e3cff */
[----:B-1----:R-:W-:-:S05]  /*28f0*/  IMAD R15, R16, R19, RZ ;  /* 0x00000013100f7224 */ /* 0x002fca00078e02ff */
[----:B------:R-:W-:Y:S01]  /*2900*/  LOP3.LUT R17, R15, R22, RZ, 0x3c, !PT ;  /* 0x000000160f117212 */ /* 0x000fe200078e3cff */
[----:B------:R-:W-:Y:S06]  /*2910*/  @P0 BRA `(.L_x_24) ;  /* 0xfffffffc00600947 */ /* 0x000fec000383ffff */
.L_x_23:
[----:B------:R-:W-:-:S13]  /*2920*/  ISETP.NE.AND P0, PT, R2, RZ, PT ;  /* 0x000000ff0200720c */ /* 0x000fda0003f05270 */
[----:B------:R-:W-:Y:S05]  /*2930*/  @!P0 BRA `(.L_x_25) ;  /* 0x0000000000f08947 */ /* 0x000fea0003800000 */
[----:B-1----:R-:W-:Y:S01]  /*2940*/  VIADD R13, R2, 0xffffffff ;  /* 0xffffffff020d7836 */ /* 0x002fe20000000000 */
[----:B------:R-:W-:-:S04]  /*2950*/  LOP3.LUT P2, R24, R12, 0x3, RZ, 0xc0, !PT ;  /* 0x000000030c187812 */ /* 0x000fc8000784c0ff */
[----:B------:R-:W-:-:S13]  /*2960*/  ISETP.GE.U32.AND P1, PT, R13, 0x3, PT ;  /* 0x000000030d00780c */ /* 0x000fda0003f26070 */
[----:B------:R-:W-:Y:S05]  /*2970*/  @!P1 BRA `(.L_x_26) ;  /* 0x0000000000609947 */ /* 0x000fea0003800000 */
[CC--:B------:R-:W-:Y:S01]  /*2980*/  IADD3 R13, PT, PT, R5.reuse, R14.reuse, RZ ;  /* 0x0000000e050d7210 */ /* 0x0c0fe20007ffe0ff */
[----:B------:R-:W-:Y:S01]  /*2990*/  IMAD.IADD R27, R5, 0x1, R14 ;  /* 0x00000001051b7824 */ /* 0x000fe200078e020e */
[----:B------:R-:W-:Y:S02]  /*29a0*/  UMOV UR4, 0x258 ;  /* 0x0000025800047882 */ /* 0x000fe40000000000 */
[----:B------:R-:W-:Y:S01]  /*29b0*/  LEA R16, R13, UR4, 0x2 ;  /* 0x000000040d107c11 */ /* 0x000fe2000f8e10ff */
[----:B------:R-:W-:Y:S01]  /*29c0*/  IMAD.SHL.U32 R27, R27, 0x4, RZ ;  /* 0x000000041b1b7824 */ /* 0x000fe200078e00ff */
[----:B------:R-:W-:Y:S01]  /*29d0*/  IADD3 R13, PT, PT, R26, R14, RZ ;  /* 0x0000000e1a0d7210 */ /* 0x000fe20007ffe0ff */
[----:B------:R-:W-:Y:S02]  /*29e0*/  VIADD R14, R14, 0x4 ;  /* 0x000000040e0e7836 */ /* 0x000fe40000000000 */
[----:B------:R-:W0:Y:S02]  /*29f0*/  LDC.U8 R19, c[0x3][R27+0x25c] ;  /* 0x00c097001b137b82 */ /* 0x000e240000000000 */
[----:B------:R-:W-:Y:S04]  /*2a00*/  LDS.U8 R15, [R13+0x13b] ;  /* 0x00013b000d0f7984 */ /* 0x000fe80000000000 */
[----:B------:R-:W0:Y:S02]  /*2a10*/  LDS.U8 R18, [R13+0x13c] ;  /* 0x00013c000d127984 */ /* 0x000e240000000000 */
[----:B------:R-:W1:Y:S02]  /*2a20*/  LDC.U8 R16, c[0x3][R16] ;  /* 0x00c0000010107b82 */ /* 0x000e640000000000 */
[----:B------:R-:W2:Y:S04]  /*2a30*/  LDS.U8 R20, [R13+0x13d] ;  /* 0x00013d000d147984 */ /* 0x000ea80000000000 */
[----:B------:R-:W3:Y:S02]  /*2a40*/  LDS.U8 R22, [R13+0x13e] ;  /* 0x00013e000d167984 */ /* 0x000ee40000000000 */
[----:B------:R-:W2:Y:S08]  /*2a50*/  LDC.U8 R21, c[0x3][R27+0x260] ;  /* 0x00c098001b157b82 */ /* 0x000eb00000000000 */
[----:B------:R-:W3:Y:S01]  /*2a60*/  LDC.U8 R23, c[0x3][R27+0x264] ;  /* 0x00c099001b177b82 */ /* 0x000ee20000000000 */
[----:B0-----:R-:W-:-:S02]  /*2a70*/  IMAD R18, R18, R19, RZ ;  /* 0x0000001312127224 */ /* 0x001fc400078e02ff */
[----:B-1----:R-:W-:Y:S02]  /*2a80*/  IMAD R15, R15, R16, RZ ;  /* 0x000000100f0f7224 */ /* 0x002fe400078e02ff */
[----:B--2---:R-:W-:-:S05]  /*2a90*/  IMAD R20, R20, R21, RZ ;  /* 0x0000001514147224 */ /* 0x004fca00078e02ff */
[----:B------:R-:W-:Y:S01]  /*2aa0*/  LOP3.LUT R18, R20, R15, R18, 0x96, !PT ;  /* 0x0000000f14127212 */ /* 0x000fe200078e9612 */
[----:B---3--:R-:W-:-:S03]  /*2ab0*/  IMAD R23, R22, R23, RZ ;  /* 0x0000001716177224 */ /* 0x008fc600078e02ff */
[----:B------:R-:W-:-:S04]  /*2ac0*/  LOP3.LUT R18, R18, R17, RZ, 0x3c, !PT ;  /* 0x0000001112127212 */ /* 0x000fc800078e3cff */
[C---:B------:R-:W-:Y:S02]  /*2ad0*/  LOP3.LUT R17, R23.reuse, R18, RZ, 0x3c, !PT ;  /* 0x0000001217117212 */ /* 0x040fe400078e3cff */
[----:B------:R-:W-:Y:S02]  /*2ae0*/  PRMT R15, R23, 0x7610, R15 ;  /* 0x00007610170f7816 */ /* 0x000fe4000000000f */
[----:B------:R-:W-:-:S07]  /*2af0*/  PRMT R22, R18, 0x7610, R22 ;  /* 0x0000761012167816 */ /* 0x000fce0000000016 */
.L_x_26:
[----:B------:R-:W-:Y:S05]  /*2b00*/  @!P2 BRA `(.L_x_25) ;  /* 0x00000000007ca947 */ /* 0x000fea0003800000 */
[----:B------:R-:W-:Y:S02]  /*2b10*/  ISETP.NE.AND P1, PT, R24, 0x1, PT ;  /* 0x000000011800780c */ /* 0x000fe40003f25270 */
[----:B------:R-:W-:-:S04]  /*2b20*/  LOP3.LUT R13, R12, 0x1, RZ, 0xc0, !PT ;  /* 0x000000010c0d7812 */ /* 0x000fc800078ec0ff */
[----:B------:R-:W-:-:S07]  /*2b30*/  ISETP.NE.U32.AND P2, PT, R13, 0x1, PT ;  /* 0x000000010d00780c */ /* 0x000fce0003f45070 */
[----:B------:R-:W-:Y:S06]  /*2b40*/  @!P1 BRA `(.L_x_27) ;  /* 0x0000000000489947 */ /* 0x000fec0003800000 */
[C-C-:B------:R-:W-:Y:S01]  /*2b50*/  IMAD.IADD R13, R5.reuse, 0x1, R14.reuse ;  /* 0x00000001050d7824 */ /* 0x140fe200078e020e */
[----:B------:R-:W-:Y:S01]  /*2b60*/  UMOV UR4, 0x258 ;  /* 0x0000025800047882 */ /* 0x000fe20000000000 */
[----:B------:R-:W-:Y:S01]  /*2b70*/  IADD3 R15, PT, PT, R5, R14, RZ ;  /* 0x0000000e050f7210 */ /* 0x000fe20007ffe0ff */
[----:B------:R-:W-:Y:S01]  /*2b80*/  IMAD.IADD R16, R26, 0x1, R14 ;  /* 0x000000011a107824 */ /* 0x000fe200078e020e */
[----:B------:R-:W-:Y:S02]  /*2b90*/  IADD3 R14, PT, PT, R14, 0x2, RZ ;  /* 0x000000020e0e7810 */ /* 0x000fe40007ffe0ff */
[----:B------:R-:W-:Y:S01]  /*2ba0*/  LEA R18, R13, UR4, 0x2 ;  /* 0x000000040d127c11 */ /* 0x000fe2000f8e10ff */
[----:B------:R-:W-:Y:S01]  /*2bb0*/  IMAD.SHL.U32 R19, R15, 0x4, RZ ;  /* 0x000000040f137824 */ /* 0x000fe200078e00ff */
[----:B------:R-:W-:Y:S03]  /*2bc0*/  LDS.U8 R13, [R16+0x13b] ;  /* 0x00013b00100d7984 */ /* 0x000fe60000000000 */
[----:B------:R-:W0:Y:S01]  /*2bd0*/  LDC.U8 R22, c[0x3][R19+0x25c] ;  /* 0x00c0970013167b82 */ /* 0x000e220000000000 */
[----:B------:R-:W0:Y:S07]  /*2be0*/  LDS.U8 R15, [R16+0x13c] ;  /* 0x00013c00100f7984 */ /* 0x000e2e0000000000 */
[----:B------:R-:W1:Y:S01]  /*2bf0*/  LDC.U8 R18, c[0x3][R18] ;  /* 0x00c0000012127b82 */ /* 0x000e620000000000 */
[----:B0-----:R-:W-:-:S05]  /*2c00*/  IMAD R22, R15, R22, RZ ;  /* 0x000000160f167224 */ /* 0x001fca00078e02ff */
[----:B------:R-:W-:Y:S01]  /*2c10*/  PRMT R15, R22, 0x7610, R15 ;  /* 0x00007610160f7816 */ /* 0x000fe2000000000f */
[----:B-1----:R-:W-:-:S05]  /*2c20*/  IMAD R20, R13, R18, RZ ;  /* 0x000000120d147224 */ /* 0x002fca00078e02ff */
[----:B------:R-:W-:-:S04]  /*2c30*/  LOP3.LUT R17, R20, R17, RZ, 0x3c, !PT ;  /* 0x0000001114117212 */ /* 0x000fc800078e3cff */
[----:B------:R-:W-:Y:S02]  /*2c40*/  LOP3.LUT R13, R22, R17, RZ, 0x3c, !PT ;  /* 0x00000011160d7212 */ /* 0x000fe400078e3cff */
[----:B------:R-:W-:Y:S02]  /*2c50*/  PRMT R22, R17, 0x7610, R22 ;  /* 0x0000761011167816 */ /* 0x000fe40000000016 */
[----:B------:R-:W-:-:S07]  /*2c60*/  PRMT R17, R13, 0x7610, R17 ;  /* 0x000076100d117816 */ /* 0x000fce0000000011 */
.L_x_27:
[----:B------:R-:W-:Y:S05]  /*2c70*/  @P2 BRA `(.L_x_25) ;  /* 0x0000000000202947 */ /* 0x000fea0003800000 */
[--C-:B------:R-:W-:Y:S01]  /*2c80*/  IMAD.IADD R5, R5, 0x1, R14.reuse ;  /* 0x0000000105057824 */ /* 0x100fe200078e020e */
[----:B------:R-:W-:Y:S01]  /*2c90*/  UMOV UR4, 0x258 ;  /* 0x0000025800047882 */ /* 0x000fe20000000000 */
[----:B------:R-:W-:Y:S01]  /*2ca0*/  IMAD.IADD R14, R26, 0x1, R14 ;  /* 0x000000011a0e7824 */ /* 0x000fe200078e020e */
[----:B------:R-:W-:Y:S02]  /*2cb0*/  PRMT R22, R17, 0x7610, R22 ;  /* 0x0000761011167816 */ /* 0x000fe40000000016 */
[----:B------:R-:W-:-:S03]  /*2cc0*/  LEA R5, R5, UR4, 0x2 ;  /* 0x0000000405057c11 */ /* 0x000fc6000f8e10ff */
[----:B------:R-:W0:Y:S03]  /*2cd0*/  LDS.U8 R14, [R14+0x13b] ;  /* 0x00013b000e0e7984 */ /* 0x000e260000000000 */
[----:B------:R-:W0:Y:S02]  /*2ce0*/  LDC.U8 R5, c[0x3][R5] ;  /* 0x00c0000005057b82 */ /* 0x000e240000000000 */
[----:B0-----:R-:W-:-:S07]  /*2cf0*/  IMAD R15, R14, R5, RZ ;  /* 0x000000050e0f7224 */ /* 0x001fce00078e02ff */
.L_x_25:
[----:B------:R-:W-:Y:S02]  /*2d00*/  LOP3.LUT R5, R22, 0xff, RZ, 0xc0, !PT ;  /* 0x000000ff16057812 */ /* 0x000fe400078ec0ff */
[----:B------:R-:W-:-:S04]  /*2d10*/  LOP3.LUT R14, R15, 0xff, RZ, 0xc0, !PT ;  /* 0x000000ff0f0e7812 */ /* 0x000fc800078ec0ff */
[----:B------:R-:W-:-:S13]  /*2d20*/  ISETP.NE.AND P1, PT, R14, R5, PT ;  /* 0x000000050e00720c */ /* 0x000fda0003f25270 */
[----:B------:R-:W-:Y:S05]  /*2d30*/  @P1 BRA `(.L_x_28) ;  /* 0x00000004003c1947 */ /* 0x000fea0003800000 */
[----:B------:R-:W-:-:S04]  /*2d40*/  IADD3 R4, PT, PT, R4, 0x1, RZ ;  /* 0x0000000104047810 */ /* 0x000fc80007ffe0ff */
[----:B------:R-:W-:-:S13]  /*2d50*/  ISETP.NE.AND P1, PT, R4, R25, PT ;  /* 0x000000190400720c */ /* 0x000fda0003f25270 */
[----:B------:R-:W-:Y:S05]  /*2d60*/  @P1 BRA `(.L_x_29) ;  /* 0xfffffff800241947 */ /* 0x000fea000383ffff */
.L_x_22:
[----:B------:R-:W-:Y:S01]  /*2d70*/  UISETP.GE.U32.AND UP0, UPT, UR6, 0x7, UPT ;  /* 0x000000070600788c */ /* 0x000fe2000bf06070 */
[----:B------:R-:W-:-:S08]  /*2d80*/  IMAD.MOV.U32 R5, RZ, RZ, RZ ;  /* 0x000000ffff057224 */ /* 0x000fd000078e00ff */
[----:B------:R-:W-:Y:S05]  /*2d90*/  BRA.U !UP0, `(.L_x_30) ;  /* 0x0000000108707547 */ /* 0x000fea000b800000 */
[----:B------:R-:W-:Y:S01]  /*2da0*/  BSSY.RECONVERGENT B1, `(.L_x_30) ;  /* 0x000001b000017945 */ /* 0x000fe20003800200 */
[----:B------:R-:W-:Y:S01]  /*2db0*/  LOP3.LUT R5, R12, 0x7ffffff8, RZ, 0xc0, !PT ;  /* 0x7ffffff80c057812 */ /* 0x000fe200078ec0ff */
[----:B------:R-:W-:-:S07]  /*2dc0*/  IMAD.MOV.U32 R4, RZ, RZ, RZ ;  /* 0x000000ffff047224 */ /* 0x000fce00078e00ff */
.L_x_31:
[----:B-1----:R-:W-:-:S05]  /*2dd0*/  IADD3 R13, PT, PT, R26, R4, RZ ;  /* 0x000000041a0d7210 */ /* 0x002fca0007ffe0ff */
[----:B0-----:R-:W0:Y:S01]  /*2de0*/  LDS.U8 R22, [R13+0x13b] ;  /* 0x00013b000d167984 */ /* 0x001e220000000000 */
[C---:B------:R-:W-:Y:S02]  /*2df0*/  IMAD R27, R4.reuse, 0x7, R13 ;  /* 0x00000007041b7824 */ /* 0x040fe400078e020d */
[----:B------:R-:W-:-:S05]  /*2e00*/  VIADD R4, R4, 0x8 ;  /* 0x0000000804047836 */ /* 0x000fca0000000000 */
[----:B------:R-:W-:Y:S01]  /*2e10*/  ISETP.NE.AND P1, PT, R4, R5, PT ;  /* 0x000000050400720c */ /* 0x000fe20003f25270 */
[----:B0-----:R-:W0:Y:S02]  /*2e20*/  I2F.F64.U16 R22, R22 ;  /* 0x0000001600167312 */ /* 0x001e240000101800 */
[----:B0-----:R-:W-:Y:S04]  /*2e30*/  STS.64 [R27+0x160], R22 ;  /* 0x000160161b007388 */ /* 0x001fe80000000a00 */
[----:B------:R-:W0:Y:S02]  /*2e40*/  LDS R24, [R13+0x13c] ;  /* 0x00013c000d187984 */ /* 0x000e240000000800 */
[----:B0-----:R-:W0:Y:S08]  /*2e50*/  I2F.F64.U8 R14, R24 ;  /* 0x00000018000e7312 */ /* 0x001e300000001800 */
[----:B------:R-:W1:Y:S01]  /*2e60*/  I2F.F64.U8 R16, R24.B1 ;  /* 0x1000001800107312 */ /* 0x000e620000001800 */
[----:B0-----:R-:W-:Y:S07]  /*2e70*/  STS.64 [R27+0x168], R14 ;  /* 0x0001680e1b007388 */ /* 0x001fee0000000a00 */
[----:B------:R-:W0:Y:S01]  /*2e80*/  I2F.F64.U8 R18, R24.B2 ;  /* 0x2000001800127312 */ /* 0x000e220000001800 */
[----:B-1----:R-:W-:Y:S07]  /*2e90*/  STS.64 [R27+0x170], R16 ;  /* 0x000170101b007388 */ /* 0x002fee0000000a00 */
[----:B------:R-:W1:Y:S01]  /*2ea0*/  I2F.F64.U8 R20, R24.B3 ;  /* 0x3000001800147312 */ /* 0x000e620000001800 */
[----:B0-----:R-:W-:Y:S04]  /*2eb0*/  STS.64 [R27+0x178], R18 ;  /* 0x000178121b007388 */ /* 0x001fe80000000a00 */
[----:B-1----:R-:W-:Y:S04]  /*2ec0*/  STS.64 [R27+0x180], R20 ;  /* 0x000180141b007388 */ /* 0x002fe80000000a00 */
[----:B------:R-:W0:Y:S02]  /*2ed0*/  LDS R28, [R13+0x140] ;  /* 0x000140000d1c7984 */ /* 0x000e240000000800 */
[----:B0-----:R-:W0:Y:S08]  /*2ee0*/  I2F.F64.U8 R22, R28 ;  /* 0x0000001c00167312 */ /* 0x001e300000001800 */
[----:B------:R-:W1:Y:S01]  /*2ef0*/  I2F.F64.U8 R30, R28.B1 ;  /* 0x1000001c001e7312 */ /* 0x000e620000001800 */
[----:B0-----:R0:W-:Y:S07]  /*2f00*/  STS.64 [R27+0x188], R22 ;  /* 0x000188161b007388 */ /* 0x0011ee0000000a00 */
[----:B------:R-:W2:Y:S01]  /*2f10*/  I2F.F64.U8 R32, R28.B2 ;  /* 0x2000001c00207312 */ /* 0x000ea20000001800 */
[----:B-1----:R0:W-:Y:S04]  /*2f20*/  STS.64 [R27+0x190], R30 ;  /* 0x0001901e1b007388 */ /* 0x0021e80000000a00 */
[----:B--2---:R0:W-:Y:S01]  /*2f30*/  STS.64 [R27+0x198], R32 ;  /* 0x000198201b007388 */ /* 0x0041e20000000a00 */
[----:B------:R-:W-:Y:S05]  /*2f40*/  @P1 BRA `(.L_x_31) ;  /* 0xfffffffc00a01947 */ /* 0x000fea000383ffff */
[----:B------:R-:W-:Y:S05]  /*2f50*/  BSYNC.RECONVERGENT B1 ;  /* 0x0000000000017941 */ /* 0x000fea0003800200 */
.L_x_30:
[----:B------:R-:W-:Y:S04]  /*2f60*/  BSSY.RECONVERGENT B1, `(.L_x_32) ;  /* 0x000002a000017945 */ /* 0x000fe80003800200 */
[----:B------:R-:W-:Y:S05]  /*2f70*/  @!P0 BRA `(.L_x_33) ;  /* 0x0000000000a08947 */ /* 0x000fea0003800000 */
[----:B------:R-:W-:Y:S02]  /*2f80*/  ISETP.GE.U32.AND P0, PT, R2, 0x4, PT ;  /* 0x000000040200780c */ /* 0x000fe40003f06070 */
[----:B01----:R-:W-:-:S04]  /*2f90*/  LOP3.LUT R22, R12, 0x3, RZ, 0xc0, !PT ;  /* 0x000000030c167812 */ /* 0x003fc800078ec0ff */
[----:B------:R-:W-:-:S07]  /*2fa0*/  ISETP.NE.AND P1, PT, R22, RZ, PT ;  /* 0x000000ff1600720c */ /* 0x000fce0003f25270 */
[----:B------:R-:W-:Y:S06]  /*2fb0*/  @!P0 BRA `(.L_x_34) ;  /* 0x00000000003c8947 */ /* 0x000fec0003800000 */
[----:B------:R-:W-:-:S04]  /*2fc0*/  IMAD.IADD R4, R26, 0x1, R5 ;  /* 0x000000011a047824 */ /* 0x000fc800078e0205 */
[C---:B------:R-:W-:Y:S01]  /*2fd0*/  IMAD R13, R5.reuse, 0x7, R4 ;  /* 0x00000007050d7824 */ /* 0x040fe200078e0204 */
[----:B------:R-:W0:Y:S01]  /*2fe0*/  LDS.U8 R14, [R4+0x13b] ;  /* 0x00013b00040e7984 */ /* 0x000e220000000000 */
[----:B------:R-:W-:Y:S01]  /*2ff0*/  IADD3 R5, PT, PT, R5, 0x4, RZ ;  /* 0x0000000405057810 */ /* 0x000fe20007ffe0ff */
[----:B0-----:R-:W0:Y:S02]  /*3000*/  I2F.F64.U16 R14, R14 ;  /* 0x0000000e000e7312 */ /* 0x001e240000101800 */
[----:B0-----:R-:W-:Y:S04]  /*3010*/  STS.64 [R13+0x160], R14 ;  /* 0x0001600e0d007388 */ /* 0x001fe80000000a00 */
[----:B------:R-:W0:Y:S02]  /*3020*/  LDS.U8 R16, [R4+0x13c] ;  /* 0x00013c0004107984 */ /* 0x000e240000000000 */
[----:B0-----:R-:W0:Y:S02]  /*3030*/  I2F.F64.U16 R16, R16 ;  /* 0x0000001000107312 */ /* 0x001e240000101800 */
[----:B0-----:R-:W-:Y:S04]  /*3040*/  STS.64 [R13+0x168], R16 ;  /* 0x000168100d007388 */ /* 0x001fe80000000a00 */
[----:B------:R-:W0:Y:S02]  /*3050*/  LDS.U8 R18, [R4+0x13d] ;  /* 0x00013d0004127984 */ /* 0x000e240000000000 */
[----:B0-----:R-:W0:Y:S02]  /*3060*/  I2F.F64.U16 R18, R18 ;  /* 0x0000001200127312 */ /* 0x001e240000101800 */
[----:B0-----:R-:W-:Y:S04]  /*3070*/  STS.64 [R13+0x170], R18 ;  /* 0x000170120d007388 */ /* 0x001fe80000000a00 */
[----:B------:R-:W0:Y:S02]  /*3080*/  LDS.U8 R20, [R4+0x13e] ;  /* 0x00013e0004147984 */ /* 0x000e240000000000 */
[----:B0-----:R-:W0:Y:S02]  /*3090*/  I2F.F64.U16 R20, R20 ;  /* 0x0000001400147312 */ /* 0x001e240000101800 */
[----:B0-----:R0:W-:Y:S02]  /*30a0*/  STS.64 [R13+0x178], R20 ;  /* 0x000178140d007388 */ /* 0x0011e40000000a00 */
.L_x_34:
[----:B------:R-:W-:Y:S05]  /*30b0*/  @!P1 BRA `(.L_x_33) ;  /* 0x0000000000509947 */ /* 0x000fea0003800000 */
[----:B------:R-:W-:Y:S01]  /*30c0*/  ISETP.NE.AND P0, PT, R22, 0x1, PT ;  /* 0x000000011600780c */ /* 0x000fe20003f05270 */
[----:B------:R-:W-:Y:S01]  /*30d0*/  BSSY.RECONVERGENT B2, `(.L_x_35) ;  /* 0x000000d000027945 */ /* 0x000fe20003800200 */
[----:B------:R-:W-:-:S04]  /*30e0*/  LOP3.LUT R4, R12, 0x1, RZ, 0xc0, !PT ;  /* 0x000000010c047812 */ /* 0x000fc800078ec0ff */
[----:B------:R-:W-:-:S07]  /*30f0*/  ISETP.NE.U32.AND P1, PT, R4, 0x1, PT ;  /* 0x000000010400780c */ /* 0x000fce0003f25070 */
[----:B------:R-:W-:Y:S06]  /*3100*/  @!P0 BRA `(.L_x_36) ;  /* 0x0000000000248947 */ /* 0x000fec0003800000 */
[----:B------:R-:W-:-:S04]  /*3110*/  IMAD.IADD R4, R26, 0x1, R5 ;  /* 0x000000011a047824 */ /* 0x000fc800078e0205 */
[C---:B0-----:R-:W-:Y:S01]  /*3120*/  IMAD R13, R5.reuse, 0x7, R4 ;  /* 0x00000007050d7824 */ /* 0x041fe200078e0204 */
[----:B------:R-:W0:Y:S01]  /*3130*/  LDS.U8 R14, [R4+0x13b] ;  /* 0x00013b00040e7984 */ /* 0x000e220000000000 */
[----:B------:R-:W-:Y:S01]  /*3140*/  VIADD R5, R5, 0x2 ;  /* 0x0000000205057836 */ /* 0x000fe20000000000 */
[----:B0-----:R-:W0:Y:S02]  /*3150*/  I2F.F64.U16 R14, R14 ;  /* 0x0000000e000e7312 */ /* 0x001e240000101800 */
[----:B0-----:R-:W-:Y:S04]  /*3160*/  STS.64 [R13+0x160], R14 ;  /* 0x0001600e0d007388 */ /* 0x001fe80000000a00 */
[----:B------:R-:W0:Y:S02]  /*3170*/  LDS.U8 R16, [R4+0x13c] ;  /* 0x00013c0004107984 */ /* 0x000e240000000000 */
[----:B0-----:R-:W0:Y:S02]  /*3180*/  I2F.F64.U16 R16, R16 ;  /* 0x0000001000107312 */ /* 0x001e240000101800 */
[----:B0-----:R1:W-:Y:S02]  /*3190*/  STS.64 [R13+0x168], R16 ;  /* 0x000168100d007388 */ /* 0x0013e40000000a00 */
.L_x_36:
[----:B------:R-:W-:Y:S05]  /*31a0*/  BSYNC.RECONVERGENT B2 ;  /* 0x0000000000027941 */ /* 0x000fea0003800200 */
.L_x_35:
[----:B------:R-:W-:-:S05]  /*31b0*/  @!P1 IADD3 R4, PT, PT, R26, R5, RZ ;  /* 0x000000051a049210 */ /* 0x000fca0007ffe0ff */
[----:B------:R-:W2:Y:S01]  /*31c0*/  @!P1 LDS.U8 R14, [R4+0x13b] ;  /* 0x00013b00040e9984 */ /* 0x000ea20000000000 */
[----:B------:R-:W-:Y:S01]  /*31d0*/  @!P1 IMAD R5, R5, 0x7, R4 ;  /* 0x0000000705059824 */ /* 0x000fe200078e0204 */
[----:B--2---:R-:W2:Y:S04]  /*31e0*/  @!P1 I2F.F64.U16 R14, R14 ;  /* 0x0000000e000e9312 */ /* 0x004ea80000101800 */
[----:B--2---:R2:W-:Y:S02]  /*31f0*/  @!P1 STS.64 [R5+0x160], R14 ;  /* 0x0001600e05009388 */ /* 0x0045e40000000a00 */
.L_x_33:
[----:B------:R-:W-:Y:S05]  /*3200*/  BSYNC.RECONVERGENT B1 ;  /* 0x0000000000017941 */ /* 0x000fea0003800200 */
.L_x_32:
[----:B--2---:R-:W-:-:S05]  /*3210*/  IMAD.MOV.U32 R5, RZ, RZ, 0x1 ;  /* 0x00000001ff057424 */ /* 0x004fca00078e00ff */
[----:B------:R2:W-:Y:S02]  /*3220*/  STS [R26+0x328], R5 ;  /* 0x000328051a007388 */ /* 0x0005e40000000800 */
.L_x_28:
[----:B------:R-:W-:Y:S05]  /*3230*/  BSYNC.RECONVERGENT B0 ;  /* 0x0000000000007941 */ /* 0x000fea0003800200 */
.L_x_21:
[----:B------:R-:W-:Y:S01]  /*3240*/  VIMNMX R4, PT, PT, R25, R12, PT ;  /* 0x0000000c19047248 */ /* 0x000fe20003fe0100 */
[----:B------:R-:W-:Y:S01]  /*3250*/  BSSY.RECONVERGENT B1, `(.L_x_37) ;  /* 0x0000204000017945 */ /* 0x000fe20003800200 */
[----:B------:R-:W-:Y:S01]  /*3260*/  VIMNMX R14, PT, PT, R12, 0x4, PT ;  /* 0x000000040c0e7848 */ /* 0x000fe20003fe0100 */
[----:B------:R-:W-:Y:S02]  /*3270*/  HFMA2 R19, -RZ, RZ, 0, 0 ;  /* 0x00000000ff137431 */ /* 0x000fe400000001ff */
[----:B------:R-:W-:Y:S01]  /*3280*/  BSSY.RELIABLE B0, `(.L_x_38) ;  /* 0x00001ff000007945 */ /* 0x000fe20003800100 */
[----:B------:R-:W-:Y:S01]  /*3290*/  ISETP.GE.AND P0, PT, R4, 0x1, PT ;  /* 0x000000010400780c */ /* 0x000fe20003f06270 */
[----:B0-----:R-:W-:Y:S01]  /*32a0*/  IMAD.MOV.U32 R27, RZ, RZ, 0x1 ;  /* 0x00000001ff1b7424 */ /* 0x001fe200078e00ff */
[C---:B------:R-:W-:Y:S02]  /*32b0*/  LOP3.LUT R24, R12.reuse, 0xf, RZ, 0xc0, !PT ;  /* 0x0000000f0c187812 */ /* 0x040fe400078ec0ff */
[----:B------:R-:W-:-:S02]  /*32c0*/  LOP3.LUT R4, R12, 0x3, RZ, 0xc0, !PT ;  /* 0x000000030c047812 */ /* 0x000fc400078ec0ff */
[C---:B-1----:R-:W-:Y:S02]  /*32d0*/  LOP3.LUT R17, R12.reuse, 0x7ffffff8, RZ, 0xc0, !PT ;  /* 0x7ffffff80c117812 */ /* 0x042fe400078ec0ff */
[----:B--2---:R-:W-:Y:S02]  /*32e0*/  LOP3.LUT R5, R12, 0x1, RZ, 0xc0, !PT ;  /* 0x000000010c057812 */ /* 0x004fe400078ec0ff */
[----:B------:R-:W-:Y:S02]  /*32f0*/  PRMT R16, RZ, 0x7610, R16 ;  /* 0x00007610ff107816 */ /* 0x000fe40000000010 */
[----:B------:R-:W-:Y:S02]  /*3300*/  PRMT R15, RZ, 0x7610, R15 ;  /* 0x00007610ff0f7816 */ /* 0x000fe4000000000f */
[----:B------:R-:W-:-:S07]  /*3310*/  VIMNMX.U32 R14, PT, PT, R14, 0x1, !PT ;  /* 0x000000010e0e7848 */ /* 0x000fce0007fe0000 */
.L_x_81:
[----:B------:R-:W0:Y:S02]  /*3320*/  LDS R18, [R26+0x328] ;  /* 0x000328001a127984 */ /* 0x000e240000000800 */
[----:B0-----:R-:W-:-:S13]  /*3330*/  ISETP.GT.AND P1, PT, R18, 0x2, PT ;  /* 0x000000021200780c */ /* 0x001fda0003f24270 */
[----:B------:R-:W-:Y:S05]  /*3340*/  @P1 BREAK.RELIABLE B0 ;  /* 0x0000000000001942 */ /* 0x000fea0003800100 */
[----:B-12---:R-:W-:Y:S05]  /*3350*/  @P1 BRA `(.L_x_39) ;  /* 0x0000001c00cc1947 */ /* 0x006fea0003800000 */
[----:B------:R-:W-:Y:S01]  /*3360*/  UISETP.GE.U32.AND UP0, UPT, UR6, 0xf, UPT ;  /* 0x0000000f0600788c */ /* 0x000fe2000bf06070 */
[----:B------:R-:W-:Y:S01]  /*3370*/  VIADD R16, R16, 0x1 ;  /* 0x0000000110107836 */ /* 0x000fe20000000000 */
[----:B------:R-:W-:Y:S01]  /*3380*/  MOV R21, RZ ;  /* 0x000000ff00157202 */ /* 0x000fe20000000f00 */
[----:B------:R-:W-:-:S06]  /*3390*/  VIADD R15, R15, 0x1 ;  /* 0x000000010f0f7836 */ /* 0x000fcc0000000000 */
[----:B------:R-:W-:Y:S05]  /*33a0*/  BRA.U !UP0, `(.L_x_40) ;  /* 0x00000001082c7547 */ /* 0x000fea000b800000 */
[----:B------:R-:W0:Y:S01]  /*33b0*/  LDCU UR7, c[0x0][0x3a0] ;  /* 0x00007400ff0777ac */ /* 0x000e220008000800 */
[----:B------:R-:W-:Y:S01]  /*33c0*/  UMOV UR4, URZ ;  /* 0x000000ff00047c82 */ /* 0x000fe20008000000 */
[----:B0-----:R-:W-:-:S12]  /*33d0*/  ULOP3.LUT UR7, UR7, 0x7ffffff0, URZ, 0xc0, !UPT ;  /* 0x7ffffff007077892 */ /* 0x001fd8000f8ec0ff */
.L_x_41:
[----:B------:R0:W-:Y:S04]  /*33e0*/  STS.U16 [R26+UR4+0x14a], RZ ;  /* 0x00014aff1a007988 */ /* 0x0001e80008000404 */
[----:B------:R0:W-:Y:S04]  /*33f0*/  STS [R26+UR4+0x14c], RZ ;  /* 0x00014cff1a007988 */ /* 0x0001e80008000804 */
[----:B------:R0:W-:Y:S04]  /*3400*/  STS.64 [R26+UR4+0x150], RZ ;  /* 0x000150ff1a007988 */ /* 0x0001e80008000a04 */
[----:B------:R0:W-:Y:S01]  /*3410*/  STS.U16 [R26+UR4+0x158], RZ ;  /* 0x000158ff1a007988 */ /* 0x0001e20008000404 */
[----:B------:R-:W-:-:S04]  /*3420*/  UIADD3 UR4, UPT, UPT, UR4, 0x10, URZ ;  /* 0x0000001004047890 */ /* 0x000fc8000fffe0ff */
[----:B------:R-:W-:-:S09]  /*3430*/  UISETP.NE.AND UP0, UPT, UR4, UR7, UPT ;  /* 0x000000070400728c */ /* 0x000fd2000bf05270 */
[----:B0-----:R-:W-:Y:S05]  /*3440*/  BRA.U UP0, `(.L_x_41) ;  /* 0xfffffffd00e47547 */ /* 0x001fea000b83ffff */
[----:B------:R-:W-:-:S07]  /*3450*/  IMAD.U32 R21, RZ, RZ, UR7 ;  /* 0x00000007ff157e24 */ /* 0x000fce000f8e00ff */
.L_x_40:
[----:B------:R-:W-:Y:S01]  /*3460*/  ISETP.NE.AND P1, PT, R24, RZ, PT ;  /* 0x000000ff1800720c */ /* 0x000fe20003f25270 */
[----:B------:R-:W-:-:S12]  /*3470*/  BSSY.RECONVERGENT B2, `(.L_x_42) ;  /* 0x0000024000027945 */ /* 0x000fd80003800200 */
[----:B------:R-:W-:Y:S05]  /*3480*/  @!P1 BRA `(.L_x_43) ;  /* 0x0000000000889947 */ /* 0x000fea0003800000 */
[----:B------:R-:W-:Y:S01]  /*3490*/  VIADD R18, R24, 0xffffffff ;  /* 0xffffffff18127836 */ /* 0x000fe20000000000 */
[----:B------:R-:W-:Y:S01]  /*34a0*/  BSSY.RECONVERGENT B3, `(.L_x_44) ;  /* 0x000000e000037945 */ /* 0x000fe20003800200 */
[----:B------:R-:W-:-:S03]  /*34b0*/  ISETP.NE.AND P2, PT, R2, RZ, PT ;  /* 0x000000ff0200720c */ /* 0x000fc60003f45270 */
[----:B------:R-:W-:-:S13]  /*34c0*/  ISETP.GE.U32.AND P1, PT, R18, 0x7, PT ;  /* 0x000000071200780c */ /* 0x000fda0003f26070 */
[----:B------:R-:W-:Y:S05]  /*34d0*/  @!P1 BRA `(.L_x_45) ;  /* 0x0000000000289947 */ /* 0x000fea0003800000 */
[----:B------:R-:W-:Y:S01]  /*34e0*/  IADD3 R18, PT, PT, R26, R21, RZ ;  /* 0x000000151a127210 */ /* 0x000fe20007ffe0ff */
[----:B------:R-:W-:-:S04]  /*34f0*/  VIADD R21, R21, 0x8 ;  /* 0x0000000815157836 */ /* 0x000fc80000000000 */
[----:B------:R0:W-:Y:S04]  /*3500*/  STS.U8 [R18+0x14a], RZ ;  /* 0x00014aff12007388 */ /* 0x0001e80000000000 */
[----:B------:R0:W-:Y:S04]  /*3510*/  STS.U8 [R18+0x14b], RZ ;  /* 0x00014bff12007388 */ /* 0x0001e80000000000 */
[----:B------:R0:W-:Y:S04]  /*3520*/  STS.U8 [R18+0x14c], RZ ;  /* 0x00014cff12007388 */ /* 0x0001e80000000000 */
[----:B------:R0:W-:Y:S04]  /*3530*/  STS.U8 [R18+0x14d], RZ ;  /* 0x00014dff12007388 */ /* 0x0001e80000000000 */
[----:B------:R0:W-:Y:S04]  /*3540*/  STS.U8 [R18+0x14e], RZ ;  /* 0x00014eff12007388 */ /* 0x0001e80000000000 */
[----:B------:R0:W-:Y:S04]  /*3550*/  STS.U8 [R18+0x14f], RZ ;  /* 0x00014fff12007388 */ /* 0x0001e80000000000 */
[----:B------:R0:W-:Y:S04]  /*3560*/  STS.U8 [R18+0x150], RZ ;  /* 0x000150ff12007388 */ /* 0x0001e80000000000 */
[----:B------:R0:W-:Y:S02]  /*3570*/  STS.U8 [R18+0x151], RZ ;  /* 0x000151ff12007388 */ /* 0x0001e40000000000 */
.L_x_45:
[----:B------:R-:W-:Y:S05]  /*3580*/  BSYNC.RECONVERGENT B3 ;  /* 0x0000000000037941 */ /* 0x000fea0003800200 */
.L_x_44:
[----:B------:R-:W-:Y:S05]  /*3590*/  @!P2 BRA `(.L_x_43) ;  /* 0x000000000044a947 */ /* 0x000fea0003800000 */
[----:B0-----:R-:W-:Y:S01]  /*35a0*/  VIADD R18, R2, 0xffffffff ;  /* 0xffffffff02127836 */ /* 0x001fe20000000000 */
[----:B------:R-:W-:-:S04]  /*35b0*/  ISETP.NE.AND P2, PT, R4, RZ, PT ;  /* 0x000000ff0400720c */ /* 0x000fc80003f45270 */
[----:B------:R-:W-:-:S13]  /*35c0*/  ISETP.GE.U32.AND P1, PT, R18, 0x3, PT ;  /* 0x000000031200780c */ /* 0x000fda0003f26070 */
[----:B------:R-:W-:Y:S01]  /*35d0*/  @P1 IADD3 R18, PT, PT, R26, R21, RZ ;  /* 0x000000151a121210 */ /* 0x000fe20007ffe0ff */
[----:B------:R-:W-:-:S04]  /*35e0*/  @P1 VIADD R21, R21, 0x4 ;  /* 0x0000000415151836 */ /* 0x000fc80000000000 */
[----:B------:R1:W-:Y:S04]  /*35f0*/  @P1 STS.U8 [R18+0x14a], RZ ;  /* 0x00014aff12001388 */ /* 0x0003e80000000000 */
[----:B------:R1:W-:Y:S04]  /*3600*/  @P1 STS.U8 [R18+0x14b], RZ ;  /* 0x00014bff12001388 */ /* 0x0003e80000000000 */
[----:B------:R1:W-:Y:S04]  /*3610*/  @P1 STS.U8 [R18+0x14c], RZ ;  /* 0x00014cff12001388 */ /* 0x0003e80000000000 */
[----:B------:R1:W-:Y:S01]  /*3620*/  @P1 STS.U8 [R18+0x14d], RZ ;  /* 0x00014dff12001388 */ /* 0x0003e20000000000 */
[----:B------:R-:W-:Y:S05]  /*3630*/  @!P2 BRA `(.L_x_43) ;  /* 0x00000000001ca947 */ /* 0x000fea0003800000 */
[----:B------:R-:W-:Y:S01]  /*3640*/  IMAD.IADD R21, R26, 0x1, R21 ;  /* 0x000000011a157824 */ /* 0x000fe200078e0215 */
[----:B------:R-:W-:-:S04]  /*3650*/  ISETP.NE.AND P1, PT, R4, 0x1, PT ;  /* 0x000000010400780c */ /* 0x000fc80003f25270 */
[----:B------:R2:W-:Y:S09]  /*3660*/  STS.U8 [R21+0x14a], RZ ;  /* 0x00014aff15007388 */ /* 0x0005f20000000000 */
[----:B--2---:R-:W-:Y:S05]  /*3670*/  @!P1 BRA `(.L_x_43) ;  /* 0x00000000000c9947 */ /* 0x004fea0003800000 */
[----:B------:R-:W-:Y:S01]  /*3680*/  ISETP.NE.AND P1, PT, R4, 0x2, PT ;  /* 0x000000020400780c */ /* 0x000fe20003f25270 */
[----:B------:R2:W-:-:S12]  /*3690*/  STS.U8 [R21+0x14b], RZ ;  /* 0x00014bff15007388 */ /* 0x0005d80000000000 */
[----:B------:R2:W-:Y:S02]  /*36a0*/  @P1 STS.U8 [R21+0x14c], RZ ;  /* 0x00014cff15001388 */ /* 0x0005e40000000000 */
.L_x_43:
[----:B------:R-:W-:Y:S05]  /*36b0*/  BSYNC.RECONVERGENT B2 ;  /* 0x0000000000027941 */ /* 0x000fea0003800200 */
.L_x_42:
[----:B------:R-:W-:Y:S01]  /*36c0*/  ISETP.GE.U32.AND P1, PT, R19, 0xf, PT ;  /* 0x0000000f1300780c */ /* 0x000fe20003f26070 */
[----:B------:R-:W-:Y:S01]  /*36d0*/  BSSY.RECONVERGENT B2, `(.L_x_46) ;  /* 0x0000012000027945 */ /* 0x000fe20003800200 */
[----:B--2---:R-:W-:Y:S01]  /*36e0*/  HFMA2 R21, -RZ, RZ, 0, 0 ;  /* 0x00000000ff157431 */ /* 0x004fe200000001ff */
[----:B------:R-:W-:-:S10]  /*36f0*/  LOP3.LUT P2, RZ, R27, 0xf, RZ, 0xc0, !PT ;  /* 0x0000000f1bff7812 */ /* 0x000fd4000784c0ff */
[----:B------:R-:W-:Y:S05]  /*3700*/  @!P1 BRA `(.L_x_47) ;  /* 0x0000000000389947 */ /* 0x000fea0003800000 */
[----:B------:R-:W-:Y:S01]  /*3710*/  IMAD.MOV.U32 R23, RZ, RZ, 0x101 ;  /* 0x00000101ff177424 */ /* 0x000fe200078e00ff */
[----:B------:R-:W-:Y:S01]  /*3720*/  LOP3.LUT R21, R27, 0xfffffff0, RZ, 0xc0, !PT ;  /* 0xfffffff01b157812 */ /* 0x000fe200078ec0ff */
[----:B------:R-:W-:Y:S01]  /*3730*/  IMAD.MOV.U32 R20, RZ, RZ, RZ ;  /* 0x000000ffff147224 */ /* 0x000fe200078e00ff */
[----:B------:R-:W-:Y:S01]  /*3740*/  MOV R31, 0x1010101 ;  /* 0x01010101001f7802 */ /* 0x000fe20000000f00 */
[----:B01----:R-:W-:Y:S02]  /*3750*/  IMAD.MOV.U32 R18, RZ, RZ, 0x1010101 ;  /* 0x01010101ff127424 */ /* 0x003fe400078e00ff */
[----:B------:R-:W-:-:S07]  /*3760*/  IMAD.MOV.U32 R19, RZ, RZ, 0x1010101 ;  /* 0x01010101ff137424 */ /* 0x000fce00078e00ff */
.L_x_48:
[----:B--2---:R-:W-:Y:S01]  /*3770*/  IADD3 R22, PT, PT, R26, R20, RZ ;  /* 0x000000141a167210 */ /* 0x004fe20007ffe0ff */
[----:B------:R-:W-:-:S04]  /*3780*/  VIADD R20, R20, 0x10 ;  /* 0x0000001014147836 */ /* 0x000fc80000000000 */
[----:B------:R2:W-:Y:S01]  /*3790*/  STS.U16 [R22+0x14a], R23 ;  /* 0x00014a1716007388 */ /* 0x0005e20000000400 */
[----:B------:R-:W-:-:S03]  /*37a0*/  ISETP.NE.AND P1, PT, R20, R21, PT ;  /* 0x000000151400720c */ /* 0x000fc60003f25270 */
[----:B------:R2:W-:Y:S04]  /*37b0*/  STS [R22+0x14c], R31 ;  /* 0x00014c1f16007388 */ /* 0x0005e80000000800 */
[----:B------:R2:W-:Y:S04]  /*37c0*/  STS.64 [R22+0x150], R18 ;  /* 0x0001501216007388 */ /* 0x0005e80000000a00 */
[----:B------:R2:W-:Y:S02]  /*37d0*/  STS.U16 [R22+0x158], R23 ;  /* 0x0001581716007388 */ /* 0x0005e40000000400 */
[----:B------:R-:W-:Y:S05]  /*37e0*/  @P1 BRA `(.L_x_48) ;  /* 0xfffffffc00e01947 */ /* 0x000fea000383ffff */
.L_x_47:
[----:B------:R-:W-:Y:S05]  /*37f0*/  BSYNC.RECONVERGENT B2 ;  /* 0x0000000000027941 */ /* 0x000fea0003800200 */
.L_x_46:
[----:B------:R-:W-:Y:S04]  /*3800*/  BSSY.RECONVERGENT B2, `(.L_x_49) ;  /* 0x000002b000027945 */ /* 0x000fe80003800200 */
[----:B------:R-:W-:Y:S05]  /*3810*/  @!P2 BRA `(.L_x_50) ;  /* 0x0000000000a4a947 */ /* 0x000fea0003800000 */
[----:B--2---:R-:W-:Y:S01]  /*3820*/  LOP3.LUT R19, R15, 0xf, RZ, 0xc0, !PT ;  /* 0x0000000f0f137812 */ /* 0x004fe200078ec0ff */
[----:B------:R-:W-:Y:S03]  /*3830*/  BSSY.RECONVERGENT B3, `(.L_x_51) ;  /* 0x0000010000037945 */ /* 0x000fe60003800200 */
[C---:B------:R-:W-:Y:S01]  /*3840*/  LOP3.LUT P2, RZ, R19.reuse, 0x7, RZ, 0xc0, !PT ;  /* 0x0000000713ff7812 */ /* 0x040fe2000784c0ff */
[----:B01----:R-:W-:-:S05]  /*3850*/  VIADD R18, R19, 0xffffffff ;  /* 0xffffffff13127836 */ /* 0x003fca0000000000 */
[----:B------:R-:W-:-:S13]  /*3860*/  ISETP.GE.U32.AND P1, PT, R18, 0x7, PT ;  /* 0x000000071200780c */ /* 0x000fda0003f26070 */
[----:B------:R-:W-:Y:S05]  /*3870*/  @!P1 BRA `(.L_x_52) ;  /* 0x00000000002c9947 */ /* 0x000fea0003800000 */
[----:B------:R-:W-:Y:S01]  /*3880*/  MOV R19, 0x1 ;  /* 0x0000000100137802 */ /* 0x000fe20000000f00 */
[----:B------:R-:W-:Y:S02]  /*3890*/  IMAD.IADD R18, R26, 0x1, R21 ;  /* 0x000000011a127824 */ /* 0x000fe400078e0215 */
[----:B------:R-:W-:-:S03]  /*38a0*/  VIADD R21, R21, 0x8 ;  /* 0x0000000815157836 */ /* 0x000fc60000000000 */
[----:B------:R0:W-:Y:S04]  /*38b0*/  STS.U8 [R18+0x14a], R19 ;  /* 0x00014a1312007388 */ /* 0x0001e80000000000 */
[----:B------:R0:W-:Y:S04]  /*38c0*/  STS.U8 [R18+0x14b], R19 ;  /* 0x00014b1312007388 */ /* 0x0001e80000000000 */
[----:B------:R0:W-:Y:S04]  /*38d0*/  STS.U8 [R18+0x14c], R19 ;  /* 0x00014c1312007388 */ /* 0x0001e80000000000 */
[----:B------:R0:W-:Y:S04]  /*38e0*/  STS.U8 [R18+0x14d], R19 ;  /* 0x00014d1312007388 */ /* 0x0001e80000000000 */
[----:B------:R0:W-:Y:S04]  /*38f0*/  STS.U8 [R18+0x14e], R19 ;  /* 0x00014e1312007388 */ /* 0x0001e80000000000 */
[----:B------:R0:W-:Y:S04]  /*3900*/  STS.U8 [R18+0x14f], R19 ;  /* 0x00014f1312007388 */ /* 0x0001e80000000000 */
[----:B------:R0:W-:Y:S04]  /*3910*/  STS.U8 [R18+0x150], R19 ;  /* 0x0001501312007388 */ /* 0x0001e80000000000 */
[----:B------:R0:W-:Y:S02]  /*3920*/  STS.U8 [R18+0x151], R19 ;  /* 0x0001511312007388 */ /* 0x0001e40000000000 */
.L_x_52:
[----:B------:R-:W-:Y:S05]  /*3930*/  BSYNC.RECONVERGENT B3 ;  /* 0x0000000000037941 */ /* 0x000fea0003800200 */
.L_x_51:
[----:B------:R-:W-:Y:S05]  /*3940*/  @!P2 BRA `(.L_x_50) ;  /* 0x000000000058a947 */ /* 0x000fea0003800000 */
[----:B0-----:R-:W-:Y:S01]  /*3950*/  LOP3.LUT R18, R16, 0xffff, RZ, 0xc0, !PT ;  /* 0x0000ffff10127812 */ /* 0x001fe200078ec0ff */
[----:B------:R-:W-:-:S03]  /*3960*/  IMAD.MOV.U32 R20, RZ, RZ, 0x1 ;  /* 0x00000001ff147424 */ /* 0x000fc600078e00ff */
[C---:B------:R-:W-:Y:S02]  /*3970*/  LOP3.LUT R19, R18.reuse, 0x7, RZ, 0xc0, !PT ;  /* 0x0000000712137812 */ /* 0x040fe400078ec0ff */
[----:B------:R-:W-:Y:S02]  /*3980*/  LOP3.LUT R18, R18, 0x3, RZ, 0xc0, !PT ;  /* 0x0000000312127812 */ /* 0x000fe400078ec0ff */
[----:B------:R-:W-:Y:S02]  /*3990*/  IADD3 R19, PT, PT, R19, -0x1, RZ ;  /* 0xffffffff13137810 */ /* 0x000fe40007ffe0ff */
[----:B------:R-:W-:Y:S02]  /*39a0*/  ISETP.NE.AND P2, PT, R18, RZ, PT ;  /* 0x000000ff1200720c */ /* 0x000fe40003f45270 */
[----:B------:R-:W-:-:S13]  /*39b0*/  ISETP.GE.U32.AND P1, PT, R19, 0x3, PT ;  /* 0x000000031300780c */ /* 0x000fda0003f26070 */
[----:B------:R-:W-:Y:S01]  /*39c0*/  @P1 IMAD.IADD R19, R26, 0x1, R21 ;  /* 0x000000011a131824 */ /* 0x000fe200078e0215 */
[----:B------:R-:W-:-:S04]  /*39d0*/  @P1 IADD3 R21, PT, PT, R21, 0x4, RZ ;  /* 0x0000000415151810 */ /* 0x000fc80007ffe0ff */
[----:B------:R3:W-:Y:S04]  /*39e0*/  @P1 STS.U8 [R19+0x14a], R20 ;  /* 0x00014a1413001388 */ /* 0x0007e80000000000 */
[----:B------:R3:W-:Y:S04]  /*39f0*/  @P1 STS.U8 [R19+0x14b], R20 ;  /* 0x00014b1413001388 */ /* 0x0007e80000000000 */
[----:B------:R3:W-:Y:S04]  /*3a00*/  @P1 STS.U8 [R19+0x14c], R20 ;  /* 0x00014c1413001388 */ /* 0x0007e80000000000 */
[----:B------:R3:W-:Y:S01]  /*3a10*/  @P1 STS.U8 [R19+0x14d], R20 ;  /* 0x00014d1413001388 */ /* 0x0007e20000000000 */
[----:B------:R-:W-:Y:S05]  /*3a20*/  @!P2 BRA `(.L_x_50) ;  /* 0x000000000020a947 */ /* 0x000fea0003800000 */
[----:B---3--:R-:W-:Y:S01]  /*3a30*/  IMAD.MOV.U32 R19, RZ, RZ, 0x1 ;  /* 0x00000001ff137424 */ /* 0x008fe200078e00ff */
[----:B------:R-:W-:Y:S01]  /*3a40*/  ISETP.NE.AND P1, PT, R18, 0x1, PT ;  /* 0x000000011200780c */ /* 0x000fe20003f25270 */
[----:B------:R-:W-:-:S05]  /*3a50*/  IMAD.IADD R21, R26, 0x1, R21 ;  /* 0x000000011a157824 */ /* 0x000fca00078e0215 */
[----:B------:R4:W-:Y:S07]  /*3a60*/  STS.U8 [R21+0x14a], R19 ;  /* 0x00014a1315007388 */ /* 0x0009ee0000000000 */
[----:B------:R-:W-:Y:S05]  /*3a70*/  @!P1 BRA `(.L_x_50) ;  /* 0x00000000000c9947 */ /* 0x000fea0003800000 */
[----:B------:R-:W-:Y:S01]  /*3a80*/  ISETP.NE.AND P1, PT, R18, 0x2, PT ;  /* 0x000000021200780c */ /* 0x000fe20003f25270 */
[----:B------:R0:W-:-:S12]  /*3a90*/  STS.U8 [R21+0x14b], R19 ;  /* 0x00014b1315007388 */ /* 0x0001d80000000000 */
[----:B------:R0:W-:Y:S02]  /*3aa0*/  @P1 STS.U8 [R21+0x14c], R19 ;  /* 0x00014c1315001388 */ /* 0x0001e40000000000 */
.L_x_50:
[----:B------:R-:W-:Y:S05]  /*3ab0*/  BSYNC.RECONVERGENT B2 ;  /* 0x0000000000027941 */ /* 0x000fea0003800200 */
.L_x_49:
[----:B012---:R-:W-:Y:S01]  /*3ac0*/  MOV R18, UR6 ;  /* 0x0000000600127c02 */ /* 0x007fe20008000f00 */
[----:B---34-:R-:W-:-:S03]  /*3ad0*/  IMAD.MOV.U32 R19, RZ, RZ, RZ ;  /* 0x000000ffff137224 */ /* 0x018fc600078e00ff */
[----:B------:R-:W-:-:S13]  /*3ae0*/  ISETP.GE.U32.AND P1, PT, R18, 0x7, PT ;  /* 0x000000071200780c */ /* 0x000fda0003f26070 */
[----:B------:R-:W-:Y:S05]  /*3af0*/  @!P1 BRA `(.L_x_53) ;  /* 0x0000000000e49947 */ /* 0x000fea0003800000 */
[----:B------:R-:W-:Y:S01]  /*3b00*/  BSSY.RECONVERGENT B2, `(.L_x_54) ;  /* 0x0000037000027945 */ /* 0x000fe20003800200 */
[----:B------:R-:W-:-:S07]  /*3b10*/  IMAD.MOV.U32 R18, RZ, RZ, RZ ;  /* 0x000000ffff127224 */ /* 0x000fce00078e00ff */
.L_x_55:
[----:B------:R-:W-:-:S05]  /*3b20*/  LEA R21, R18, R26, 0x2 ;  /* 0x0000001a12157211 */ /* 0x000fca00078e10ff */
[----:B0-----:R-:W0:Y:S01]  /*3b30*/  LDS R23, [R21+0xf0] ;  /* 0x0000f00015177984 */ /* 0x001e220000000800 */
[C---:B------:R-:W-:Y:S01]  /*3b40*/  IMAD R19, R18.reuse, -0x3, R21 ;  /* 0xfffffffd12137824 */ /* 0x040fe200078e0215 */
[----:B------:R-:W-:-:S04]  /*3b50*/  IADD3 R18, PT, PT, R18, 0x8, RZ ;  /* 0x0000000812127810 */ /* 0x000fc80007ffe0ff */
[----:B------:R-:W-:Y:S01]  /*3b60*/  LDS.U8 R31, [R19+0x14a] ;  /* 0x00014a00131f7984 */ /* 0x000fe20000000000 */
[----:B------:R-:W-:Y:S01]  /*3b70*/  ISETP.NE.AND P2, PT, R18, R17, PT ;  /* 0x000000111200720c */ /* 0x000fe20003f45270 */
[----:B0-----:R-:W-:-:S05]  /*3b80*/  IMAD.IADD R23, R26, 0x1, R23 ;  /* 0x000000011a177824 */ /* 0x001fca00078e0217 */
[----:B------:R-:W0:Y:S02]  /*3b90*/  LDS.U8 R20, [R23+0x12c] ;  /* 0x00012c0017147984 */ /* 0x000e240000000000 */
[----:B0-----:R-:W-:-:S05]  /*3ba0*/  LOP3.LUT R20, R31, R20, RZ, 0x3c, !PT ;  /* 0x000000141f147212 */ /* 0x001fca00078e3cff */
[----:B------:R-:W-:Y:S04]  /*3bb0*/  STS.U8 [R23+0x13b], R20 ;  /* 0x00013b1417007388 */ /* 0x000fe80000000000 */
[----:B------:R-:W0:Y:S04]  /*3bc0*/  LDS R31, [R21+0xf4] ;  /* 0x0000f400151f7984 */ /* 0x000e280000000800 */
[----:B------:R-:W-:Y:S01]  /*3bd0*/  LDS.U8 R33, [R19+0x14b] ;  /* 0x00014b0013217984 */ /* 0x000fe20000000000 */
[----:B0-----:R-:W-:-:S05]  /*3be0*/  IMAD.IADD R31, R26, 0x1, R31 ;  /* 0x000000011a1f7824 */ /* 0x001fca00078e021f */
[----:B------:R-:W0:Y:S02]  /*3bf0*/  LDS.U8 R22, [R31+0x12c] ;  /* 0x00012c001f167984 */ /* 0x000e240000000000 */
[----:B0-----:R-:W-:-:S05]  /*3c00*/  LOP3.LUT R22, R33, R22, RZ, 0x3c, !PT ;  /* 0x0000001621167212 */ /* 0x001fca00078e3cff */
[----:B------:R-:W-:Y:S04]  /*3c10*/  STS.U8 [R31+0x13b], R22 ;  /* 0x00013b161f007388 */ /* 0x000fe80000000000 */
[----:B------:R-:W0:Y:S04]  /*3c20*/  LDS R33, [R21+0xf8] ;  /* 0x0000f80015217984 */ /* 0x000e280000000800 */
[----:B------:R-:W-:Y:S01]  /*3c30*/  LDS.U8 R35, [R19+0x14c] ;  /* 0x00014c0013237984 */ /* 0x000fe20000000000 */
[----:B0-----:R-:W-:-:S05]  /*3c40*/  IADD3 R33, PT, PT, R26, R33, RZ ;  /* 0x000000211a217210 */ /* 0x001fca0007ffe0ff */
        /* <DEDUP_REMOVED lines=32> */
[----:B------:R0:W-:Y:S01]  /*3e50*/  STS.U8 [R31+0x13b], R22 ;  /* 0x00013b161f007388 */ /* 0x0001e20000000000 */
[----:B------:R-:W-:Y:S05]  /*3e60*/  @P2 BRA `(.L_x_55) ;  /* 0xfffffffc002c2947 */ /* 0x000fea000383ffff */
[----:B------:R-:W-:Y:S05]  /*3e70*/  BSYNC.RECONVERGENT B2 ;  /* 0x0000000000027941 */ /* 0x000fea0003800200 */
.L_x_54:
[----:B------:R-:W-:-:S07]  /*3e80*/  IMAD.MOV.U32 R19, RZ, RZ, R17 ;  /* 0x000000ffff137224 */ /* 0x000fce00078e0011 */
.L_x_53:
[----:B------:R-:W-:-:S13]  /*3e90*/  ISETP.NE.AND P2, PT, R2, RZ, PT ;  /* 0x000000ff0200720c */ /* 0x000fda0003f45270 */
[----:B------:R-:W-:Y:S05]  /*3ea0*/  @!P2 BRA `(.L_x_56) ;  /* 0x0000000000f8a947 */ /* 0x000fea0003800000 */
[----:B------:R-:W-:Y:S01]  /*3eb0*/  VIADD R18, R2, 0xffffffff ;  /* 0xffffffff02127836 */ /* 0x000fe20000000000 */
[----:B------:R-:W-:-:S04]  /*3ec0*/  ISETP.NE.AND P4, PT, R4, RZ, PT ;  /* 0x000000ff0400720c */ /* 0x000fc80003f85270 */
[----:B------:R-:W-:-:S13]  /*3ed0*/  ISETP.GE.U32.AND P3, PT, R18, 0x3, PT ;  /* 0x000000031200780c */ /* 0x000fda0003f66070 */
[----:B------:R-:W-:Y:S05]  /*3ee0*/  @!P3 BRA `(.L_x_57) ;  /* 0x00000000006cb947 */ /* 0x000fea0003800000 */
[----:B------:R-:W-:-:S05]  /*3ef0*/  LEA R20, R19, R26, 0x2 ;  /* 0x0000001a13147211 */ /* 0x000fca00078e10ff */
[----:B------:R-:W1:Y:S01]  /*3f00*/  LDS R21, [R20+0xf0] ;  /* 0x0000f00014157984 */ /* 0x000e620000000800 */
[C---:B------:R-:W-:Y:S02]  /*3f10*/  IMAD R18, R19.reuse, -0x3, R20 ;  /* 0xfffffffd13127824 */ /* 0x040fe400078e0214 */
[----:B------:R-:W-:-:S03]  /*3f20*/  VIADD R19, R19, 0x4 ;  /* 0x0000000413137836 */ /* 0x000fc60000000000 */
[----:B------:R-:W-:Y:S01]  /*3f30*/  LDS.U8 R23, [R18+0x14a] ;  /* 0x00014a0012177984 */ /* 0x000fe20000000000 */
[----:B-1----:R-:W-:-:S05]  /*3f40*/  IMAD.IADD R21, R26, 0x1, R21 ;  /* 0x000000011a157824 */ /* 0x002fca00078e0215 */
[----:B0-----:R-:W0:Y:S02]  /*3f50*/  LDS.U8 R22, [R21+0x12c] ;  /* 0x00012c0015167984 */ /* 0x001e240000000000 */
        /* <DEDUP_REMOVED lines=19> */
[----:B------:R1:W-:Y:S02]  /*4090*/  STS.U8 [R21+0x13b], R22 ;  /* 0x00013b1615007388 */ /* 0x0003e40000000000 */
.L_x_57:
[----:B------:R-:W-:Y:S04]  /*40a0*/  BSSY.RECONVERGENT B2, `(.L_x_56) ;  /* 0x000001e000027945 */ /* 0x000fe80003800200 */
[----:B------:R-:W-:Y:S05]  /*40b0*/  @!P4 BRA `(.L_x_58) ;  /* 0x000000000070c947 */ /* 0x000fea0003800000 */
[----:B------:R-:W-:Y:S01]  /*40c0*/  ISETP.NE.AND P4, PT, R4, 0x1, PT ;  /* 0x000000010400780c */ /* 0x000fe20003f85270 */
[----:B------:R-:W-:Y:S01]  /*40d0*/  BSSY.RECONVERGENT B3, `(.L_x_59) ;  /* 0x0000012000037945 */ /* 0x000fe20003800200 */
[----:B------:R-:W-:-:S11]  /*40e0*/  ISETP.NE.AND P3, PT, R5, RZ, PT ;  /* 0x000000ff0500720c */ /* 0x000fd60003f65270 */
[----:B------:R-:W-:Y:S05]  /*40f0*/  @!P4 BRA `(.L_x_60) ;  /* 0x00000000003cc947 */ /* 0x000fea0003800000 */
[----:B01----:R-:W-:-:S05]  /*4100*/  LEA R22, R19, R26, 0x2 ;  /* 0x0000001a13167211 */ /* 0x003fca00078e10ff */
[----:B------:R-:W0:Y:S01]  /*4110*/  LDS R21, [R22+0xf0] ;  /* 0x0000f00016157984 */ /* 0x000e220000000800 */
[C---:B------:R-:W-:Y:S01]  /*4120*/  IMAD R28, R19.reuse, -0x3, R22 ;  /* 0xfffffffd131c7824 */ /* 0x040fe200078e0216 */
[----:B------:R-:W-:-:S04]  /*4130*/  IADD3 R19, PT, PT, R19, 0x2, RZ ;  /* 0x0000000213137810 */ /* 0x000fc80007ffe0ff */
        /* <DEDUP_REMOVED lines=11> */
.L_x_60:
[----:B------:R-:W-:Y:S05]  /*41f0*/  BSYNC.RECONVERGENT B3 ;  /* 0x0000000000037941 */ /* 0x000fea0003800200 */
.L_x_59:
[----:B------:R-:W-:-:S04]  /*4200*/  @P3 IMAD R18, R19, 0x4, R26 ;  /* 0x0000000413123824 */ /* 0x000fc800078e021a */
[----:B--2---:R-:W-:Y:S01]  /*4210*/  @P3 IMAD R20, R19, -0x3, R18 ;  /* 0xfffffffd13143824 */ /* 0x004fe200078e0212 */
[----:B-1----:R-:W1:Y:S05]  /*4220*/  @P3 LDS R21, [R18+0xf0] ;  /* 0x0000f00012153984 */ /* 0x002e6a0000000800 */
[----:B------:R-:W-:Y:S01]  /*4230*/  @P3 LDS.U8 R20, [R20+0x14a] ;  /* 0x00014a0014143984 */ /* 0x000fe20000000000 */
[----:B-1----:R-:W-:-:S05]  /*4240*/  @P3 IMAD.IADD R21, R26, 0x1, R21 ;  /* 0x000000011a153824 */ /* 0x002fca00078e0215 */
[----:B------:R-:W0:Y:S02]  /*4250*/  @P3 LDS.U8 R19, [R21+0x12c] ;  /* 0x00012c0015133984 */ /* 0x000e240000000000 */
[----:B0-----:R-:W-:-:S05]  /*4260*/  @P3 LOP3.LUT R22, R20, R19, RZ, 0x3c, !PT ;  /* 0x0000001314163212 */ /* 0x001fca00078e3cff */
[----:B------:R2:W-:Y:S02]  /*4270*/  @P3 STS.U8 [R21+0x13b], R22 ;  /* 0x00013b1615003388 */ /* 0x0005e40000000000 */
.L_x_58:
[----:B------:R-:W-:Y:S05]  /*4280*/  BSYNC.RECONVERGENT B2 ;  /* 0x0000000000027941 */ /* 0x000fea0003800200 */
.L_x_56:
[----:B------:R-:W3:Y:S01]  /*4290*/  LDS.64 R18, [R26+0x330] ;  /* 0x000330001a127984 */ /* 0x000ee20000000a00 */
[----:B------:R-:W-:Y:S01]  /*42a0*/  BSSY.RECONVERGENT B2, `(.L_x_61) ;  /* 0x00000f7000027945 */ /* 0x000fe20003800200 */
[----:B---3--:R-:W-:-:S07]  /*42b0*/  DADD R18, R18, 1 ;  /* 0x3ff0000012127429 */ /* 0x008fce0000000000 */
[----:B------:R3:W-:Y:S01]  /*42c0*/  STS.64 [R26+0x330], R18 ;  /* 0x000330121a007388 */ /* 0x0007e20000000a00 */
[----:B------:R-:W-:Y:S05]  /*42d0*/  @!P0 BRA `(.L_x_62) ;  /* 0x0000000400d88947 */ /* 0x000fea0003800000 */
[----:B---3--:R-:W-:-:S07]  /*42e0*/  MOV R18, RZ ;  /* 0x000000ff00127202 */ /* 0x008fce0000000f00 */
.L_x_72:
[----:B------:R-:W3:Y:S01]  /*42f0*/  LDCU UR4, c[0x0][0x3a0] ;  /* 0x00007400ff0477ac */ /* 0x000ee20008000800 */
[----:B------:R-:W-:Y:S01]  /*4300*/  PRMT R20, RZ, 0x7610, R20 ;  /* 0x00007610ff147816 */ /* 0x000fe20000000014 */
[----:B012---:R-:W-:Y:S02]  /*4310*/  IMAD.MOV.U32 R22, RZ, RZ, RZ ;  /* 0x000000ffff167224 */ /* 0x007fe400078e00ff */
[----:B---3--:R-:W-:Y:S01]  /*4320*/  IMAD R19, R18, UR4, RZ ;  /* 0x0000000412137c24 */ /* 0x008fe2000f8e02ff */
[----:B------:R-:W-:Y:S06]  /*4330*/  @!P1 BRA `(.L_x_63) ;  /* 0x0000000000b49947 */ /* 0x000fec0003800000 */
[----:B------:R-:W-:Y:S01]  /*4340*/  BSSY.RECONVERGENT B3, `(.L_x_64) ;  /* 0x000002a000037945 */ /* 0x000fe20003800200 */
[----:B------:R-:W-:Y:S01]  /*4350*/  PRMT R20, RZ, 0x7610, R20 ;  /* 0x00007610ff147816 */ /* 0x000fe20000000014 */
[----:B------:R-:W-:-:S07]  /*4360*/  IMAD.MOV.U32 R12, RZ, RZ, RZ ;  /* 0x000000ffff0c7224 */ /* 0x000fce00078e00ff */
.L_x_65:
[----:B------:R-:W-:Y:S01]  /*4370*/  IADD3 R23, PT, PT, R19, R12, RZ ;  /* 0x0000000c13177210 */ /* 0x000fe20007ffe0ff */
[----:B------:R-:W-:Y:S01]  /*4380*/  UMOV UR4, 0x258 ;  /* 0x0000025800047882 */ /* 0x000fe20000000000 */
[----:B------:R-:W-:Y:S01]  /*4390*/  IMAD.IADD R28, R26, 0x1, R12 ;  /* 0x000000011a1c7824 */ /* 0x000fe200078e020c */
[----:B------:R-:W-:Y:S02]  /*43a0*/  IADD3 R12, PT, PT, R12, 0x8, RZ ;  /* 0x000000080c0c7810 */ /* 0x000fe40007ffe0ff */
[----:B------:R-:W-:Y:S02]  /*43b0*/  LEA R23, R23, UR4, 0x2 ;  /* 0x0000000417177c11 */ /* 0x000fe4000f8e10ff */
[----:B------:R-:W0:Y:S01]  /*43c0*/  LDS R13, [R28+0x13c] ;  /* 0x00013c001c0d7984 */ /* 0x000e220000000800 */
[----:B------:R-:W-:Y:S01]  /*43d0*/  ISETP.NE.AND P3, PT, R12, R17, PT ;  /* 0x000000110c00720c */ /* 0x000fe20003f65270 */
[----:B------:R-:W1:Y:S02]  /*43e0*/  LDC.U8 R31, c[0x3][R23] ;  /* 0x00c00000171f7b82 */ /* 0x000e640000000000 */
[----:B------:R-:W1:Y:S06]  /*43f0*/  LDS.U8 R30, [R28+0x13b] ;  /* 0x00013b001c1e7984 */ /* 0x000e6c0000000000 */
[----:B------:R-:W2:Y:S08]  /*4400*/  LDC.U8 R32, c[0x3][R23+0x4] ;  /* 0x00c0010017207b82 */ /* 0x000eb00000000000 */
[----:B------:R-:W3:Y:S08]  /*4410*/  LDC.U8 R21, c[0x3][R23+0x8] ;  /* 0x00c0020017157b82 */ /* 0x000ef00000000000 */
[----:B------:R-:W4:Y:S01]  /*4420*/  LDC.U8 R22, c[0x3][R23+0xc] ;  /* 0x00c0030017167b82 */ /* 0x000f220000000000 */
[----:B0-----:R-:W-:-:S02]  /*4430*/  LOP3.LUT R33, R13, 0xff, RZ, 0xc0, !PT ;  /* 0x000000ff0d217812 */ /* 0x001fc400078ec0ff */
[C---:B------:R-:W-:Y:S02]  /*4440*/  PRMT R36, R13.reuse, 0x7771, RZ ;  /* 0x000077710d247816 */ /* 0x040fe400000000ff */
[C---:B------:R-:W-:Y:S02]  /*4450*/  PRMT R35, R13.reuse, 0x7772, RZ ;  /* 0x000077720d237816 */ /* 0x040fe400000000ff */
[----:B------:R-:W-:Y:S01]  /*4460*/  PRMT R13, R13, 0x7773, RZ ;  /* 0x000077730d0d7816 */ /* 0x000fe200000000ff */
[----:B-1----:R-:W-:Y:S02]  /*4470*/  IMAD R31, R30, R31, RZ ;  /* 0x0000001f1e1f7224 */ /* 0x002fe400078e02ff */
[----:B------:R-:W0:Y:S01]  /*4480*/  LDC.U8 R30, c[0x3][R23+0x14] ;  /* 0x00c00500171e7b82 */ /* 0x000e220000000000 */
[----:B--2---:R-:W-:-:S07]  /*4490*/  IMAD R32, R32, R33, RZ ;  /* 0x0000002120207224 */ /* 0x004fce00078e02ff */
[----:B------:R-:W1:Y:S01]  /*44a0*/  LDC.U8 R33, c[0x3][R23+0x1c] ;  /* 0x00c0070017217b82 */ /* 0x000e620000000000 */
[----:B------:R-:W-:Y:S02]  /*44b0*/  LOP3.LUT R34, R32, R31, R20, 0x96, !PT ;  /* 0x0000001f20227212 */ /* 0x000fe400078e9614 */
[----:B------:R-:W2:Y:S01]  /*44c0*/  LDS R31, [R28+0x140] ;  /* 0x000140001c1f7984 */ /* 0x000ea20000000800 */
[----:B---3--:R-:W-:-:S04]  /*44d0*/  IMAD R21, R21, R36, RZ ;  /* 0x0000002415157224 */ /* 0x008fc800078e02ff */
[----:B------:R-:W3:Y:S01]  /*44e0*/  LDC.U8 R20, c[0x3][R23+0x10] ;  /* 0x00c0040017147b82 */ /* 0x000ee20000000000 */
[----:B----4-:R-:W-:-:S07]  /*44f0*/  IMAD R22, R22, R35, RZ ;  /* 0x0000002316167224 */ /* 0x010fce00078e02ff */
[----:B------:R-:W4:Y:S01]  /*4500*/  LDC.U8 R32, c[0x3][R23+0x18] ;  /* 0x00c0060017207b82 */ /* 0x000f220000000000 */
[----:B------:R-:W-:Y:S02]  /*4510*/  LOP3.LUT R34, R22, R21, R34, 0x96, !PT ;  /* 0x0000001516227212 */ /* 0x000fe400078e9622 */
[C---:B--2---:R-:W-:Y:S02]  /*4520*/  LOP3.LUT R21, R31.reuse, 0xff, RZ, 0xc0, !PT ;  /* 0x000000ff1f157812 */ /* 0x044fe400078ec0ff */
[----:B------:R-:W-:-:S03]  /*4530*/  PRMT R22, R31, 0x7772, RZ ;  /* 0x000077721f167816 */ /* 0x000fc600000000ff */
[----:B0-----:R-:W-:Y:S02]  /*4540*/  IMAD R30, R30, R21, RZ ;  /* 0x000000151e1e7224 */ /* 0x001fe400078e02ff */
[----:B-1----:R-:W-:Y:S02]  /*4550*/  IMAD R22, R33, R22, RZ ;  /* 0x0000001621167224 */ /* 0x002fe400078e02ff */
[----:B---3--:R-:W-:Y:S01]  /*4560*/  IMAD R13, R20, R13, RZ ;  /* 0x0000000d140d7224 */ /* 0x008fe200078e02ff */
[----:B------:R-:W-:-:S04]  /*4570*/  PRMT R20, R31, 0x7771, RZ ;  /* 0x000077711f147816 */ /* 0x000fc800000000ff */
[----:B------:R-:W-:Y:S01]  /*4580*/  LOP3.LUT R13, R30, R13, R34, 0x96, !PT ;  /* 0x0000000d1e0d7212 */ /* 0x000fe200078e9622 */
[----:B------:R-:W-:-:S04]  /*4590*/  IMAD.MOV.U32 R21, RZ, RZ, R20 ;  /* 0x000000ffff157224 */ /* 0x000fc800078e0014 */
[----:B----4-:R-:W-:-:S05]  /*45a0*/  IMAD R32, R32, R21, RZ ;  /* 0x0000001520207224 */ /* 0x010fca00078e02ff */
[----:B------:R-:W-:-:S04]  /*45b0*/  LOP3.LUT R13, R32, R13, RZ, 0x3c, !PT ;  /* 0x0000000d200d7212 */ /* 0x000fc800078e3cff */
[----:B------:R-:W-:Y:S01]  /*45c0*/  LOP3.LUT R20, R22, R13, RZ, 0x3c, !PT ;  /* 0x0000000d16147212 */ /* 0x000fe200078e3cff */
[----:B------:R-:W-:Y:S06]  /*45d0*/  @P3 BRA `(.L_x_65) ;  /* 0xfffffffc00643947 */ /* 0x000fec000383ffff */
[----:B------:R-:W-:Y:S05]  /*45e0*/  BSYNC.RECONVERGENT B3 ;  /* 0x0000000000037941 */ /* 0x000fea0003800200 */
.L_x_64:
[----:B------:R-:W-:Y:S01]  /*45f0*/  PRMT R12, R22, 0x7610, R12 ;  /* 0x00007610160c7816 */ /* 0x000fe2000000000c */
[----:B------:R-:W-:-:S07]  /*4600*/  IMAD.MOV.U32 R22, RZ, RZ, R17 ;  /* 0x000000ffff167224 */ /* 0x000fce00078e0011 */
.L_x_63:
[----:B------:R-:W-:Y:S05]  /*4610*/  @!P2 BRA `(.L_x_66) ;  /* 0x0000000000eca947 */ /* 0x000fea0003800000 */
[----:B------:R-:W-:Y:S01]  /*4620*/  VIADD R21, R2, 0xffffffff ;  /* 0xffffffff02157836 */ /* 0x000fe20000000000 */
[----:B------:R-:W-:-:S04]  /*4630*/  ISETP.NE.AND P4, PT, R4, RZ, PT ;  /* 0x000000ff0400720c */ /* 0x000fc80003f85270 */
[----:B------:R-:W-:-:S13]  /*4640*/  ISETP.GE.U32.AND P3, PT, R21, 0x3, PT ;  /* 0x000000031500780c */ /* 0x000fda0003f66070 */
[----:B------:R-:W-:Y:S05]  /*4650*/  @!P3 BRA `(.L_x_67) ;  /* 0x000000000058b947 */ /* 0x000fea0003800000 */
[CC--:B------:R-:W-:Y:S01]  /*4660*/  IADD3 R12, PT, PT, R19.reuse, R22.reuse, RZ ;  /* 0x00000016130c7210 */ /* 0x0c0fe20007ffe0ff */
[----:B------:R-:W-:Y:S01]  /*4670*/  IMAD.IADD R34, R19, 0x1, R22 ;  /* 0x0000000113227824 */ /* 0x000fe200078e0216 */
[----:B------:R-:W-:Y:S01]  /*4680*/  UMOV UR4, 0x258 ;  /* 0x0000025800047882 */ /* 0x000fe20000000000 */
[----:B------:R-:W-:Y:S01]  /*4690*/  IADD3 R21, PT, PT, R26, R22, RZ ;  /* 0x000000161a157210 */ /* 0x000fe20007ffe0ff */
[----:B------:R-:W-:Y:S01]  /*46a0*/  VIADD R22, R22, 0x4 ;  /* 0x0000000416167836 */ /* 0x000fe20000000000 */
[----:B------:R-:W-:Y:S01]  /*46b0*/  LEA R23, R12, UR4, 0x2 ;  /* 0x000000040c177c11 */ /* 0x000fe2000f8e10ff */
[----:B------:R-:W-:Y:S02]  /*46c0*/  IMAD.SHL.U32 R34, R34, 0x4, RZ ;  /* 0x0000000422227824 */ /* 0x000fe400078e00ff */
[----:B------:R-:W0:Y:S01]  /*46d0*/  LDS.U8 R13, [R21+0x13b] ;  /* 0x00013b00150d7984 */ /* 0x000e220000000000 */
[----:B------:R-:W0:Y:S03]  /*46e0*/  LDC.U8 R28, c[0x3][R23] ;  /* 0x00c00000171c7b82 */ /* 0x000e260000000000 */
[----:B------:R-:W1:Y:S04]  /*46f0*/  LDS.U8 R30, [R21+0x13c] ;  /* 0x00013c00151e7984 */ /* 0x000e680000000000 */
[----:B------:R-:W2:Y:S01]  /*4700*/  LDS.U8 R32, [R21+0x13d] ;  /* 0x00013d0015207984 */ /* 0x000ea20000000000 */
[----:B------:R-:W1:Y:S03]  /*4710*/  LDC.U8 R31, c[0x3][R34+0x25c] ;  /* 0x00c09700221f7b82 */ /* 0x000e660000000000 */
[----:B------:R-:W3:Y:S05]  /*4720*/  LDS.U8 R35, [R21+0x13e] ;  /* 0x00013e0015237984 */ /* 0x000eea0000000000 */
        /* <DEDUP_REMOVED lines=8> */
[----:B------:R-:W-:-:S07]  /*47b0*/  LOP3.LUT R20, R12, R13, RZ, 0x3c, !PT ;  /* 0x0000000d0c147212 */ /* 0x000fce00078e3cff */
.L_x_67:
[----:B------:R-:W-:Y:S04]  /*47c0*/  BSSY.RECONVERGENT B3, `(.L_x_66) ;  /* 0x0000020000037945 */ /* 0x000fe80003800200 */
[----:B------:R-:W-:Y:S05]  /*47d0*/  @!P4 BRA `(.L_x_68) ;  /* 0x000000000078c947 */ /* 0x000fea0003800000 */
[----:B------:R-:W-:Y:S01]  /*47e0*/  ISETP.NE.AND P3, PT, R4, 0x1, PT ;  /* 0x000000010400780c */ /* 0x000fe20003f65270 */
[----:B------:R-:W-:Y:S01]  /*47f0*/  BSSY.RECONVERGENT B4, `(.L_x_69) ;  /* 0x0000014000047945 */ /* 0x000fe20003800200 */
[----:B------:R-:W-:-:S13]  /*4800*/  ISETP.NE.AND P4, PT, R5, RZ, PT ;  /* 0x000000ff0500720c */ /* 0x000fda0003f85270 */
[----:B------:R-:W-:Y:S01]  /*4810*/  @P4 IMAD.MOV.U32 R21, RZ, RZ, 0x258 ;  /* 0x00000258ff154424 */ /* 0x000fe200078e00ff */
[----:B------:R-:W-:Y:S06]  /*4820*/  @!P3 BRA `(.L_x_70) ;  /* 0x000000000040b947 */ /* 0x000fec0003800000 */
[CC--:B------:R-:W-:Y:S01]  /*4830*/  IADD3 R12, PT, PT, R19.reuse, R22.reuse, RZ ;  /* 0x00000016130c7210 */ /* 0x0c0fe20007ffe0ff */
[----:B------:R-:W-:Y:S01]  /*4840*/  UMOV UR4, 0x258 ;  /* 0x0000025800047882 */ /* 0x000fe20000000000 */
[----:B------:R-:W-:Y:S01]  /*4850*/  IMAD.IADD R13, R19, 0x1, R22 ;  /* 0x00000001130d7824 */ /* 0x000fe200078e0216 */
[----:B------:R-:W-:Y:S01]  /*4860*/  IADD3 R23, PT, PT, R26, R22, RZ ;  /* 0x000000161a177210 */ /* 0x000fe20007ffe0ff */
[----:B------:R-:W-:Y:S01]  /*4870*/  VIADD R22, R22, 0x2 ;  /* 0x0000000216167836 */ /* 0x000fe20000000000 */
[----:B------:R-:W-:Y:S01]  /*4880*/  LEA R28, R12, UR4, 0x2 ;  /* 0x000000040c1c7c11 */ /* 0x000fe2000f8e10ff */
[----:B------:R-:W-:Y:S02]  /*4890*/  IMAD.SHL.U32 R31, R13, 0x4, RZ ;  /* 0x000000040d1f7824 */ /* 0x000fe400078e00ff */
[----:B------:R-:W0:Y:S01]  /*48a0*/  LDS.U8 R12, [R23+0x13b] ;  /* 0x00013b00170c7984 */ /* 0x000e220000000000 */
[----:B------:R-:W0:Y:S03]  /*48b0*/  LDC.U8 R13, c[0x3][R28] ;  /* 0x00c000001c0d7b82 */ /* 0x000e260000000000 */
[----:B------:R-:W1:Y:S05]  /*48c0*/  LDS.U8 R30, [R23+0x13c] ;  /* 0x00013c00171e7984 */ /* 0x000e6a0000000000 */
[----:B------:R-:W1:Y:S01]  /*48d0*/  LDC.U8 R31, c[0x3][R31+0x25c] ;  /* 0x00c097001f1f7b82 */ /* 0x000e620000000000 */
[----:B0-----:R-:W-:-:S05]  /*48e0*/  IMAD R13, R12, R13, RZ ;  /* 0x0000000d0c0d7224 */ /* 0x001fca00078e02ff */
[----:B------:R-:W-:Y:S01]  /*48f0*/  LOP3.LUT R13, R13, R20, RZ, 0x3c, !PT ;  /* 0x000000140d0d7212 */ /* 0x000fe200078e3cff */
[----:B-1----:R-:W-:-:S05]  /*4900*/  IMAD R30, R30, R31, RZ ;  /* 0x0000001f1e1e7224 */ /* 0x002fca00078e02ff */
[C---:B------:R-:W-:Y:S02]  /*4910*/  LOP3.LUT R20, R30.reuse, R13, RZ, 0x3c, !PT ;  /* 0x0000000d1e147212 */ /* 0x040fe400078e3cff */
[----:B------:R-:W-:-:S07]  /*4920*/  PRMT R12, R30, 0x7610, R12 ;  /* 0x000076101e0c7816 */ /* 0x000fce000000000c */
.L_x_70:
[----:B------:R-:W-:Y:S05]  /*4930*/  BSYNC.RECONVERGENT B4 ;  /* 0x0000000000047941 */ /* 0x000fea0003800200 */
.L_x_69:
[--C-:B------:R-:W-:Y:S01]  /*4940*/  @P4 IMAD.IADD R28, R19, 0x1, R22.reuse ;  /* 0x00000001131c4824 */ /* 0x100fe200078e0216 */
[----:B------:R-:W-:Y:S01]  /*4950*/  @P4 PRMT R13, R20, 0x7610, R13 ;  /* 0x00007610140d4816 */ /* 0x000fe2000000000d */
[----:B------:R-:W-:-:S03]  /*4960*/  @P4 IMAD.IADD R19, R26, 0x1, R22 ;  /* 0x000000011a134824 */ /* 0x000fc600078e0216 */
[----:B------:R-:W-:-:S03]  /*4970*/  @P4 LEA R21, R28, R21, 0x2 ;  /* 0x000000151c154211 */ /* 0x000fc600078e10ff */
[----:B------:R-:W0:Y:S01]  /*4980*/  @P4 LDS.U8 R19, [R19+0x13b] ;  /* 0x00013b0013134984 */ /* 0x000e220000000000 */
[----:B------:R-:W0:Y:S02]  /*4990*/  @P4 LDC.U8 R28, c[0x3][R21] ;  /* 0x00c00000151c4b82 */ /* 0x000e240000000000 */
[----:B0-----:R-:W-:-:S05]  /*49a0*/  @P4 IMAD R28, R19, R28, RZ ;  /* 0x0000001c131c4224 */ /* 0x001fca00078e02ff */
[----:B------:R-:W-:-:S07]  /*49b0*/  @P4 PRMT R12, R28, 0x7610, R12 ;  /* 0x000076101c0c4816 */ /* 0x000fce000000000c */
.L_x_68:
[----:B------:R-:W-:Y:S05]  /*49c0*/  BSYNC.RECONVERGENT B3 ;  /* 0x0000000000037941 */ /* 0x000fea0003800200 */
.L_x_66:
[----:B------:R-:W-:Y:S02]  /*49d0*/  LOP3.LUT R19, R13, 0xff, RZ, 0xc0, !PT ;  /* 0x000000ff0d137812 */ /* 0x000fe400078ec0ff */
[----:B------:R-:W-:-:S04]  /*49e0*/  LOP3.LUT R20, R12, 0xff, RZ, 0xc0, !PT ;  /* 0x000000ff0c147812 */ /* 0x000fc800078ec0ff */
[----:B------:R-:W-:-:S13]  /*49f0*/  ISETP.NE.AND P3, PT, R20, R19, PT ;  /* 0x000000131400720c */ /* 0x000fda0003f65270 */
[----:B------:R-:W-:Y:S05]  /*4a00*/  @P3 BRA `(.L_x_71) ;  /* 0x0000000800003947 */ /* 0x000fea0003800000 */
[----:B------:R-:W-:-:S05]  /*4a10*/  VIADD R18, R18, 0x1 ;  /* 0x0000000112127836 */ /* 0x000fca0000000000 */
[----:B------:R-:W-:-:S13]  /*4a20*/  ISETP.NE.AND P3, PT, R18, R25, PT ;  /* 0x000000191200720c */ /* 0x000fda0003f65270 */
[----:B------:R-:W-:Y:S05]  /*4a30*/  @P3 BRA `(.L_x_72) ;  /* 0xfffffff8002c3947 */ /* 0x000fea000383ffff */
.L_x_62:
[----:B0-----:R-:W-:Y:S01]  /*4a40*/  MOV R31, RZ ;  /* 0x000000ff001f7202 */ /* 0x001fe20000000f00 */
[----:B------:R-:W-:Y:S06]  /*4a50*/  @!P1 BRA `(.L_x_73) ;  /* 0x0000000000e49947 */ /* 0x000fec0003800000 */
[----:B------:R-:W-:Y:S01]  /*4a60*/  BSSY.RECONVERGENT B3, `(.L_x_74) ;  /* 0x0000037000037945 */ /* 0x000fe20003800200 */
[----:B------:R-:W-:-:S07]  /*4a70*/  IMAD.MOV.U32 R28, RZ, RZ, RZ ;  /* 0x000000ffff1c7224 */ /* 0x000fce00078e00ff */
.L_x_75:
[--C-:B------:R-:W-:Y:S01]  /*4a80*/  IMAD.IADD R30, R26, 0x1, R28.reuse ;  /* 0x000000011a1e7824 */ /* 0x100fe200078e021c */
[----:B0--3--:R-:W0:Y:S01]  /*4a90*/  LDS R19, [R26+0x328] ;  /* 0x000328001a137984 */ /* 0x009e220000000800 */
[----:B------:R-:W0:Y:S03]  /*4aa0*/  LDCU UR4, c[0x0][0x3a0] ;  /* 0x00007400ff0477ac */ /* 0x000e260008000800 */
[----:B-12---:R-:W1:Y:S01]  /*4ab0*/  LDS.U8 R22, [R30+0x13b] ;  /* 0x00013b001e167984 */ /* 0x006e620000000000 */
[----:B0-----:R-:W-:Y:S01]  /*4ac0*/  IMAD R19, R19, UR4, R28 ;  /* 0x0000000413137c24 */ /* 0x001fe2000f8e021c */
[----:B-1----:R-:W0:Y:S04]  /*4ad0*/  I2F.F64.U16 R22, R22 ;  /* 0x0000001600167312 */ /* 0x002e280000101800 */
[----:B------:R-:W-:-:S05]  /*4ae0*/  LEA R31, R19, R26, 0x3 ;  /* 0x0000001a131f7211 */ /* 0x000fca00078e18ff */
[----:B0-----:R-:W-:Y:S04]  /*4af0*/  STS.64 [R31+0x160], R22 ;  /* 0x000160161f007388 */ /* 0x001fe80000000a00 */
[----:B------:R-:W0:Y:S04]  /*4b00*/  LDS.U8 R18, [R30+0x13c] ;  /* 0x00013c001e127984 */ /* 0x000e280000000000 */
[----:B------:R-:W1:Y:S01]  /*4b10*/  LDS R21, [R26+0x328] ;  /* 0x000328001a157984 */ /* 0x000e620000000800 */
[----:B0-----:R-:W0:Y:S01]  /*4b20*/  I2F.F64.U16 R18, R18 ;  /* 0x0000001200127312 */ /* 0x001e220000101800 */
[----:B-1----:R-:W-:-:S04]  /*4b30*/  IMAD R21, R21, UR4, R28 ;  /* 0x0000000415157c24 */ /* 0x002fc8000f8e021c */
[----:B------:R-:W-:-:S05]  /*4b40*/  IMAD R35, R21, 0x8, R26 ;  /* 0x0000000815237824 */ /* 0x000fca00078e021a */
        /* <DEDUP_REMOVED lines=10> */
[----:B-1----:R-:W-:-:S05]  /*4bf0*/  IMAD R31, R31, UR4, R28 ;  /* 0x000000041f1f7c24 */ /* 0x002fca000f8e021c */
        /* <DEDUP_REMOVED lines=23> */
[----:B-1----:R-:W-:-:S02]  /*4d70*/  IMAD R31, R31, UR4, R28 ;  /* 0x000000041f1f7c24 */ /* 0x002fc4000f8e021c */
[----:B------:R-:W-:Y:S02]  /*4d80*/  VIADD R28, R28, 0x8 ;  /* 0x000000081c1c7836 */ /* 0x000fe40000000000 */
[----:B------:R-:W-:-:S03]  /*4d90*/  IMAD R31, R31, 0x8, R26 ;  /* 0x000000081f1f7824 */ /* 0x000fc600078e021a */
[----:B------:R-:W-:Y:S02]  /*4da0*/  ISETP.NE.AND P1, PT, R28, R17, PT ;  /* 0x000000111c00720c */ /* 0x000fe40003f25270 */
[----:B0-----:R0:W-:Y:S11]  /*4db0*/  STS.64 [R31+0x198], R18 ;  /* 0x000198121f007388 */ /* 0x0011f60000000a00 */
[----:B------:R-:W-:Y:S05]  /*4dc0*/  @P1 BRA `(.L_x_75) ;  /* 0xfffffffc002c1947 */ /* 0x000fea000383ffff */
[----:B------:R-:W-:Y:S05]  /*4dd0*/  BSYNC.RECONVERGENT B3 ;  /* 0x0000000000037941 */ /* 0x000fea0003800200 */
.L_x_74:
[----:B0-----:R-:W-:-:S07]  /*4de0*/  MOV R31, R17 ;  /* 0x00000011001f7202 */ /* 0x001fce0000000f00 */
.L_x_73:
[----:B------:R-:W-:Y:S05]  /*4df0*/  @!P2 BRA `(.L_x_76) ;  /* 0x0000000000f8a947 */ /* 0x000fea0003800000 */
[----:B---3--:R-:W-:Y:S01]  /*4e00*/  VIADD R18, R2, 0xffffffff ;  /* 0xffffffff02127836 */ /* 0x008fe20000000000 */
[----:B------:R-:W-:-:S04]  /*4e10*/  ISETP.NE.AND P2, PT, R4, RZ, PT ;  /* 0x000000ff0400720c */ /* 0x000fc80003f45270 */
[----:B------:R-:W-:-:S13]  /*4e20*/  ISETP.GE.U32.AND P1, PT, R18, 0x3, PT ;  /* 0x000000031200780c */ /* 0x000fda0003f26070 */
[----:B------:R-:W-:Y:S05]  /*4e30*/  @!P1 BRA `(.L_x_77) ;  /* 0x00000000006c9947 */ /* 0x000fea0003800000 */
[--C-:B------:R-:W-:Y:S01]  /*4e40*/  IMAD.IADD R28, R26, 0x1, R31.reuse ;  /* 0x000000011a1c7824 */ /* 0x100fe200078e021f */
[----:B------:R-:W1:Y:S01]  /*4e50*/  LDS R20, [R26+0x328] ;  /* 0x000328001a147984 */ /* 0x000e620000000800 */
[----:B------:R-:W1:Y:S03]  /*4e60*/  LDCU UR4, c[0x0][0x3a0] ;  /* 0x00007400ff0477ac */ /* 0x000e660008000800 */
[----:B------:R-:W0:Y:S01]  /*4e70*/  LDS.U8 R18, [R28+0x13b] ;  /* 0x00013b001c127984 */ /* 0x000e220000000000 */
[----:B-12---:R-:W-:Y:S01]  /*4e80*/  IMAD R21, R20, UR4, R31 ;  /* 0x0000000414157c24 */ /* 0x006fe2000f8e021f */
[----:B0-----:R-:W0:Y:S04]  /*4e90*/  I2F.F64.U16 R18, R18 ;  /* 0x0000001200127312 */ /* 0x001e280000101800 */
        /* <DEDUP_REMOVED lines=17> */
[----:B-1----:R-:W-:-:S02]  /*4fb0*/  IMAD R33, R30, UR4, R31 ;  /* 0x000000041e217c24 */ /* 0x002fc4000f8e021f */
[----:B------:R-:W-:-:S03]  /*4fc0*/  VIADD R31, R31, 0x4 ;  /* 0x000000041f1f7836 */ /* 0x000fc60000000000 */
[----:B------:R-:W-:-:S05]  /*4fd0*/  LEA R33, R33, R26, 0x3 ;  /* 0x0000001a21217211 */ /* 0x000fca00078e18ff */
[----:B0-----:R0:W-:Y:S02]  /*4fe0*/  STS.64 [R33+0x178], R18 ;  /* 0x0001781221007388 */ /* 0x0011e40000000a00 */
.L_x_77:
[----:B------:R-:W-:Y:S04]  /*4ff0*/  BSSY.RECONVERGENT B3, `(.L_x_76) ;  /* 0x000001e000037945 */ /* 0x000fe80003800200 */
[----:B------:R-:W-:Y:S05]  /*5000*/  @!P2 BRA `(.L_x_78) ;  /* 0x000000000070a947 */ /* 0x000fea0003800000 */
[----:B------:R-:W-:Y:S01]  /*5010*/  ISETP.NE.AND P1, PT, R4, 0x1, PT ;  /* 0x000000010400780c */ /* 0x000fe20003f25270 */
[----:B------:R-:W-:Y:S01]  /*5020*/  BSSY.RECONVERGENT B4, `(.L_x_79) ;  /* 0x0000012000047945 */ /* 0x000fe20003800200 */
[----:B------:R-:W-:-:S11]  /*5030*/  ISETP.NE.AND P2, PT, R5, RZ, PT ;  /* 0x000000ff0500720c */ /* 0x000fd60003f45270 */
[----:B------:R-:W-:Y:S05]  /*5040*/  @!P1 BRA `(.L_x_80) ;  /* 0x00000000003c9947 */ /* 0x000fea0003800000 */
[--C-:B------:R-:W-:Y:S01]  /*5050*/  IMAD.IADD R28, R26, 0x1, R31.reuse ;  /* 0x000000011a1c7824 */ /* 0x100fe200078e021f */
[----:B0-----:R-:W0:Y:S01]  /*5060*/  LDS R18, [R26+0x328] ;  /* 0x000328001a127984 */ /* 0x001e220000000800 */
[----:B------:R-:W0:Y:S03]  /*5070*/  LDCU UR4, c[0x0][0x3a0] ;  /* 0x00007400ff0477ac */ /* 0x000e260008000800 */
[----:B------:R-:W1:Y:S01]  /*5080*/  LDS.U8 R20, [R28+0x13b] ;  /* 0x00013b001c147984 */ /* 0x000e620000000000 */
[----:B0-----:R-:W-:Y:S01]  /*5090*/  IMAD R19, R18, UR4, R31 ;  /* 0x0000000412137c24 */ /* 0x001fe2000f8e021f */
[----:B-12---:R-:W0:Y:S04]  /*50a0*/  I2F.F64.U16 R20, R20 ;  /* 0x0000001400147312 */ /* 0x006e280000101800 */
[----:B------:R-:W-:-:S05]  /*50b0*/  LEA R23, R19, R26, 0x3 ;  /* 0x0000001a13177211 */ /* 0x000fca00078e18ff */
[----:B0-----:R-:W-:Y:S04]  /*50c0*/  STS.64 [R23+0x160], R20 ;  /* 0x0001601417007388 */ /* 0x001fe80000000a00 */
[----:B------:R-:W0:Y:S04]  /*50d0*/  LDS.U8 R18, [R28+0x13c] ;  /* 0x00013c001c127984 */ /* 0x000e280000000000 */
[----:B------:R-:W1:Y:S01]  /*50e0*/  LDS R22, [R26+0x328] ;  /* 0x000328001a167984 */ /* 0x000e620000000800 */
[----:B0-----:R-:W0:Y:S01]  /*50f0*/  I2F.F64.U16 R18, R18 ;  /* 0x0000001200127312 */ /* 0x001e220000101800 */
[----:B-1----:R-:W-:-:S02]  /*5100*/  IMAD R33, R22, UR4, R31 ;  /* 0x0000000416217c24 */ /* 0x002fc4000f8e021f */
[----:B------:R-:W-:Y:S02]  /*5110*/  VIADD R31, R31, 0x2 ;  /* 0x000000021f1f7836 */ /* 0x000fe40000000000 */
[----:B------:R-:W-:-:S05]  /*5120*/  IMAD R33, R33, 0x8, R26 ;  /* 0x0000000821217824 */ /* 0x000fca00078e021a */
[----:B0-----:R3:W-:Y:S02]  /*5130*/  STS.64 [R33+0x168], R18 ;  /* 0x0001681221007388 */ /* 0x0017e40000000a00 */
.L_x_80:
[----:B------:R-:W-:Y:S05]  /*5140*/  BSYNC.RECONVERGENT B4 ;  /* 0x0000000000047941 */ /* 0x000fea0003800200 */
.L_x_79:
[----:B------:R-:W-:Y:S01]  /*5150*/  @P2 IADD3 R20, PT, PT, R26, R31, RZ ;  /* 0x0000001f1a142210 */ /* 0x000fe20007ffe0ff */
[----:B-12---:R-:W1:Y:S01]  /*5160*/  @P2 LDS R22, [R26+0x328] ;  /* 0x000328001a162984 */ /* 0x006e620000000800 */
[----:B------:R-:W1:Y:S03]  /*5170*/  @P2 LDC R21, c[0x0][0x3a0] ;  /* 0x0000e800ff152b82 */ /* 0x000e660000000800 */
[----:B0--3--:R-:W0:Y:S01]  /*5180*/  @P2 LDS.U8 R18, [R20+0x13b] ;  /* 0x00013b0014122984 */ /* 0x009e220000000000 */
[----:B-1----:R-:W-:Y:S01]  /*5190*/  @P2 IMAD R21, R22, R21, R31 ;  /* 0x0000001516152224 */ /* 0x002fe200078e021f */
[----:B0-----:R-:W0:Y:S03]  /*51a0*/  @P2 I2F.F64.U16 R18, R18 ;  /* 0x0000001200122312 */ /* 0x001e260000101800 */
[----:B------:R-:W-:-:S05]  /*51b0*/  @P2 IMAD R21, R21, 0x8, R26 ;  /* 0x0000000815152824 */ /* 0x000fca00078e021a */
[----:B0-----:R3:W-:Y:S02]  /*51c0*/  @P2 STS.64 [R21+0x160], R18 ;  /* 0x0001601215002388 */ /* 0x0017e40000000a00 */
.L_x_78:
[----:B------:R-:W-:Y:S05]  /*51d0*/  BSYNC.RECONVERGENT B3 ;  /* 0x0000000000037941 */ /* 0x000fea0003800200 */
.L_x_76:
[----:B0--3--:R-:W0:Y:S02]  /*51e0*/  LDS R18, [R26+0x328] ;  /* 0x000328001a127984 */ /* 0x009e240000000800 */
[----:B0-----:R-:W-:-:S05]  /*51f0*/  VIADD R19, R18, 0x1 ;  /* 0x0000000112137836 */ /* 0x001fca0000000000 */
[----:B------:R0:W-:Y:S02]  /*5200*/  STS [R26+0x328], R19 ;  /* 0x000328131a007388 */ /* 0x0001e40000000800 */
.L_x_71:
[----:B------:R-:W-:Y:S05]  /*5210*/  BSYNC.RECONVERGENT B2 ;  /* 0x0000000000027941 */ /* 0x000fea0003800200 */
.L_x_61:
[C---:B------:R-:W-:Y:S01]  /*5220*/  ISETP.NE.AND P1, PT, R27.reuse, R14, PT ;  /* 0x0000000e1b00720c */ /* 0x040fe20003f25270 */
[----:B0-----:R-:W-:Y:S01]  /*5230*/  IMAD.MOV.U32 R19, RZ, RZ, R27 ;  /* 0x000000ffff137224 */ /* 0x001fe200078e001b */
[----:B------:R-:W-:-:S05]  /*5240*/  IADD3 R18, PT, PT, R27, 0x1, RZ ;  /* 0x000000011b127810 */ /* 0x000fca0007ffe0ff */
[----:B------:R-:W-:-:S06]  /*5250*/  IMAD.MOV.U32 R27, RZ, RZ, R18 ;  /* 0x000000ffff1b7224 */ /* 0x000fcc00078e0012 */
[----:B------:R-:W-:Y:S05]  /*5260*/  @P1 BRA `(.L_x_81) ;  /* 0xffffffe0002c1947 */ /* 0x000fea000383ffff */
[----:B------:R-:W-:Y:S05]  /*5270*/  BSYNC.RELIABLE B0 ;  /* 0x0000000000007941 */ /* 0x000fea0003800100 */
.L_x_38:
[----:B------:R0:W3:Y:S02]  /*5280*/  LDS R18, [R26+0x328] ;  /* 0x000328001a127984 */ /* 0x0000e40000000800 */
.L_x_39:
[----:B------:R-:W-:Y:S05]  /*5290*/  BSYNC.RECONVERGENT B1 ;  /* 0x0000000000017941 */ /* 0x000fea0003800200 */
.L_x_37:
[----:B------:R-:W-:Y:S05]  /*52a0*/  WARPSYNC.ALL ;  /* 0x0000000000007948 */ /* 0x000fea0003800000 */
[----:B---3--:R-:W-:Y:S01]  /*52b0*/  ISETP.NE.AND P0, PT, R18, RZ, PT ;  /* 0x000000ff1200720c */ /* 0x008fe20003f05270 */
[----:B------:R-:W3:Y:S01]  /*52c0*/  LDCU UR7, c[0x0][0x3a0] ;  /* 0x00007400ff0777ac */ /* 0x000ee20008000800 */
[----:B------:R-:W-:Y:S01]  /*52d0*/  BSSY.RECONVERGENT B1, `(.L_x_82) ;  /* 0x0000356000017945 */ /* 0x000fe20003800200 */
[C---:B------:R-:W-:Y:S01]  /*52e0*/  IADD3 R30, PT, PT, R1.reuse, 0x2d0, RZ ;  /* 0x000002d0011e7810 */ /* 0x040fe20007ffe0ff */
[----:B------:R-:W-:-:S09]  /*52f0*/  VIADD R28, R1, 0x258 ;  /* 0x00000258011c7836 */ /* 0x000fd20000000000 */
[----:B------:R-:W-:Y:S05]  /*5300*/  @!P0 BRA `(.L_x_83) ;  /* 0x0000002c003c8947 */ /* 0x000fea0003800000 */
[----:B------:R-:W-:Y:S01]  /*5310*/  UISETP.NE.AND UP0, UPT, UR6, URZ, UPT ;  /* 0x000000ff0600728c */ /* 0x000fe2000bf05270 */
[----:B------:R-:W-:-:S08]  /*5320*/  IMAD.MOV.U32 R19, RZ, RZ, RZ ;  /* 0x000000ffff137224 */ /* 0x000fd000078e00ff */
[----:B------:R-:W-:Y:S05]  /*5330*/  BRA.U !UP0, `(.L_x_84) ;  /* 0x0000000908ac7547 */ /* 0x000fea000b800000 */
[----:B------:R-:W-:-:S07]  /*5340*/  HFMA2 R19, -RZ, RZ, 0, 0 ;  /* 0x00000000ff137431 */ /* 0x000fce00000001ff */
.L_x_93:
[----:B------:R-:W-:-:S05]  /*5350*/  IMAD R23, R19, 0x8, R10 ;  /* 0x0000000813177824 */ /* 0x000fca00078e020a */
[----:B------:R-:W4:Y:S01]  /*5360*/  LDL.64 R16, [R23] ;  /* 0x0000000017107983 */ /* 0x000f220000100a00 */
[----:B------:R-:W-:Y:S01]  /*5370*/  IMAD.MOV.U32 R14, RZ, RZ, 0x652b82fe ;  /* 0x652b82feff0e7424 */ /* 0x000fe200078e00ff */
[----:B------:R-:W-:Y:S01]  /*5380*/  MOV R15, 0x3ff71547 ;  /* 0x3ff71547000f7802 */ /* 0x000fe20000000f00 */
[----:B------:R-:W-:Y:S01]  /*5390*/  UMOV UR14, 0xfefa39ef ;  /* 0xfefa39ef000e7882 */ /* 0x000fe20000000000 */
[----:B------:R-:W-:Y:S01]  /*53a0*/  UMOV UR15, 0x3fe62e42 ;  /* 0x3fe62e42000f7882 */ /* 0x000fe20000000000 */
[----:B------:R-:W-:Y:S03]  /*53b0*/  BSSY.RECONVERGENT B2, `(.L_x_85) ;  /* 0x0000037000027945 */ /* 0x000fe60003800200 */
[----:B----4-:R-:W-:Y:S01]  /*53c0*/  DFMA R14, R16, R14, 6.75539944105574400000e+15 ;  /* 0x43380000100e742b */ /* 0x010fe2000000000e */
[----:B------:R-:W-:-:S07]  /*53d0*/  FSETP.GEU.AND P0, PT, |R17|, 4.1917929649353027344, PT ;  /* 0x4086232b1100780b */ /* 0x000fce0003f0e200 */
[----:B------:R-:W-:-:S08]  /*53e0*/  DADD R12, R14, -6.75539944105574400000e+15 ;  /* 0xc33800000e0c7429 */ /* 0x000fd00000000000 */
[----:B-12---:R-:W-:Y:S01]  /*53f0*/  DFMA R20, R12, -UR14, R16 ;  /* 0x8000000e0c147c2b */ /* 0x006fe20008000010 */
[----:B------:R-:W-:Y:S01]  /*5400*/  UMOV UR14, 0x3b39803f ;  /* 0x3b39803f000e7882 */ /* 0x000fe20000000000 */
[----:B------:R-:W-:-:S06]  /*5410*/  UMOV UR15, 0x3c7abc9e ;  /* 0x3c7abc9e000f7882 */ /* 0x000fcc0000000000 */
[----:B------:R-:W-:Y:S01]  /*5420*/  DFMA R20, R12, -UR14, R20 ;  /* 0x8000000e0c147c2b */ /* 0x000fe20008000014 */
[----:B------:R-:W-:Y:S01]  /*5430*/  UMOV UR14, 0x69ce2bdf ;  /* 0x69ce2bdf000e7882 */ /* 0x000fe20000000000 */
[----:B------:R-:W-:Y:S01]  /*5440*/  IMAD.MOV.U32 R12, RZ, RZ, -0x35dec16 ;  /* 0xfca213eaff0c7424 */ /* 0x000fe200078e00ff */
[----:B------:R-:W-:Y:S01]  /*5450*/  UMOV UR15, 0x3e5ade15 ;  /* 0x3e5ade15000f7882 */ /* 0x000fe20000000000 */
[----:B------:R-:W-:-:S06]  /*5460*/  IMAD.MOV.U32 R13, RZ, RZ, 0x3e928af3 ;  /* 0x3e928af3ff0d7424 */ /* 0x000fcc00078e00ff */
[----:B------:R-:W-:Y:S01]  /*5470*/  DFMA R12, R20, UR14, R12 ;  /* 0x0000000e140c7c2b */ /* 0x000fe2000800000c */
[----:B------:R-:W-:Y:S01]  /*5480*/  UMOV UR14, 0x62401315 ;  /* 0x62401315000e7882 */ /* 0x000fe20000000000 */
[----:B------:R-:W-:-:S06]  /*5490*/  UMOV UR15, 0x3ec71dee ;  /* 0x3ec71dee000f7882 */ /* 0x000fcc0000000000 */
[----:B------:R-:W-:Y:S01]  /*54a0*/  DFMA R12, R20, R12, UR14 ;  /* 0x0000000e140c7e2b */ /* 0x000fe2000800000c */
        /* <DEDUP_REMOVED lines=20> */
[----:B------:R-:W-:-:S08]  /*55f0*/  DFMA R12, R20, R12, UR14 ;  /* 0x0000000e140c7e2b */ /* 0x000fd0000800000c */
[----:B------:R-:W-:-:S08]  /*5600*/  DFMA R12, R20, R12, 1 ;  /* 0x3ff00000140c742b */ /* 0x000fd0000000000c */
[----:B------:R-:W-:-:S10]  /*5610*/  DFMA R12, R20, R12, 1 ;  /* 0x3ff00000140c742b */ /* 0x000fd4000000000c */
[----:B------:R-:W-:Y:S01]  /*5620*/  LEA R21, R14, R13, 0x14 ;  /* 0x0000000d0e157211 */ /* 0x000fe200078ea0ff */
[----:B------:R-:W-:Y:S01]  /*5630*/  IMAD.MOV.U32 R20, RZ, RZ, R12 ;  /* 0x000000ffff147224 */ /* 0x000fe200078e000c */
[----:B------:R-:W-:Y:S06]  /*5640*/  @!P0 BRA `(.L_x_86) ;  /* 0x0000000000348947 */ /* 0x000fec0003800000 */
[----:B------:R-:W-:Y:S01]  /*5650*/  FSETP.GEU.AND P1, PT, |R17|, 4.2275390625, PT ;  /* 0x408748001100780b */ /* 0x000fe20003f2e200 */
[C---:B------:R-:W-:Y:S02]  /*5660*/  DADD R20, R16.reuse, +INF ;  /* 0x7ff0000010147429 */ /* 0x040fe40000000000 */
[----:B------:R-:W-:-:S08]  /*5670*/  DSETP.GEU.AND P0, PT, R16, RZ, PT ;  /* 0x000000ff1000722a */ /* 0x000fd00003f0e000 */
[----:B------:R-:W-:Y:S02]  /*5680*/  FSEL R20, R20, RZ, P0 ;  /* 0x000000ff14147208 */ /* 0x000fe40000000000 */
[----:B------:R-:W-:Y:S02]  /*5690*/  @!P1 LEA.HI R15, R14, R14, RZ, 0x1 ;  /* 0x0000000e0e0f9211 */ /* 0x000fe400078f08ff */
[----:B------:R-:W-:Y:S02]  /*56a0*/  FSEL R21, R21, RZ, P0 ;  /* 0x000000ff15157208 */ /* 0x000fe40000000000 */
[----:B------:R-:W-:-:S05]  /*56b0*/  @!P1 SHF.R.S32.HI R15, RZ, 0x1, R15 ;  /* 0x00000001ff0f9819 */ /* 0x000fca000001140f */
[----:B------:R-:W-:Y:S01]  /*56c0*/  @!P1 IMAD.IADD R14, R14, 0x1, -R15 ;  /* 0x000000010e0e9824 */ /* 0x000fe200078e0a0f */
[----:B------:R-:W-:-:S04]  /*56d0*/  @!P1 LEA R15, R15, R13, 0x14 ;  /* 0x0000000d0f0f9211 */ /* 0x000fc800078ea0ff */
[----:B------:R-:W-:Y:S01]  /*56e0*/  @!P1 LEA R13, R14, 0x3ff00000, 0x14 ;  /* 0x3ff000000e0d9811 */ /* 0x000fe200078ea0ff */
[----:B------:R-:W-:Y:S02]  /*56f0*/  @!P1 IMAD.MOV.U32 R14, RZ, RZ, R12 ;  /* 0x000000ffff0e9224 */ /* 0x000fe400078e000c */
[----:B------:R-:W-:-:S06]  /*5700*/  @!P1 IMAD.MOV.U32 R12, RZ, RZ, RZ ;  /* 0x000000ffff0c9224 */ /* 0x000fcc00078e00ff */
[----:B------:R-:W-:-:S11]  /*5710*/  @!P1 DMUL R20, R14, R12 ;  /* 0x0000000c0e149228 */ /* 0x000fd60000000000 */
.L_x_86:
[----:B---3--:R-:W-:Y:S05]  /*5720*/  BSYNC.RECONVERGENT B2 ;  /* 0x0000000000027941 */ /* 0x008fea0003800200 */
.L_x_85:
[----:B------:R-:W-:Y:S01]  /*5730*/  DADD R12, R20, 1 ;  /* 0x3ff00000140c7429 */ /* 0x000fe20000000000 */
[----:B------:R-:W-:Y:S05]  /*5740*/  BSSY.RECONVERGENT B2, `(.L_x_87) ;  /* 0x0000010000027945 */ /* 0x000fea0003800200 */
[----:B------:R-:W1:Y:S04]  /*5750*/  MUFU.RCP64H R17, R13 ;  /* 0x0000000d00117308 */ /* 0x000e680000001800 */
[----:B------:R-:W-:-:S04]  /*5760*/  IADD3 R16, PT, PT, R13, 0x300402, RZ ;  /* 0x003004020d107810 */ /* 0x000fc80007ffe0ff */
[----:B------:R-:W-:Y:S02]  /*5770*/  FSETP.GEU.AND P0, PT, |R16|, 5.8789094863358348022e-39, PT ;  /* 0x004004021000780b */ /* 0x000fe40003f0e200 */
[----:B-1----:R-:W-:-:S08]  /*5780*/  DFMA R14, -R12, R16, 1 ;  /* 0x3ff000000c0e742b */ /* 0x002fd00000000110 */
[----:B------:R-:W-:-:S08]  /*5790*/  DFMA R14, R14, R14, R14 ;  /* 0x0000000e0e0e722b */ /* 0x000fd0000000000e */
[----:B------:R-:W-:-:S08]  /*57a0*/  DFMA R14, R16, R14, R16 ;  /* 0x0000000e100e722b */ /* 0x000fd00000000010 */
[----:B------:R-:W-:-:S08]  /*57b0*/  DFMA R34, -R12, R14, 1 ;  /* 0x3ff000000c22742b */ /* 0x000fd0000000010e */
[----:B------:R-:W-:Y:S01]  /*57c0*/  DFMA R34, R14, R34, R14 ;  /* 0x000000220e22722b */ /* 0x000fe2000000000e */
[----:B------:R-:W-:Y:S10]  /*57d0*/  @P0 BRA `(.L_x_88) ;  /* 0x0000000000180947 */ /* 0x000ff40003800000 */
[----:B------:R-:W-:Y:S02]  /*57e0*/  LOP3.LUT R21, R13, 0x7fffffff, RZ, 0xc0, !PT ;  /* 0x7fffffff0d157812 */ /* 0x000fe400078ec0ff */
[----:B------:R-:W-:-:S03]  /*57f0*/  MOV R22, 0x5820 ;  /* 0x0000582000167802 */ /* 0x000fc60000000f00 */
[----:B------:R-:W-:-:S07]  /*5800*/  VIADD R21, R21, 0xfff00000 ;  /* 0xfff0000015157836 */ /* 0x000fce0000000000 */
[----:B0-----:R-:W-:Y:S05]  /*5810*/  CALL.REL.NOINC `($__internal_0_$__cuda_sm20_dblrcp_rn_slowpath_v3) ;  /* 0x0000003800d87944 */ /* 0x001fea0003c00000 */
[----:B------:R-:W-:Y:S01]  /*5820*/  IMAD.MOV.U32 R34, RZ, RZ, R14 ;  /* 0x000000ffff227224 */ /* 0x000fe200078e000e */
[----:B------:R-:W-:-:S07]  /*5830*/  MOV R35, R15 ;  /* 0x0000000f00237202 */ /* 0x000fce0000000f00 */
.L_x_88:
[----:B------:R-:W-:Y:S05]  /*5840*/  BSYNC.RECONVERGENT B2 ;  /* 0x0000000000027941 */ /* 0x000fea0003800200 */
.L_x_87:
[----:B------:R-:W-:Y:S01]  /*5850*/  DADD R32, -R34, 1 ;  /* 0x3ff0000022207429 */ /* 0x000fe20000000100 */
[C---:B------:R-:W-:Y:S02]  /*5860*/  IMAD R24, R19.reuse, 0x8, R8 ;  /* 0x0000000813187824 */ /* 0x040fe400078e0208 */
[----:B------:R-:W-:-:S03]  /*5870*/  IMAD R25, R19, 0x8, R6 ;  /* 0x0000000813197824 */ /* 0x000fc600078e0206 */
[----:B------:R1:W-:Y:S04]  /*5880*/  STL.64 [R24], R34 ;  /* 0x0000002218007387 */ /* 0x0003e80000100a00 */
[----:B------:R1:W-:Y:S04]  /*5890*/  STL.64 [R25], R32 ;  /* 0x0000002019007387 */ /* 0x0003e80000100a00 */
[----:B------:R-:W2:Y:S01]  /*58a0*/  LDL.64 R16, [R23+0x8] ;  /* 0x0000080017107983 */ /* 0x000ea20000100a00 */
[----:B------:R-:W-:Y:S01]  /*58b0*/  MOV R14, 0x652b82fe ;  /* 0x652b82fe000e7802 */ /* 0x000fe20000000f00 */
[----:B------:R-:W-:Y:S01]  /*58c0*/  IMAD.MOV.U32 R15, RZ, RZ, 0x3ff71547 ;  /* 0x3ff71547ff0f7424 */ /* 0x000fe200078e00ff */
[----:B------:R-:W-:Y:S01]  /*58d0*/  UMOV UR14, 0xfefa39ef ;  /* 0xfefa39ef000e7882 */ /* 0x000fe20000000000 */
[----:B------:R-:W-:Y:S01]  /*58e0*/  UMOV UR15, 0x3fe62e42 ;  /* 0x3fe62e42000f7882 */ /* 0x000fe20000000000 */
[----:B------:R-:W-:Y:S03]  /*58f0*/  BSSY.RECONVERGENT B2, `(.L_x_89) ;  /* 0x0000037000027945 */ /* 0x000fe60003800200 */
[----:B--2---:R-:W-:Y:S01]  /*5900*/  DFMA R14, R16, R14, 6.75539944105574400000e+15 ;  /* 0x43380000100e742b */ /* 0x004fe2000000000e */
[----:B------:R-:W-:-:S07]  /*5910*/  FSETP.GEU.AND P0, PT, |R17|, 4.1917929649353027344, PT ;  /* 0x4086232b1100780b */ /* 0x000fce0003f0e200 */
[----:B------:R-:W-:-:S08]  /*5920*/  DADD R12, R14, -6.75539944105574400000e+15 ;  /* 0xc33800000e0c7429 */ /* 0x000fd00000000000 */
[----:B------:R-:W-:Y:S01]  /*5930*/  DFMA R20, R12, -UR14, R16 ;  /* 0x8000000e0c147c2b */ /* 0x000fe20008000010 */
[----:B------:R-:W-:Y:S01]  /*5940*/  UMOV UR14, 0x3b39803f ;  /* 0x3b39803f000e7882 */ /* 0x000fe20000000000 */
[----:B------:R-:W-:-:S06]  /*5950*/  UMOV UR15, 0x3c7abc9e ;  /* 0x3c7abc9e000f7882 */ /* 0x000fcc0000000000 */
[----:B------:R-:W-:Y:S01]  /*5960*/  DFMA R20, R12, -UR14, R20 ;  /* 0x8000000e0c147c2b */ /* 0x000fe20008000014 */
[----:B------:R-:W-:Y:S01]  /*5970*/  UMOV UR14, 0x69ce2bdf ;  /* 0x69ce2bdf000e7882 */ /* 0x000fe20000000000 */
[----:B------:R-:W-:Y:S01]  /*5980*/  IMAD.MOV.U32 R12, RZ, RZ, -0x35dec16 ;  /* 0xfca213eaff0c7424 */ /* 0x000fe200078e00ff */
[----:B------:R-:W-:Y:S01]  /*5990*/  MOV R13, 0x3e928af3 ;  /* 0x3e928af3000d7802 */ /* 0x000fe20000000f00 */
[----:B------:R-:W-:-:S05]  /*59a0*/  UMOV UR15, 0x3e5ade15 ;  /* 0x3e5ade15000f7882 */ /* 0x000fca0000000000 */
        /* <DEDUP_REMOVED lines=27> */
[----:B------:R-:W-:Y:S02]  /*5b60*/  IMAD R21, R14, 0x100000, R13 ;  /* 0x001000000e157824 */ /* 0x000fe400078e020d */
[----:B------:R-:W-:Y:S01]  /*5b70*/  IMAD.MOV.U32 R20, RZ, RZ, R12 ;  /* 0x000000ffff147224 */ /* 0x000fe200078e000c */
[----:B-1----:R-:W-:Y:S06]  /*5b80*/  @!P0 BRA `(.L_x_90) ;  /* 0x0000000000348947 */ /* 0x002fec0003800000 */
[----:B------:R-:W-:Y:S01]  /*5b90*/  FSETP.GEU.AND P1, PT, |R17|, 4.2275390625, PT ;  /* 0x408748001100780b */ /* 0x000fe20003f2e200 */
[C---:B------:R-:W-:Y:S02]  /*5ba0*/  DADD R20, R16.reuse, +INF ;  /* 0x7ff0000010147429 */ /* 0x040fe40000000000 */
[----:B------:R-:W-:-:S08]  /*5bb0*/  DSETP.GEU.AND P0, PT, R16, RZ, PT ;  /* 0x000000ff1000722a */ /* 0x000fd00003f0e000 */
[----:B------:R-:W-:Y:S02]  /*5bc0*/  FSEL R20, R20, RZ, P0 ;  /* 0x000000ff14147208 */ /* 0x000fe40000000000 */
[----:B------:R-:W-:Y:S02]  /*5bd0*/  @!P1 LEA.HI R15, R14, R14, RZ, 0x1 ;  /* 0x0000000e0e0f9211 */ /* 0x000fe400078f08ff */
[----:B------:R-:W-:Y:S02]  /*5be0*/  FSEL R21, R21, RZ, P0 ;  /* 0x000000ff15157208 */ /* 0x000fe40000000000 */
[----:B------:R-:W-:-:S04]  /*5bf0*/  @!P1 SHF.R.S32.HI R15, RZ, 0x1, R15 ;  /* 0x00000001ff0f9819 */ /* 0x000fc8000001140f */
[----:B------:R-:W-:Y:S01]  /*5c00*/  @!P1 IADD3 R14, PT, PT, R14, -R15, RZ ;  /* 0x8000000f0e0e9210 */ /* 0x000fe20007ffe0ff */
[----:B------:R-:W-:-:S03]  /*5c10*/  @!P1 IMAD R15, R15, 0x100000, R13 ;  /* 0x001000000f0f9824 */ /* 0x000fc600078e020d */
[----:B------:R-:W-:Y:S01]  /*5c20*/  @!P1 LEA R13, R14, 0x3ff00000, 0x14 ;  /* 0x3ff000000e0d9811 */ /* 0x000fe200078ea0ff */
[----:B------:R-:W-:Y:S01]  /*5c30*/  @!P1 IMAD.MOV.U32 R14, RZ, RZ, R12 ;  /* 0x000000ffff0e9224 */ /* 0x000fe200078e000c */
[----:B------:R-:W-:-:S06]  /*5c40*/  @!P1 MOV R12, RZ ;  /* 0x000000ff000c9202 */ /* 0x000fcc0000000f00 */
[----:B------:R-:W-:-:S11]  /*5c50*/  @!P1 DMUL R20, R14, R12 ;  /* 0x0000000c0e149228 */ /* 0x000fd60000000000 */
.L_x_90:
[----:B------:R-:W-:Y:S05]  /*5c60*/  BSYNC.RECONVERGENT B2 ;  /* 0x0000000000027941 */ /* 0x000fea0003800200 */
.L_x_89:
[----:B------:R-:W-:Y:S01]  /*5c70*/  DADD R12, R20, 1 ;  /* 0x3ff00000140c7429 */ /* 0x000fe20000000000 */
[----:B------:R-:W-:Y:S05]  /*5c80*/  BSSY.RECONVERGENT B2, `(.L_x_91) ;  /* 0x000000e000027945 */ /* 0x000fea0003800200 */
[----:B------:R-:W1:Y:S04]  /*5c90*/  MUFU.RCP64H R21, R13 ;  /* 0x0000000d00157308 */ /* 0x000e680000001800 */
[----:B------:R-:W-:-:S05]  /*5ca0*/  VIADD R20, R13, 0x300402 ;  /* 0x003004020d147836 */ /* 0x000fca0000000000 */
[----:B------:R-:W-:Y:S01]  /*5cb0*/  FSETP.GEU.AND P0, PT, |R20|, 5.8789094863358348022e-39, PT ;  /* 0x004004021400780b */ /* 0x000fe20003f0e200 */
        /* <DEDUP_REMOVED lines=10> */
.L_x_92:
[----:B------:R-:W-:Y:S05]  /*5d60*/  BSYNC.RECONVERGENT B2 ;  /* 0x0000000000027941 */ /* 0x000fea0003800200 */
.L_x_91:
[----:B------:R-:W-:Y:S01]  /*5d70*/  DADD R12, -R14, 1 ;  /* 0x3ff000000e0c7429 */ /* 0x000fe20000000100 */
[----:B------:R4:W-:Y:S01]  /*5d80*/  STL.64 [R24+0x8], R14 ;  /* 0x0000080e18007387 */ /* 0x0009e20000100a00 */
[----:B------:R-:W-:Y:S01]  /*5d90*/  ULOP3.LUT UR4, UR7, 0x7ffffffe, URZ, 0xc0, !UPT ;  /* 0x7ffffffe07047892 */ /* 0x000fe2000f8ec0ff */
[----:B------:R-:W-:-:S04]  /*5da0*/  IADD3 R19, PT, PT, R19, 0x2, RZ ;  /* 0x0000000213137810 */ /* 0x000fc80007ffe0ff */
[----:B------:R4:W-:Y:S01]  /*5db0*/  STL.64 [R25+0x8], R12 ;  /* 0x0000080c19007387 */ /* 0x0009e20000100a00 */
[----:B------:R-:W-:-:S13]  /*5dc0*/  ISETP.NE.AND P0, PT, R19, UR4, PT ;  /* 0x0000000413007c0c */ /* 0x000fda000bf05270 */
[----:B----4-:R-:W-:Y:S05]  /*5dd0*/  @P0 BRA `(.L_x_93) ;  /* 0xfffffff4005c0947 */ /* 0x010fea000383ffff */
[----:B------:R-:W-:-:S07]  /*5de0*/  IMAD.U32 R19, RZ, RZ, UR4 ;  /* 0x00000004ff137e24 */ /* 0x000fce000f8e00ff */
.L_x_84:
[----:B------:R-:W-:Y:S01]  /*5df0*/  ISETP.NE.AND P0, PT, R5, RZ, PT ;  /* 0x000000ff0500720c */ /* 0x000fe20003f05270 */
[----:B------:R-:W-:-:S12]  /*5e00*/  BSSY.RECONVERGENT B2, `(.L_x_94) ;  /* 0x0000055000027945 */ /* 0x000fd80003800200 */
[----:B------:R-:W-:Y:S05]  /*5e10*/  @!P0 BRA `(.L_x_95) ;  /* 0x00000004004c8947 */ /* 0x000fea0003800000 */
[----:B------:R-:W-:-:S05]  /*5e20*/  IMAD.SHL.U32 R19, R19, 0x8, RZ ;  /* 0x0000000813137824 */ /* 0x000fca00078e00ff */
[----:B------:R-:W-:-:S06]  /*5e30*/  IADD3 R16, PT, PT, R10, R19, RZ ;  /* 0x000000130a107210 */ /* 0x000fcc0007ffe0ff */
[----:B------:R-:W4:Y:S01]  /*5e40*/  LDL.64 R16, [R16] ;  /* 0x0000000010107983 */ /* 0x000f220000100a00 */
[----:B------:R-:W-:Y:S01]  /*5e50*/  IMAD.MOV.U32 R12, RZ, RZ, 0x652b82fe ;  /* 0x652b82feff0c7424 */ /* 0x000fe200078e00ff */
[----:B------:R-:W-:Y:S01]  /*5e60*/  UMOV UR14, 0xfefa39ef ;  /* 0xfefa39ef000e7882 */ /* 0x000fe20000000000 */
[----:B------:R-:W-:Y:S01]  /*5e70*/  IMAD.MOV.U32 R13, RZ, RZ, 0x3ff71547 ;  /* 0x3ff71547ff0d7424 */ /* 0x000fe200078e00ff */
[----:B------:R-:W-:Y:S01]  /*5e80*/  UMOV UR15, 0x3fe62e42 ;  /* 0x3fe62e42000f7882 */ /* 0x000fe20000000000 */
[----:B------:R-:W-:Y:S04]  /*5e90*/  BSSY.RECONVERGENT B3, `(.L_x_96) ;  /* 0x0000036000037945 */ /* 0x000fe80003800200 */
        /* <DEDUP_REMOVED lines=8> */
[----:B------:R-:W-:Y:S01]  /*5f20*/  MOV R14, 0xfca213ea ;  /* 0xfca213ea000e7802 */ /* 0x000fe20000000f00 */
[----:B------:R-:W-:Y:S01]  /*5f30*/  IMAD.MOV.U32 R15, RZ, RZ, 0x3e928af3 ;  /* 0x3e928af3ff0f7424 */ /* 0x000fe200078e00ff */
        /* <DEDUP_REMOVED lines=28> */
[----:B------:R-:W-:Y:S01]  /*6100*/  IMAD R21, R12, 0x100000, R15 ;  /* 0x001000000c157824 */ /* 0x000fe200078e020f */
[----:B------:R-:W-:Y:S01]  /*6110*/  MOV R20, R14 ;  /* 0x0000000e00147202 */ /* 0x000fe20000000f00 */
        /* <DEDUP_REMOVED lines=8> */
[----:B------:R-:W-:Y:S02]  /*61a0*/  @!P2 IMAD.IADD R12, R12, 0x1, -R13 ;  /* 0x000000010c0ca824 */ /* 0x000fe400078e0a0d */
[----:B------:R-:W-:-:S03]  /*61b0*/  @!P2 IMAD R15, R13, 0x100000, R15 ;  /* 0x001000000d0fa824 */ /* 0x000fc600078e020f */
[----:B------:R-:W-:Y:S02]  /*61c0*/  @!P2 LEA R13, R12, 0x3ff00000, 0x14 ;  /* 0x3ff000000c0da811 */ /* 0x000fe400078ea0ff */
[----:B------:R-:W-:-:S06]  /*61d0*/  @!P2 MOV R12, RZ ;  /* 0x000000ff000ca202 */ /* 0x000fcc0000000f00 */
[----:B------:R-:W-:-:S11]  /*61e0*/  @!P2 DMUL R20, R14, R12 ;  /* 0x0000000c0e14a228 */ /* 0x000fd60000000000 */
.L_x_97:
[----:B---3--:R-:W-:Y:S05]  /*61f0*/  BSYNC.RECONVERGENT B3 ;  /* 0x0000000000037941 */ /* 0x008fea0003800200 */
.L_x_96:
        /* <DEDUP_REMOVED lines=15> */
.L_x_99:
[----:B------:R-:W-:Y:S05]  /*62f0*/  BSYNC.RECONVERGENT B3 ;  /* 0x0000000000037941 */ /* 0x000fea0003800200 */
.L_x_98:
[----:B------:R-:W-:Y:S01]  /*6300*/  DADD R12, -R14, 1 ;  /* 0x3ff000000e0c7429 */ /* 0x000fe20000000100 */
[C---:B------:R-:W-:Y:S01]  /*6310*/  IADD3 R17, PT, PT, R19.reuse, R8, RZ ;  /* 0x0000000813117210 */ /* 0x040fe20007ffe0ff */
[----:B------:R-:W-:-:S04]  /*6320*/  IMAD.IADD R19, R19, 0x1, R6 ;  /* 0x0000000113137824 */ /* 0x000fc800078e0206 */
[----:B------:R4:W-:Y:S04]  /*6330*/  STL.64 [R17], R14 ;  /* 0x0000000e11007387 */ /* 0x0009e80000100a00 */
[----:B------:R4:W-:Y:S02]  /*6340*/  STL.64 [R19], R12 ;  /* 0x0000000c13007387 */ /* 0x0009e40000100a00 */
.L_x_95:
[----:B---3--:R-:W-:Y:S05]  /*6350*/  BSYNC.RECONVERGENT B2 ;  /* 0x0000000000027941 */ /* 0x008fea0003800200 */
.L_x_94:
[----:B----4-:R-:W1:Y:S01]  /*6360*/  I2F.F64 R14, R18 ;  /* 0x00000012000e7312 */ /* 0x010e620000201c00 */
[----:B------:R3:W-:Y:S01]  /*6370*/  STL.64 [R9], RZ ;  /* 0x000000ff09007387 */ /* 0x0007e20000100a00 */
[----:B------:R-:W-:Y:S03]  /*6380*/  BSSY.RECONVERGENT B2, `(.L_x_100) ;  /* 0x000002f000027945 */ /* 0x000fe60003800200 */
[----:B------:R3:W-:Y:S04]  /*6390*/  STL.64 [R9+0x8], RZ ;  /* 0x000008ff09007387 */ /* 0x0007e80000100a00 */
[----:B------:R3:W-:Y:S04]  /*63a0*/  STL.64 [R9+0x10], RZ ;  /* 0x000010ff09007387 */ /* 0x0007e80000100a00 */
[----:B------:R3:W-:Y:S01]  /*63b0*/  STL.64 [R9+0x18], RZ ;  /* 0x000018ff09007387 */ /* 0x0007e20000100a00 */
[----:B-12---:R-:W1:Y:S01]  /*63c0*/  MUFU.RCP64H R21, R15 ;  /* 0x0000000f00157308 */ /* 0x006e620000001800 */
[----:B------:R-:W-:-:S02]  /*63d0*/  VIADD R20, R15, 0x300402 ;  /* 0x003004020f147836 */ /* 0x000fc40000000000 */
[----:B------:R3:W-:Y:S04]  /*63e0*/  STL.64 [R9+0x20], RZ ;  /* 0x000020ff09007387 */ /* 0x0007e80000100a00 */
[----:B------:R3:W-:Y:S01]  /*63f0*/  STL.64 [R9+0x28], RZ ;  /* 0x000028ff09007387 */ /* 0x0007e20000100a00 */
[----:B------:R-:W-:-:S03]  /*6400*/  FSETP.GEU.AND P1, PT, |R20|, 5.8789094863358348022e-39, PT ;  /* 0x004004021400780b */ /* 0x000fc60003f2e200 */
[----:B------:R3:W-:Y:S04]  /*6410*/  STL.64 [R9+0x30], RZ ;  /* 0x000030ff09007387 */ /* 0x0007e80000100a00 */
[----:B------:R3:W-:Y:S01]  /*6420*/  STL.64 [R9+0x38], RZ ;  /* 0x000038ff09007387 */ /* 0x0007e20000100a00 */
[----:B-1----:R-:W-:-:S03]  /*6430*/  DFMA R12, -R14, R20, 1 ;  /* 0x3ff000000e0c742b */ /* 0x002fc60000000114 */
[----:B------:R3:W-:Y:S04]  /*6440*/  STL.64 [R9+0x40], RZ ;  /* 0x000040ff09007387 */ /* 0x0007e80000100a00 */
[----:B------:R3:W-:Y:S01]  /*6450*/  STL.64 [R9+0x48], RZ ;  /* 0x000048ff09007387 */ /* 0x0007e20000100a00 */
[----:B------:R-:W-:-:S03]  /*6460*/  DFMA R12, R12, R12, R12 ;  /* 0x0000000c0c0c722b */ /* 0x000fc6000000000c */
[----:B------:R3:W-:Y:S04]  /*6470*/  STL.64 [R9+0x50], RZ ;  /* 0x000050ff09007387 */ /* 0x0007e80000100a00 */
[----:B------:R3:W-:Y:S01]  /*6480*/  STL.64 [R9+0x58], RZ ;  /* 0x000058ff09007387 */ /* 0x0007e20000100a00 */
[----:B------:R-:W-:-:S03]  /*6490*/  DFMA R12, R20, R12, R20 ;  /* 0x0000000c140c722b */ /* 0x000fc60000000014 */
[----:B------:R3:W-:Y:S04]  /*64a0*/  STL.64 [R9+0x60], RZ ;  /* 0x000060ff09007387 */ /* 0x0007e80000100a00 */
[----:B------:R3:W-:Y:S01]  /*64b0*/  STL.64 [R9+0x68], RZ ;  /* 0x000068ff09007387 */ /* 0x0007e20000100a00 */
[----:B------:R-:W-:-:S03]  /*64c0*/  DFMA R16, -R14, R12, 1 ;  /* 0x3ff000000e10742b */ /* 0x000fc6000000010c */
[----:B------:R3:W-:Y:S04]  /*64d0*/  STL.64 [R9+0x70], RZ ;  /* 0x000070ff09007387 */ /* 0x0007e80000100a00 */
[----:B------:R3:W-:Y:S01]  /*64e0*/  STL.64 [R29], RZ ;  /* 0x000000ff1d007387 */ /* 0x0007e20000100a00 */
[----:B------:R-:W-:-:S03]  /*64f0*/  DFMA R12, R12, R16, R12 ;  /* 0x000000100c0c722b */ /* 0x000fc6000000000c */
[----:B------:R3:W-:Y:S04]  /*6500*/  STL.64 [R29+0x8], RZ ;  /* 0x000008ff1d007387 */ /* 0x0007e80000100a00 */
        /* <DEDUP_REMOVED lines=12> */
[----:B------:R3:W-:Y:S01]  /*65d0*/  STL.64 [R29+0x70], RZ ;  /* 0x000070ff1d007387 */ /* 0x0007e20000100a00 */
[----:B------:R-:W-:Y:S05]  /*65e0*/  @P1 BRA `(.L_x_101) ;  /* 0x0000000000201947 */ /* 0x000fea0003800000 */
[----:B------:R-:W-:Y:S01]  /*65f0*/  LOP3.LUT R21, R15, 0x7fffffff, RZ, 0xc0, !PT ;  /* 0x7fffffff0f157812 */ /* 0x000fe200078ec0ff */
[----:B------:R-:W-:Y:S01]  /*6600*/  IMAD.MOV.U32 R13, RZ, RZ, R15 ;  /* 0x000000ffff0d7224 */ /* 0x000fe200078e000f */
[----:B------:R-:W-:Y:S02]  /*6610*/  MOV R12, R14 ;  /* 0x0000000e000c7202 */ /* 0x000fe40000000f00 */
[----:B------:R-:W-:Y:S01]  /*6620*/  MOV R22, 0x6650 ;  /* 0x0000665000167802 */ /* 0x000fe20000000f00 */
[----:B------:R-:W-:-:S07]  /*6630*/  VIADD R21, R21, 0xfff00000 ;  /* 0xfff0000015157836 */ /* 0x000fce0000000000 */
[----:B0--3--:R-:W-:Y:S05]  /*6640*/  CALL.REL.NOINC `($__internal_0_$__cuda_sm20_dblrcp_rn_slowpath_v3) ;  /* 0x0000002c004c7944 */ /* 0x009fea0003c00000 */
[----:B------:R-:W-:Y:S01]  /*6650*/  MOV R12, R14 ;  /* 0x0000000e000c7202 */ /* 0x000fe20000000f00 */
[----:B------:R-:W-:-:S07]  /*6660*/  IMAD.MOV.U32 R13, RZ, RZ, R15 ;  /* 0x000000ffff0d7224 */ /* 0x000fce00078e000f */
.L_x_101:
[----:B------:R-:W-:Y:S05]  /*6670*/  BSYNC.RECONVERGENT B2 ;  /* 0x0000000000027941 */ /* 0x000fea0003800200 */
.L_x_100:
[----:B------:R-:W-:Y:S01]  /*6680*/  ISETP.GE.AND P1, PT, R18, 0x1, PT ;  /* 0x000000011200780c */ /* 0x000fe20003f26270 */
[----:B------:R-:W-:-:S12]  /*6690*/  BSSY.RECONVERGENT B2, `(.L_x_102) ;  /* 0x00000bb000027945 */ /* 0x000fd80003800200 */
[----:B------:R-:W-:Y:S05]  /*66a0*/  @!P1 BRA `(.L_x_103) ;  /* 0x0000000800e49947 */ /* 0x000fea0003800000 */
[----:B------:R-:W-:-:S07]  /*66b0*/  IMAD.MOV.U32 R19, RZ, RZ, RZ ;  /* 0x000000ffff137224 */ /* 0x000fce00078e00ff */
.L_x_111:
[----:B------:R-:W-:Y:S01]  /*66c0*/  UISETP.GE.U32.AND UP0, UPT, UR6, 0x7, UPT ;  /* 0x000000070600788c */ /* 0x000fe2000bf06070 */
[----:B------:R-:W-:-:S08]  /*66d0*/  HFMA2 R20, -RZ, RZ, 0, 0 ;  /* 0x00000000ff147431 */ /* 0x000fd000000001ff */
[----:B-12-4-:R-:W-:Y:S05]  /*66e0*/  BRA.U !UP0, `(.L_x_104) ;  /* 0x00000005084c7547 */ /* 0x016fea000b800000 */
[----:B------:R-:W1:Y:S01]  /*66f0*/  S2R R15, SR_CgaCtaId ;  /* 0x00000000000f7919 */ /* 0x000e620000008800 */
[----:B------:R-:W2:Y:S01]  /*6700*/  LDC R20, c[0x0][0x3a0] ;  /* 0x0000e800ff147b82 */ /* 0x000ea20000000800 */
[----:B------:R-:W-:Y:S01]  /*6710*/  MOV R14, 0x400 ;  /* 0x00000400000e7802 */ /* 0x000fe20000000f00 */
[----:B------:R-:W-:Y:S01]  /*6720*/  VIADD R22, R9, 0x20 ;  /* 0x0000002009167836 */ /* 0x000fe20000000000 */
[----:B0-----:R-:W-:Y:S02]  /*6730*/  LOP3.LUT R26, R7, 0x3, RZ, 0xc0, !PT ;  /* 0x00000003071a7812 */ /* 0x001fe400078ec0ff */
[----:B------:R-:W-:Y:S02]  /*6740*/  IADD3 R21, PT, PT, R29, 0x20, RZ ;  /* 0x000000201d157810 */ /* 0x000fe40007ffe0ff */
[----:B-1----:R-:W-:Y:S01]  /*6750*/  LEA R17, R15, R14, 0x18 ;  /* 0x0000000e0f117211 */ /* 0x002fe200078ec0ff */
[----:B--2---:R-:W-:Y:S01]  /*6760*/  IMAD R15, R19, R20, RZ ;  /* 0x00000014130f7224 */ /* 0x004fe200078e02ff */
[----:B------:R-:W-:-:S03]  /*6770*/  LOP3.LUT R20, R20, 0x7ffffff8, RZ, 0xc0, !PT ;  /* 0x7ffffff814147812 */ /* 0x000fc600078ec0ff */
[----:B------:R-:W-:Y:S02]  /*6780*/  IMAD R26, R26, 0x338, R17 ;  /* 0x000003381a1a7824 */ /* 0x000fe400078e0211 */
[----:B------:R-:W-:Y:S02]  /*6790*/  IMAD.MOV R24, RZ, RZ, -R20 ;  /* 0x000000ffff187224 */ /* 0x000fe400078e0a14 */
[----:B------:R-:W-:-:S04]  /*67a0*/  IMAD R15, R15, 0x8, R26 ;  /* 0x000000080f0f7824 */ /* 0x000fc800078e021a */
[----:B------:R-:W-:-:S07]  /*67b0*/  VIADD R23, R15, 0x198 ;  /* 0x000001980f177836 */ /* 0x000fce0000000000 */
.L_x_105:
[----:B------:R-:W0:Y:S02]  /*67c0*/  LDS.64 R14, [R23+-0x38] ;  /* 0xffffc800170e7984 */ /* 0x000e240000000a00 */
[----:B0-----:R-:W-:Y:S02]  /*67d0*/  DSETP.NEU.AND P1, PT, R14, 1, PT ;  /* 0x3ff000000e00742a */ /* 0x001fe40003f2d000 */
[----:B------:R-:W0:-:S12]  /*67e0*/  LDS.64 R14, [R23+-0x30] ;  /* 0xffffd000170e7984 */ /* 0x000e180000000a00 */
[----:B------:R-:W2:Y:S02]  /*67f0*/  @P1 LDL.64 R34, [R22+-0x20] ;  /* 0xffffe00016221983 */ /* 0x000ea40000100a00 */
[----:B--2---:R-:W-:-:S07]  /*6800*/  @P1 DADD R34, R34, R12 ;  /* 0x0000000022221229 */ /* 0x004fce000000000c */
[----:B------:R-:W-:Y:S04]  /*6810*/  @P1 STL.64 [R22+-0x20], R34 ;  /* 0xffffe02216001387 */ /* 0x000fe80000100a00 */
[----:B------:R-:W2:Y:S01]  /*6820*/  @!P1 LDL.64 R16, [R21+-0x20] ;  /* 0xffffe00015109983 */ /* 0x000ea20000100a00 */
[----:B0-----:R-:W-:-:S03]  /*6830*/  DSETP.NEU.AND P2, PT, R14, 1, PT ;  /* 0x3ff000000e00742a */ /* 0x001fc60003f4d000 */
[----:B------:R-:W0:Y:S01]  /*6840*/  LDS.64 R14, [R23+-0x28] ;  /* 0xffffd800170e7984 */ /* 0x000e220000000a00 */
[----:B--2---:R-:W-:-:S07]  /*6850*/  @!P1 DADD R16, R16, R12 ;  /* 0x0000000010109229 */ /* 0x004fce000000000c */
[----:B------:R1:W-:Y:S04]  /*6860*/  @!P1 STL.64 [R21+-0x20], R16 ;  /* 0xffffe01015009387 */ /* 0x0003e80000100a00 */
[----:B------:R-:W2:Y:S02]  /*6870*/  @P2 LDL.64 R32, [R22+-0x18] ;  /* 0xffffe80016202983 */ /* 0x000ea40000100a00 */
[----:B--2---:R-:W-:-:S07]  /*6880*/  @P2 DADD R32, R32, R12 ;  /* 0x0000000020202229 */ /* 0x004fce000000000c */
[----:B------:R-:W-:Y:S04]  /*6890*/  @P2 STL.64 [R22+-0x18], R32 ;  /* 0xffffe82016002387 */ /* 0x000fe80000100a00 */
[----:B-1----:R-:W2:Y:S01]  /*68a0*/  @!P2 LDL.64 R16, [R21+-0x18] ;  /* 0xffffe8001510a983 */ /* 0x002ea20000100a00 */
[----:B0-----:R-:W-:-:S03]  /*68b0*/  DSETP.NEU.AND P1, PT, R14, 1, PT ;  /* 0x3ff000000e00742a */ /* 0x001fc60003f2d000 */
[----:B------:R-:W0:Y:S01]  /*68c0*/  LDS.64 R14, [R23+-0x20] ;  /* 0xffffe000170e7984 */ /* 0x000e220000000a00 */
[----:B--2---:R-:W-:-:S07]  /*68d0*/  @!P2 DADD R36, R16, R12 ;  /* 0x000000001024a229 */ /* 0x004fce000000000c */
[----:B------:R-:W-:Y:S04]  /*68e0*/  @!P2 STL.64 [R21+-0x18], R36 ;  /* 0xffffe8241500a387 */ /* 0x000fe80000100a00 */
        /* <DEDUP_REMOVED lines=12> */
[----:B0-----:R-:W-:Y:S02]  /*69b0*/  DSETP.NEU.AND P1, PT, R14, 1, PT ;  /* 0x3ff000000e00742a */ /* 0x001fe40003f2d000 */
[--C-:B--2---:R-:W-:Y:S01]  /*69c0*/  @!P2 DADD R36, R16, R12.reuse ;  /* 0x000000001024a229 */ /* 0x104fe2000000000c */
[----:B------:R-:W0:Y:S06]  /*69d0*/  LDS.64 R16, [R23+-0x10] ;  /* 0xfffff00017107984 */ /* 0x000e2c0000000a00 */
[----:B------:R-:W-:Y:S05]  /*69e0*/  @!P2 STL.64 [R21+-0x8], R36 ;  /* 0xfffff8241500a387 */ /* 0x000fea0000100a00 */
[----:B------:R-:W2:Y:S02]  /*69f0*/  @P1 LDL.64 R34, [R22] ;  /* 0x0000000016221983 */ /* 0x000ea40000100a00 */
[----:B--2---:R-:W-:-:S07]  /*6a00*/  @P1 DADD R34, R34, R12 ;  /* 0x0000000022221229 */ /* 0x004fce000000000c */
[----:B------:R-:W-:Y:S04]  /*6a10*/  @P1 STL.64 [R22], R34 ;  /* 0x0000002216001387 */ /* 0x000fe80000100a00 */
[----:B------:R-:W2:Y:S01]  /*6a20*/  @!P1 LDL.64 R14, [R21] ;  /* 0x00000000150e9983 */ /* 0x000ea20000100a00 */
[----:B0-----:R-:W-:-:S03]  /*6a30*/  DSETP.NEU.AND P2, PT, R16, 1, PT ;  /* 0x3ff000001000742a */ /* 0x001fc60003f4d000 */
[----:B------:R-:W0:Y:S01]  /*6a40*/  LDS.64 R16, [R23+-0x8] ;  /* 0xfffff80017107984 */ /* 0x000e220000000a00 */
[----:B--2---:R-:W-:-:S07]  /*6a50*/  @!P1 DADD R14, R14, R12 ;  /* 0x000000000e0e9229 */ /* 0x004fce000000000c */
[----:B------:R1:W-:Y:S04]  /*6a60*/  @!P1 STL.64 [R21], R14 ;  /* 0x0000000e15009387 */ /* 0x0003e80000100a00 */
[----:B------:R-:W2:Y:S02]  /*6a70*/  @P2 LDL.64 R32, [R22+0x8] ;  /* 0x0000080016202983 */ /* 0x000ea40000100a00 */
[----:B--2---:R-:W-:-:S07]  /*6a80*/  @P2 DADD R32, R32, R12 ;  /* 0x0000000020202229 */ /* 0x004fce000000000c */
[----:B------:R-:W-:Y:S04]  /*6a90*/  @P2 STL.64 [R22+0x8], R32 ;  /* 0x0000082016002387 */ /* 0x000fe80000100a00 */
[----:B-1----:R-:W2:Y:S01]  /*6aa0*/  @!P2 LDL.64 R14, [R21+0x8] ;  /* 0x00000800150ea983 */ /* 0x002ea20000100a00 */
[----:B0-----:R-:W-:-:S03]  /*6ab0*/  DSETP.NEU.AND P1, PT, R16, 1, PT ;  /* 0x3ff000001000742a */ /* 0x001fc60003f2d000 */
[----:B------:R-:W0:Y:S01]  /*6ac0*/  LDS.64 R16, [R23] ;  /* 0x0000000017107984 */ /* 0x000e220000000a00 */
[----:B--2---:R-:W-:-:S07]  /*6ad0*/  @!P2 DADD R36, R14, R12 ;  /* 0x000000000e24a229 */ /* 0x004fce000000000c */
[----:B------:R-:W-:Y:S04]  /*6ae0*/  @!P2 STL.64 [R21+0x8], R36 ;  /* 0x000008241500a387 */ /* 0x000fe80000100a00 */
[----:B------:R-:W2:Y:S02]  /*6af0*/  @P1 LDL.64 R34, [R22+0x10] ;  /* 0x0000100016221983 */ /* 0x000ea40000100a00 */
[----:B--2---:R-:W-:-:S07]  /*6b00*/  @P1 DADD R34, R34, R12 ;  /* 0x0000000022221229 */ /* 0x004fce000000000c */
[----:B------:R-:W-:Y:S04]  /*6b10*/  @P1 STL.64 [R22+0x10], R34 ;  /* 0x0000102216001387 */ /* 0x000fe80000100a00 */
[----:B------:R-:W2:Y:S01]  /*6b20*/  @!P1 LDL.64 R14, [R21+0x10] ;  /* 0x00001000150e9983 */ /* 0x000ea20000100a00 */
[----:B0-----:R-:W-:Y:S02]  /*6b30*/  DSETP.NEU.AND P2, PT, R16, 1, PT ;  /* 0x3ff000001000742a */ /* 0x001fe40003f4d000 */
[----:B--2---:R-:W-:-:S07]  /*6b40*/  @!P1 DADD R32, R14, R12 ;  /* 0x000000000e209229 */ /* 0x004fce000000000c */
[----:B------:R-:W-:Y:S05]  /*6b50*/  @!P1 STL.64 [R21+0x10], R32 ;  /* 0x0000102015009387 */ /* 0x000fea0000100a00 */
[----:B------:R-:W2:Y:S01]  /*6b60*/  @P2 LDL.64 R16, [R22+0x18] ;  /* 0x0000180016102983 */ /* 0x000ea20000100a00 */
[----:B------:R-:W-:Y:S01]  /*6b70*/  IADD3 R24, PT, PT, R24, 0x8, RZ ;  /* 0x0000000818187810 */ /* 0x000fe20007ffe0ff */
[----:B--2---:R-:W-:-:S07]  /*6b80*/  @P2 DADD R16, R16, R12 ;  /* 0x0000000010102229 */ /* 0x004fce000000000c */
[----:B------:R0:W-:Y:S04]  /*6b90*/  @P2 STL.64 [R22+0x18], R16 ;  /* 0x0000181016002387 */ /* 0x0001e80000100a00 */
[----:B------:R-:W2:Y:S01]  /*6ba0*/  @!P2 LDL.64 R14, [R21+0x18] ;  /* 0x00001800150ea983 */ /* 0x000ea20000100a00 */
[----:B------:R-:W-:Y:S01]  /*6bb0*/  ISETP.NE.AND P1, PT, R24, RZ, PT ;  /* 0x000000ff1800720c */ /* 0x000fe20003f25270 */
[----:B------:R-:W-:Y:S02]  /*6bc0*/  VIADD R23, R23, 0x40 ;  /* 0x0000004017177836 */ /* 0x000fe40000000000 */
[----:B0-----:R-:W-:Y:S01]  /*6bd0*/  VIADD R22, R22, 0x40 ;  /* 0x0000004016167836 */ /* 0x001fe20000000000 */
[----:B--2---:R-:W-:-:S07]  /*6be0*/  @!P2 DADD R14, R14, R12 ;  /* 0x000000000e0ea229 */ /* 0x004fce000000000c */
[----:B------:R0:W-:Y:S02]  /*6bf0*/  @!P2 STL.64 [R21+0x18], R14 ;  /* 0x0000180e1500a387 */ /* 0x0001e40000100a00 */
[----:B0-----:R-:W-:Y:S01]  /*6c00*/  IADD3 R21, PT, PT, R21, 0x40, RZ ;  /* 0x0000004015157810 */ /* 0x001fe20007ffe0ff */
[----:B------:R-:W-:Y:S06]  /*6c10*/  @P1 BRA `(.L_x_105) ;  /* 0xfffffff800e81947 */ /* 0x000fec000383ffff */
.L_x_104:
[----:B------:R-:W-:-:S13]  /*6c20*/  ISETP.NE.AND P1, PT, R2, RZ, PT ;  /* 0x000000ff0200720c */ /* 0x000fda0003f25270 */
[----:B------:R-:W-:Y:S05]  /*6c30*/  @!P1 BRA `(.L_x_106) ;  /* 0x0000000400749947 */ /* 0x000fea0003800000 */
[----:B------:R-:W-:Y:S01]  /*6c40*/  VIADD R14, R2, 0xffffffff ;  /* 0xffffffff020e7836 */ /* 0x000fe20000000000 */
[----:B------:R-:W-:-:S04]  /*6c50*/  ISETP.NE.AND P1, PT, R4, RZ, PT ;  /* 0x000000ff0400720c */ /* 0x000fc80003f25270 */
[----:B------:R-:W-:-:S13]  /*6c60*/  ISETP.GE.U32.AND P2, PT, R14, 0x3, PT ;  /* 0x000000030e00780c */ /* 0x000fda0003f46070 */
[----:B------:R-:W-:Y:S05]  /*6c70*/  @!P2 BRA `(.L_x_107) ;  /* 0x0000000000b0a947 */ /* 0x000fea0003800000 */
[----:B------:R-:W1:Y:S02]  /*6c80*/  LDCU UR4, c[0x0][0x3a0] ;  /* 0x00007400ff0477ac */ /* 0x000e640008000800 */
[----:B-1----:R-:W-:-:S04]  /*6c90*/  IMAD R21, R19, UR4, R20 ;  /* 0x0000000413157c24 */ /* 0x002fc8000f8e0214 */
[----:B------:R-:W-:-:S05]  /*6ca0*/  IMAD R21, R21, 0x8, R26 ;  /* 0x0000000815157824 */ /* 0x000fca00078e021a */
[----:B------:R-:W1:Y:S02]  /*6cb0*/  LDS.64 R14, [R21+0x160] ;  /* 0x00016000150e7984 */ /* 0x000e640000000a00 */
[----:B-1----:R-:W-:Y:S02]  /*6cc0*/  DSETP.NEU.AND P2, PT, R14, 1, PT ;  /* 0x3ff000000e00742a */ /* 0x002fe40003f4d000 */
[----:B------:R-:W1:-:S12]  /*6cd0*/  LDS.64 R14, [R21+0x168] ;  /* 0x00016800150e7984 */ /* 0x000e580000000a00 */
[----:B------:R-:W-:-:S05]  /*6ce0*/  @P2 LEA R27, R20, R9, 0x3 ;  /* 0x00000009141b2211 */ /* 0x000fca00078e18ff */
[----:B------:R-:W2:Y:S01]  /*6cf0*/  @P2 LDL.64 R24, [R27] ;  /* 0x000000001b182983 */ /* 0x000ea20000100a00 */
[----:B------:R-:W-:Y:S01]  /*6d00*/  @!P2 IMAD R31, R20, 0x8, R29 ;  /* 0x00000008141fa824 */ /* 0x000fe200078e021d */
[----:B--2---:R-:W-:-:S07]  /*6d10*/  @P2 DADD R24, R24, R12 ;  /* 0x0000000018182229 */ /* 0x004fce000000000c */
[----:B------:R-:W-:Y:S04]  /*6d20*/  @P2 STL.64 [R27], R24 ;  /* 0x000000181b002387 */ /* 0x000fe80000100a00 */
[----:B------:R-:W2:Y:S01]  /*6d30*/  @!P2 LDL.64 R16, [R31] ;  /* 0x000000001f10a983 */ /* 0x000ea20000100a00 */
[----:B-1----:R-:W-:-:S03]  /*6d40*/  DSETP.NEU.AND P3, PT, R14, 1, PT ;  /* 0x3ff000000e00742a */ /* 0x002fc60003f6d000 */
[----:B------:R-:W1:Y:S11]  /*6d50*/  LDS.64 R14, [R21+0x170] ;  /* 0x00017000150e7984 */ /* 0x000e760000000a00 */
[----:B------:R-:W-:Y:S01]  /*6d60*/  @P3 IMAD R35, R20, 0x8, R9 ;  /* 0x0000000814233824 */ /* 0x000fe200078e0209 */
[----:B--2---:R-:W-:-:S07]  /*6d70*/  @!P2 DADD R22, R16, R12 ;  /* 0x000000001016a229 */ /* 0x004fce000000000c */
[----:B------:R2:W-:Y:S04]  /*6d80*/  @!P2 STL.64 [R31], R22 ;  /* 0x000000161f00a387 */ /* 0x0005e80000100a00 */
[----:B------:R-:W4:Y:S01]  /*6d90*/  @P3 LDL.64 R32, [R35+0x8] ;  /* 0x0000080023203983 */ /* 0x000f220000100a00 */
[----:B------:R-:W-:Y:S01]  /*6da0*/  @!P3 LEA R37, R20, R29, 0x3 ;  /* 0x0000001d1425b211 */ /* 0x000fe200078e18ff */
[----:B-1----:R-:W-:Y:S02]  /*6db0*/  DSETP.NEU.AND P2, PT, R14, 1, PT ;  /* 0x3ff000000e00742a */ /* 0x002fe40003f4d000 */
[----:B------:R-:W1:Y:S01]  /*6dc0*/  LDS.64 R14, [R21+0x178] ;  /* 0x00017800150e7984 */ /* 0x000e620000000a00 */
[----:B----4-:R-:W-:-:S07]  /*6dd0*/  @P3 DADD R32, R32, R12 ;  /* 0x0000000020203229 */ /* 0x010fce000000000c */
[----:B------:R4:W-:Y:S04]  /*6de0*/  @P3 STL.64 [R35+0x8], R32 ;  /* 0x0000082023003387 */ /* 0x0009e80000100a00 */
[----:B------:R-:W5:Y:S01]  /*6df0*/  @!P3 LDL.64 R16, [R37+0x8] ;  /* 0x000008002510b983 */ /* 0x000f620000100a00 */
[----:B------:R-:W-:Y:S01]  /*6e00*/  @P2 IMAD R27, R20, 0x8, R9 ;  /* 0x00000008141b2824 */ /* 0x000fe200078e0209 */
[----:B-----5:R-:W-:-:S07]  /*6e10*/  @!P3 DADD R24, R16, R12 ;  /* 0x000000001018b229 */ /* 0x020fce000000000c */
[----:B------:R5:W-:Y:S04]  /*6e20*/  @!P3 STL.64 [R37+0x8], R24 ;  /* 0x000008182500b387 */ /* 0x000be80000100a00 */
[----:B--2---:R-:W2:Y:S01]  /*6e30*/  @P2 LDL.64 R22, [R27+0x10] ;  /* 0x000010001b162983 */ /* 0x004ea20000100a00 */
[----:B------:R-:W-:Y:S01]  /*6e40*/  @!P2 IMAD R31, R20, 0x8, R29 ;  /* 0x00000008141fa824 */ /* 0x000fe200078e021d */
[----:B-1----:R-:W-:Y:S02]  /*6e50*/  DSETP.NEU.AND P3, PT, R14, 1, PT ;  /* 0x3ff000000e00742a */ /* 0x002fe40003f6d000 */
[----:B--2---:R-:W-:-:S07]  /*6e60*/  @P2 DADD R22, R22, R12 ;  /* 0x0000000016162229 */ /* 0x004fce000000000c */
[----:B------:R1:W-:Y:S04]  /*6e70*/  @P2 STL.64 [R27+0x10], R22 ;  /* 0x000010161b002387 */ /* 0x0003e80000100a00 */
[----:B------:R-:W2:Y:S01]  /*6e80*/  @!P2 LDL.64 R16, [R31+0x10] ;  /* 0x000010001f10a983 */ /* 0x000ea20000100a00 */
[----:B----4-:R-:W-:Y:S01]  /*6e90*/  @P3 LEA R35, R20, R9, 0x3 ;  /* 0x0000000914233211 */ /* 0x010fe200078e18ff */
[----:B--2---:R-:W-:-:S07]  /*6ea0*/  @!P2 DADD R32, R16, R12 ;  /* 0x000000001020a229 */ /* 0x004fce000000000c */
[----:B------:R1:W-:Y:S04]  /*6eb0*/  @!P2 STL.64 [R31+0x10], R32 ;  /* 0x000010201f00a387 */ /* 0x0003e80000100a00 */
[----:B------:R-:W2:Y:S01]  /*6ec0*/  @P3 LDL.64 R16, [R35+0x18] ;  /* 0x0000180023103983 */ /* 0x000ea20000100a00 */
[----:B-----5:R-:W-:Y:S01]  /*6ed0*/  @!P3 IMAD R25, R20, 0x8, R29 ;  /* 0x000000081419b824 */ /* 0x020fe200078e021d */
[----:B--2---:R-:W-:-:S07]  /*6ee0*/  @P3 DADD R16, R16, R12 ;  /* 0x0000000010103229 */ /* 0x004fce000000000c */
[----:B------:R1:W-:Y:S04]  /*6ef0*/  @P3 STL.64 [R35+0x18], R16 ;  /* 0x0000181023003387 */ /* 0x0003e80000100a00 */
[----:B------:R-:W2:Y:S01]  /*6f00*/  @!P3 LDL.64 R14, [R25+0x18] ;  /* 0x00001800190eb983 */ /* 0x000ea20000100a00 */
[----:B------:R-:W-:Y:S01]  /*6f10*/  VIADD R20, R20, 0x4 ;  /* 0x0000000414147836 */ /* 0x000fe20000000000 */
[----:B--2---:R-:W-:-:S07]  /*6f20*/  @!P3 DADD R14, R14, R12 ;  /* 0x000000000e0eb229 */ /* 0x004fce000000000c */
[----:B------:R1:W-:Y:S04]  /*6f30*/  @!P3 STL.64 [R25+0x18], R14 ;  /* 0x0000180e1900b387 */ /* 0x0003e80000100a00 */
.L_x_107:
[----:B------:R-:W-:Y:S04]  /*6f40*/  BSSY.RECONVERGENT B3, `(.L_x_106) ;  /* 0x000002c000037945 */ /* 0x000fe80003800200 */
[----:B------:R-:W-:Y:S05]  /*6f50*/  @!P1 BRA `(.L_x_108) ;  /* 0x0000000000a89947 */ /* 0x000fea0003800000 */
[----:B------:R-:W-:Y:S01]  /*6f60*/  ISETP.NE.AND P1, PT, R4, 0x1, PT ;  /* 0x000000010400780c */ /* 0x000fe20003f25270 */
[----:B------:R-:W-:-:S12]  /*6f70*/  BSSY.RECONVERGENT B4, `(.L_x_109) ;  /* 0x000001a000047945 */ /* 0x000fd80003800200 */
[----:B------:R-:W-:Y:S05]  /*6f80*/  @!P1 BRA `(.L_x_110) ;  /* 0x0000000000609947 */ /* 0x000fea0003800000 */
[----:B------:R-:W1:Y:S02]  /*6f90*/  LDCU UR4, c[0x0][0x3a0] ;  /* 0x00007400ff0477ac */ /* 0x000e640008000800 */
[----:B-1----:R-:W-:-:S05]  /*6fa0*/  IMAD R15, R19, UR4, R20 ;  /* 0x00000004130f7c24 */ /* 0x002fca000f8e0214 */
[----:B------:R-:W-:-:S05]  /*6fb0*/  LEA R21, R15, R26, 0x3 ;  /* 0x0000001a0f157211 */ /* 0x000fca00078e18ff */
[----:B------:R-:W1:Y:S02]  /*6fc0*/  LDS.64 R14, [R21+0x160] ;  /* 0x00016000150e7984 */ /* 0x000e640000000a00 */
[----:B-1----:R-:W-:Y:S02]  /*6fd0*/  DSETP.NEU.AND P1, PT, R14, 1, PT ;  /* 0x3ff000000e00742a */ /* 0x002fe40003f2d000 */
[----:B------:R-:W1:-:S12]  /*6fe0*/  LDS.64 R14, [R21+0x168] ;  /* 0x00016800150e7984 */ /* 0x000e580000000a00 */
[----:B------:R-:W-:-:S05]  /*6ff0*/  @P1 IMAD R27, R20, 0x8, R9 ;  /* 0x00000008141b1824 */ /* 0x000fca00078e0209 */
[----:B------:R-:W2:Y:S01]  /*7000*/  @P1 LDL.64 R24, [R27] ;  /* 0x000000001b181983 */ /* 0x000ea20000100a00 */
[----:B------:R-:W-:Y:S01]  /*7010*/  @!P1 IMAD R31, R20, 0x8, R29 ;  /* 0x00000008141f9824 */ /* 0x000fe200078e021d */
[----:B--2---:R-:W-:-:S07]  /*7020*/  @P1 DADD R24, R24, R12 ;  /* 0x0000000018181229 */ /* 0x004fce000000000c */
[----:B------:R2:W-:Y:S04]  /*7030*/  @P1 STL.64 [R27], R24 ;  /* 0x000000181b001387 */ /* 0x0005e80000100a00 */
[----:B------:R-:W4:Y:S01]  /*7040*/  @!P1 LDL.64 R16, [R31] ;  /* 0x000000001f109983 */ /* 0x000f220000100a00 */
[----:B-1----:R-:W-:-:S14]  /*7050*/  DSETP.NEU.AND P2, PT, R14, 1, PT ;  /* 0x3ff000000e00742a */ /* 0x002fdc0003f4d000 */
[----:B------:R-:W-:Y:S01]  /*7060*/  @P2 LEA R33, R20, R9, 0x3 ;  /* 0x0000000914212211 */ /* 0x000fe200078e18ff */
[----:B----4-:R-:W-:-:S07]  /*7070*/  @!P1 DADD R22, R16, R12 ;  /* 0x0000000010169229 */ /* 0x010fce000000000c */
[----:B------:R2:W-:Y:S04]  /*7080*/  @!P1 STL.64 [R31], R22 ;  /* 0x000000161f009387 */ /* 0x0005e80000100a00 */
[----:B------:R-:W4:Y:S01]  /*7090*/  @P2 LDL.64 R16, [R33+0x8] ;  /* 0x0000080021102983 */ /* 0x000f220000100a00 */
[----:B------:R-:W-:Y:S01]  /*70a0*/  @!P2 IMAD R35, R20, 0x8, R29 ;  /* 0x000000081423a824 */ /* 0x000fe200078e021d */
[----:B----4-:R-:W-:-:S07]  /*70b0*/  @P2 DADD R16, R16, R12 ;  /* 0x0000000010102229 */ /* 0x010fce000000000c */
[----:B------:R2:W-:Y:S04]  /*70c0*/  @P2 STL.64 [R33+0x8], R16 ;  /* 0x0000081021002387 */ /* 0x0005e80000100a00 */
[----:B------:R-:W4:Y:S01]  /*70d0*/  @!P2 LDL.64 R14, [R35+0x8] ;  /* 0x00000800230ea983 */ /* 0x000f220000100a00 */
[----:B------:R-:W-:Y:S01]  /*70e0*/  VIADD R20, R20, 0x2 ;  /* 0x0000000214147836 */ /* 0x000fe20000000000 */
[----:B----4-:R-:W-:-:S07]  /*70f0*/  @!P2 DADD R14, R14, R12 ;  /* 0x000000000e0ea229 */ /* 0x010fce000000000c */
[----:B------:R2:W-:Y:S04]  /*7100*/  @!P2 STL.64 [R35+0x8], R14 ;  /* 0x0000080e2300a387 */ /* 0x0005e80000100a00 */
.L_x_110:
[----:B------:R-:W-:Y:S05]  /*7110*/  BSYNC.RECONVERGENT B4 ;  /* 0x0000000000047941 */ /* 0x000fea0003800200 */
.L_x_109:
[----:B------:R-:W-:Y:S05]  /*7120*/  @!P0 BRA `(.L_x_108) ;  /* 0x0000000000348947 */ /* 0x000fea0003800000 */
[----:B------:R-:W1:Y:S02]  /*7130*/  LDCU UR4, c[0x0][0x3a0] ;  /* 0x00007400ff0477ac */ /* 0x000e640008000800 */
[----:B-12---:R-:W-:-:S05]  /*7140*/  IMAD R15, R19, UR4, R20 ;  /* 0x00000004130f7c24 */ /* 0x006fca000f8e0214 */
[----:B------:R-:W-:-:S05]  /*7150*/  LEA R21, R15, R26, 0x3 ;  /* 0x0000001a0f157211 */ /* 0x000fca00078e18ff */
[----:B------:R-:W1:Y:S02]  /*7160*/  LDS.64 R14, [R21+0x160] ;  /* 0x00016000150e7984 */ /* 0x000e640000000a00 */
[----:B-1----:R-:W-:-:S14]  /*7170*/  DSETP.NEU.AND P1, PT, R14, 1, PT ;  /* 0x3ff000000e00742a */ /* 0x002fdc0003f2d000 */
[----:B------:R-:W-:-:S05]  /*7180*/  @P1 IMAD R23, R20, 0x8, R9 ;  /* 0x0000000814171824 */ /* 0x000fca00078e0209 */
[----:B------:R-:W2:Y:S01]  /*7190*/  @P1 LDL.64 R14, [R23] ;  /* 0x00000000170e1983 */ /* 0x000ea20000100a00 */
[----:B------:R-:W-:Y:S01]  /*71a0*/  @!P1 IMAD R25, R20, 0x8, R29 ;  /* 0x0000000814199824 */ /* 0x000fe200078e021d */
[----:B--2---:R-:W-:-:S07]  /*71b0*/  @P1 DADD R14, R14, R12 ;  /* 0x000000000e0e1229 */ /* 0x004fce000000000c */
[----:B------:R4:W-:Y:S04]  /*71c0*/  @P1 STL.64 [R23], R14 ;  /* 0x0000000e17001387 */ /* 0x0009e80000100a00 */
[----:B------:R-:W2:Y:S02]  /*71d0*/  @!P1 LDL.64 R16, [R25] ;  /* 0x0000000019109983 */ /* 0x000ea40000100a00 */
[----:B--2---:R-:W-:-:S07]  /*71e0*/  @!P1 DADD R16, R16, R12 ;  /* 0x0000000010109229 */ /* 0x004fce000000000c */
[----:B------:R4:W-:Y:S04]  /*71f0*/  @!P1 STL.64 [R25], R16 ;  /* 0x0000001019009387 */ /* 0x0009e80000100a00 */
.L_x_108:
[----:B------:R-:W-:Y:S05]  /*7200*/  BSYNC.RECONVERGENT B3 ;  /* 0x0000000000037941 */ /* 0x000fea0003800200 */
.L_x_106:
[----:B------:R-:W-:-:S04]  /*7210*/  IADD3 R19, PT, PT, R19, 0x1, RZ ;  /* 0x0000000113137810 */ /* 0x000fc80007ffe0ff */
[----:B------:R-:W-:-:S13]  /*7220*/  ISETP.NE.AND P1, PT, R19, R18, PT ;  /* 0x000000121300720c */ /* 0x000fda0003f25270 */
[----:B------:R-:W-:Y:S05]  /*7230*/  @P1 BRA `(.L_x_111) ;  /* 0xfffffff400201947 */ /* 0x000fea000383ffff */
.L_x_103:
[----:B------:R-:W-:Y:S05]  /*7240*/  BSYNC.RECONVERGENT B2 ;  /* 0x0000000000027941 */ /* 0x000fea0003800200 */
.L_x_102:
[----:B------:R-:W5:Y:S02]  /*7250*/  LDCU UR4, c[0x0][0x3a0] ;  /* 0x00007400ff0477ac */ /* 0x000f640008000800 */
[----:B-----5:R-:W-:-:S06]  /*7260*/  UIADD3 UR4, UPT, UPT, -UR4, URZ, URZ ;  /* 0x000000ff04047290 */ /* 0x020fcc000fffe1ff */
[----:B-12---:R-:W-:-:S07]  /*7270*/  IMAD.U32 R31, RZ, RZ, UR4 ;  /* 0x00000004ff1f7e24 */ /* 0x006fce000f8e00ff */
.L_x_119:
[----:B------:R-:W2:Y:S04]  /*7280*/  LDL.64 R12, [R6] ;  /* 0x00000000060c7983 */ /* 0x000ea80000100a00 */
[----:B----4-:R-:W4:Y:S01]  /*7290*/  LDL.64 R16, [R9] ;  /* 0x0000000009107983 */ /* 0x010f220000100a00 */
[----:B------:R-:W-:Y:S01]  /*72a0*/  UMOV UR14, 0x9999999a ;  /* 0x9999999a000e7882 */ /* 0x000fe20000000000 */
[----:B------:R-:W-:Y:S01]  /*72b0*/  UMOV UR15, 0x3fc99999 ;  /* 0x3fc99999000f7882 */ /* 0x000fe20000000000 */
[----:B------:R-:W-:Y:S01]  /*72c0*/  UMOV UR16, 0x9999999a ;  /* 0x9999999a00107882 */ /* 0x000fe20000000000 */
[----:B------:R-:W-:Y:S01]  /*72d0*/  UMOV UR17, 0x3fe99999 ;  /* 0x3fe9999900117882 */ /* 0x000fe20000000000 */
[----:B--2---:R-:W-:-:S08]  /*72e0*/  DMUL R12, R12, UR14 ;  /* 0x0000000e0c0c7c28 */ /* 0x004fd00008000000 */
[----:B----4-:R-:W-:-:S07]  /*72f0*/  DFMA R16, R16, UR16, R12 ;  /* 0x0000001010107c2b */ /* 0x010fce000800000c */
[----:B------:R1:W-:Y:S04]  /*7300*/  STL.64 [R9], R16 ;  /* 0x0000001009007387 */ /* 0x0003e80000100a00 */
[----:B------:R-:W2:Y:S04]  /*7310*/  LDL.64 R14, [R8] ;  /* 0x00000000080e7983 */ /* 0x000ea80000100a00 */
[----:B------:R-:W4:Y:S01]  /*7320*/  LDL.64 R20, [R29] ;  /* 0x000000001d147983 */ /* 0x000f220000100a00 */
[----:B------:R-:W-:Y:S01]  /*7330*/  IMAD.MOV.U32 R12, RZ, RZ, -0x1143d60 ;  /* 0xfeebc2a0ff0c7424 */ /* 0x000fe200078e00ff */
[----:B------:R-:W-:Y:S01]  /*7340*/  MOV R13, 0x39b4484b ;  /* 0x39b4484b000d7802 */ /* 0x000fe20000000f00 */
[----:B------:R-:W-:Y:S01]  /*7350*/  IMAD.MOV.U32 R18, RZ, RZ, R17 ;  /* 0x000000ffff127224 */ /* 0x000fe200078e0011 */
[----:B------:R-:W-:Y:S01]  /*7360*/  BSSY.RECONVERGENT B2, `(.L_x_112) ;  /* 0x000005e000027945 */ /* 0x000fe20003800200 */
[----:B------:R-:W-:-:S02]  /*7370*/  IMAD.MOV.U32 R19, RZ, RZ, R12 ;  /* 0x000000ffff137224 */ /* 0x000fc400078e000c */
[----:B------:R-:W-:Y:S01]  /*7380*/  IMAD.MOV.U32 R23, RZ, RZ, R13 ;  /* 0x000000ffff177224 */ /* 0x000fe200078e000d */
[----:B------:R-:W-:Y:S01]  /*7390*/  DSETP.MAX.AND P0, P1, R16, R12, PT ;  /* 0x0000000c1000722a */ /* 0x000fe2000390f000 */
[----:B------:R-:W-:Y:S02]  /*73a0*/  IMAD.MOV.U32 R33, RZ, RZ, -0x3ff ;  /* 0xfffffc01ff217424 */ /* 0x000fe400078e00ff */
[----:B------:R-:W-:-:S03]  /*73b0*/  IMAD.MOV.U32 R32, RZ, RZ, R10 ;  /* 0x000000ffff207224 */ /* 0x000fc600078e000a */
[----:B------:R-:W-:Y:S02]  /*73c0*/  FSEL R25, R18, R23, P0 ;  /* 0x0000001712197208 */ /* 0x000fe40000000000 */
[----:B------:R-:W-:-:S04]  /*73d0*/  MOV R18, R16 ;  /* 0x0000001000127202 */ /* 0x000fc80000000f00 */
[----:B------:R-:W-:Y:S02]  /*73e0*/  SEL R18, R18, R19, P0 ;  /* 0x0000001312127207 */ /* 0x000fe40000000000 */
[----:B------:R-:W-:Y:S02]  /*73f0*/  @P1 LOP3.LUT R25, R23, 0x80000, RZ, 0xfc, !PT ;  /* 0x0008000017191812 */ /* 0x000fe400078efcff */
[-C--:B-1----:R-:W-:Y:S02]  /*7400*/  MOV R16, R18.reuse ;  /* 0x0000001200107202 */ /* 0x082fe40000000f00 */
[----:B------:R-:W-:Y:S01]  /*7410*/  MOV R22, R18 ;  /* 0x0000001200167202 */ /* 0x000fe20000000f00 */
[----:B------:R-:W-:-:S04]  /*7420*/  IMAD.MOV.U32 R19, RZ, RZ, R25 ;  /* 0x000000ffff137224 */ /* 0x000fc800078e0019 */
[--C-:B------:R-:W-:Y:S01]  /*7430*/  IMAD.MOV.U32 R17, RZ, RZ, R19.reuse ;  /* 0x000000ffff117224 */ /* 0x100fe200078e0013 */
[----:B------:R-:W-:Y:S01]  /*7440*/  ISETP.GT.AND P0, PT, R19, 0xfffff, PT ;  /* 0x000fffff1300780c */ /* 0x000fe20003f04270 */
[----:B------:R-:W-:-:S12]  /*7450*/  IMAD.MOV.U32 R34, RZ, RZ, R19 ;  /* 0x000000ffff227224 */ /* 0x000fd800078e0013 */
[----:B------:R-:W-:Y:S01]  /*7460*/  @!P0 DMUL R16, R16, 1.80143985094819840000e+16 ;  /* 0x4350000010108828 */ /* 0x000fe20000000000 */
[----:B------:R-:W-:-:S09]  /*7470*/  @!P0 MOV R33, 0xfffffbcb ;  /* 0xfffffbcb00218802 */ /* 0x000fd20000000f00 */
[----:B------:R-:W-:Y:S01]  /*7480*/  @!P0 MOV R34, R17 ;  /* 0x0000001100228202 */ /* 0x000fe20000000f00 */
[----:B------:R-:W-:-:S04]  /*7490*/  @!P0 IMAD.MOV.U32 R22, RZ, RZ, R16 ;  /* 0x000000ffff168224 */ /* 0x000fc800078e0010 */
[----:B------:R-:W-:-:S05]  /*74a0*/  VIADD R19, R34, 0xffffffff ;  /* 0xffffffff22137836 */ /* 0x000fca0000000000 */
[----:B------:R-:W-:Y:S01]  /*74b0*/  ISETP.GT.U32.AND P1, PT, R19, 0x7feffffe, PT ;  /* 0x7feffffe1300780c */ /* 0x000fe20003f24070 */
[----:B--2---:R-:W-:-:S08]  /*74c0*/  DMUL R14, R14, UR14 ;  /* 0x0000000e0e0e7c28 */ /* 0x004fd00008000000 */
[----:B----4-:R-:W-:-:S07]  /*74d0*/  DFMA R14, R20, UR16, R14 ;  /* 0x00000010140e7c2b */ /* 0x010fce000800000e */
[----:B------:R1:W-:Y:S01]  /*74e0*/  STL.64 [R29], R14 ;  /* 0x0000000e1d007387 */ /* 0x0003e20000100a00 */
[----:B------:R-:W-:Y:S05]  /*74f0*/  @P1 BRA `(.L_x_113) ;  /* 0x0000000000f81947 */ /* 0x000fea0003800000 */
[----:B------:R-:W-:Y:S01]  /*7500*/  LOP3.LUT R16, R34, 0xfffff, RZ, 0xc0, !PT ;  /* 0x000fffff22107812 */ /* 0x000fe200078ec0ff */
[----:B------:R-:W-:Y:S01]  /*7510*/  IMAD.MOV.U32 R24, RZ, RZ, -0x748574fc ;  /* 0x8b7a8b04ff187424 */ /* 0x000fe200078e00ff */
[----:B------:R-:W-:Y:S01]  /*7520*/  MOV R25, 0x3ed0ee25 ;  /* 0x3ed0ee2500197802 */ /* 0x000fe20000000f00 */
[----:B------:R-:W-:Y:S01]  /*7530*/  UMOV UR14, 0x3ae80f1e ;  /* 0x3ae80f1e000e7882 */ /* 0x000fe20000000000 */
[----:B------:R-:W-:Y:S01]  /*7540*/  LOP3.LUT R23, R16, 0x3ff00000, RZ, 0xfc, !PT ;  /* 0x3ff0000010177812 */ /* 0x000fe200078efcff */
[----:B------:R-:W-:Y:S01]  /*7550*/  UMOV UR15, 0x3eb1380b ;  /* 0x3eb1380b000f7882 */ /* 0x000fe20000000000 */
[----:B------:R-:W-:Y:S02]  /*7560*/  MOV R16, RZ ;  /* 0x000000ff00107202 */ /* 0x000fe40000000f00 */
[----:B------:R-:W-:-:S13]  /*7570*/  ISETP.GE.U32.AND P0, PT, R23, 0x3ff6a09f, PT ;  /* 0x3ff6a09f1700780c */ /* 0x000fda0003f06070 */
[----:B------:R-:W-:-:S05]  /*7580*/  @P0 IADD3 R17, PT, PT, R23, -0x100000, RZ ;  /* 0xfff0000017110810 */ /* 0x000fca0007ffe0ff */
[----:B------:R-:W-:-:S06]  /*7590*/  @P0 IMAD.MOV.U32 R23, RZ, RZ, R17 ;  /* 0x000000ffff170224 */ /* 0x000fcc00078e0011 */
[C---:B0-----:R-:W-:Y:S02]  /*75a0*/  DADD R26, R22.reuse, 1 ;  /* 0x3ff00000161a7429 */ /* 0x041fe40000000000 */
[----:B------:R-:W-:-:S04]  /*75b0*/  DADD R22, R22, -1 ;  /* 0xbff0000016167429 */ /* 0x000fc80000000000 */
[----:B------:R-:W0:Y:S02]  /*75c0*/  MUFU.RCP64H R17, R27 ;  /* 0x0000001b00117308 */ /* 0x000e240000001800 */
[----:B0-----:R-:W-:-:S08]  /*75d0*/  DFMA R20, -R26, R16, 1 ;  /* 0x3ff000001a14742b */ /* 0x001fd00000000110 */
[----:B------:R-:W-:-:S08]  /*75e0*/  DFMA R20, R20, R20, R20 ;  /* 0x000000141414722b */ /* 0x000fd00000000014 */
[----:B------:R-:W-:-:S08]  /*75f0*/  DFMA R20, R16, R20, R16 ;  /* 0x000000141014722b */ /* 0x000fd00000000010 */
[----:B------:R-:W-:-:S08]  /*7600*/  DMUL R18, R22, R20 ;  /* 0x0000001416127228 */ /* 0x000fd00000000000 */
[----:B------:R-:W-:-:S08]  /*7610*/  DFMA R18, R22, R20, R18 ;  /* 0x000000141612722b */ /* 0x000fd00000000012 */
[----:B------:R-:W-:Y:S02]  /*7620*/  DMUL R16, R18, R18 ;  /* 0x0000001212107228 */ /* 0x000fe40000000000 */
[----:B------:R-:W-:-:S06]  /*7630*/  DADD R26, R22, -R18 ;  /* 0x00000000161a7229 */ /* 0x000fcc0000000812 */
[----:B------:R-:W-:Y:S01]  /*7640*/  DFMA R24, R16, UR14, R24 ;  /* 0x0000000e10187c2b */ /* 0x000fe20008000018 */
[----:B------:R-:W-:Y:S01]  /*7650*/  UMOV UR14, 0x9f02676f ;  /* 0x9f02676f000e7882 */ /* 0x000fe20000000000 */
[----:B------:R-:W-:Y:S01]  /*7660*/  UMOV UR15, 0x3ef3b266 ;  /* 0x3ef3b266000f7882 */ /* 0x000fe20000000000 */
[----:B------:R-:W-:-:S05]  /*7670*/  DADD R26, R26, R26 ;  /* 0x000000001a1a7229 */ /* 0x000fca000000001a */
[----:B------:R-:W-:Y:S01]  /*7680*/  DFMA R24, R16, R24, UR14 ;  /* 0x0000000e10187e2b */ /* 0x000fe20008000018 */
[----:B------:R-:W-:Y:S01]  /*7690*/  UMOV UR14, 0xa9ab0956 ;  /* 0xa9ab0956000e7882 */ /* 0x000fe20000000000 */
[----:B------:R-:W-:Y:S01]  /*76a0*/  UMOV UR15, 0x3f1745cb ;  /* 0x3f1745cb000f7882 */ /* 0x000fe20000000000 */
[----:B------:R-:W-:Y:S01]  /*76b0*/  DFMA R26, R22, -R18, R26 ;  /* 0x80000012161a722b */ /* 0x000fe2000000001a */
[----:B------:R-:W-:Y:S02]  /*76c0*/  LEA.HI R22, R34, R33, RZ, 0xc ;  /* 0x0000002122167211 */ /* 0x000fe400078f60ff */
[----:B------:R-:W-:Y:S02]  /*76d0*/  MOV R23, 0x43300000 ;  /* 0x4330000000177802 */ /* 0x000fe40000000f00 */
[----:B------:R-:W-:Y:S01]  /*76e0*/  DFMA R24, R16, R24, UR14 ;  /* 0x0000000e10187e2b */ /* 0x000fe20008000018 */
[----:B------:R-:W-:Y:S01]  /*76f0*/  UMOV UR14, 0x2d1b5154 ;  /* 0x2d1b5154000e7882 */ /* 0x000fe20000000000 */
[----:B------:R-:W-:Y:S01]  /*7700*/  UMOV UR15, 0x3f3c71c7 ;  /* 0x3f3c71c7000f7882 */ /* 0x000fe20000000000 */
[----:B------:R-:W-:Y:S01]  /*7710*/  @P0 VIADD R22, R22, 0x1 ;  /* 0x0000000116160836 */ /* 0x000fe20000000000 */
[----:B------:R-:W-:-:S04]  /*7720*/  DMUL R26, R20, R26 ;  /* 0x0000001a141a7228 */ /* 0x000fc80000000000 */
[----:B------:R-:W-:Y:S01]  /*7730*/  DFMA R24, R16, R24, UR14 ;  /* 0x0000000e10187e2b */ /* 0x000fe20008000018 */
[----:B------:R-:W-:Y:S01]  /*7740*/  UMOV UR14, 0x923be72d ;  /* 0x923be72d000e7882 */ /* 0x000fe20000000000 */
[----:B------:R-:W-:Y:S01]  /*7750*/  UMOV UR15, 0x3f624924 ;  /* 0x3f624924000f7882 */ /* 0x000fe20000000000 */
[----:B------:R-:W-:-:S05]  /*7760*/  LOP3.LUT R22, R22, 0x80000000, RZ, 0x3c, !PT ;  /* 0x8000000016167812 */ /* 0x000fca00078e3cff */
[----:B------:R-:W-:Y:S01]  /*7770*/  DFMA R24, R16, R24, UR14 ;  /* 0x0000000e10187e2b */ /* 0x000fe20008000018 */
[----:B------:R-:W-:Y:S01]  /*7780*/  UMOV UR14, 0x9999a3c4 ;  /* 0x9999a3c4000e7882 */ /* 0x000fe20000000000 */
[----:B------:R-:W-:-:S06]  /*7790*/  UMOV UR15, 0x3f899999 ;  /* 0x3f899999000f7882 */ /* 0x000fcc0000000000 */
[----:B------:R-:W-:Y:S01]  /*77a0*/  DFMA R24, R16, R24, UR14 ;  /* 0x0000000e10187e2b */ /* 0x000fe20008000018 */
[----:B------:R-:W-:Y:S01]  /*77b0*/  UMOV UR14, 0x80000000 ;  /* 0x80000000000e7882 */ /* 0x000fe20000000000 */
[----:B------:R-:W-:Y:S02]  /*77c0*/  UMOV UR15, 0x43300000 ;  /* 0x43300000000f7882 */ /* 0x000fe40000000000 */
[----:B------:R-:W-:Y:S01]  /*77d0*/  DADD R22, R22, -UR14 ;  /* 0x8000000e16167e29 */ /* 0x000fe20008000000 */
[----:B------:R-:W-:Y:S01]  /*77e0*/  UMOV UR14, 0x55555554 ;  /* 0x55555554000e7882 */ /* 0x000fe20000000000 */
[----:B------:R-:W-:Y:S02]  /*77f0*/  UMOV UR15, 0x3fb55555 ;  /* 0x3fb55555000f7882 */ /* 0x000fe40000000000 */
[----:B------:R-:W-:Y:S01]  /*7800*/  DFMA R24, R16, R24, UR14 ;  /* 0x0000000e10187e2b */ /* 0x000fe20008000018 */
[----:B------:R-:W-:Y:S01]  /*7810*/  UMOV UR14, 0xfefa39ef ;  /* 0xfefa39ef000e7882 */ /* 0x000fe20000000000 */
[----:B------:R-:W-:-:S02]  /*7820*/  UMOV UR15, 0x3fe62e42 ;  /* 0x3fe62e42000f7882 */ /* 0x000fc40000000000 */
[----:B------:R-:W-:-:S04]  /*7830*/  DFMA R20, R22, UR14, R18 ;  /* 0x0000000e16147c2b */ /* 0x000fc80008000012 */
[----:B------:R-:W-:-:S04]  /*7840*/  DMUL R24, R16, R24 ;  /* 0x0000001810187228 */ /* 0x000fc80000000000 */
[----:B------:R-:W-:Y:S01]  /*7850*/  DFMA R16, R22, -UR14, R20 ;  /* 0x8000000e16107c2b */ /* 0x000fe20008000014 */
[----:B------:R-:W-:Y:S01]  /*7860*/  UMOV UR14, 0x3b39803f ;  /* 0x3b39803f000e7882 */ /* 0x000fe20000000000 */
[----:B------:R-:W-:Y:S02]  /*7870*/  UMOV UR15, 0x3c7abc9e ;  /* 0x3c7abc9e000f7882 */ /* 0x000fe40000000000 */
[----:B------:R-:W-:-:S04]  /*7880*/  DFMA R24, R18, R24, R26 ;  /* 0x000000181218722b */ /* 0x000fc8000000001a */
[----:B------:R-:W-:-:S08]  /*7890*/  DADD R16, -R18, R16 ;  /* 0x0000000012107229 */ /* 0x000fd00000000110 */
[----:B------:R-:W-:-:S08]  /*78a0*/  DADD R16, R24, -R16 ;  /* 0x0000000018107229 */ /* 0x000fd00000000810 */
[----:B------:R-:W-:-:S08]  /*78b0*/  DFMA R16, R22, UR14, R16 ;  /* 0x0000000e16107c2b */ /* 0x000fd00008000010 */
[----:B------:R-:W-:Y:S01]  /*78c0*/  DADD R16, R20, R16 ;  /* 0x0000000014107229 */ /* 0x000fe20000000010 */
[----:B------:R-:W-:Y:S10]  /*78d0*/  BRA `(.L_x_114) ;  /* 0x0000000000187947 */ /* 0x000ff40003800000 */
.L_x_113:
[----:B------:R-:W-:Y:S01]  /*78e0*/  IMAD.MOV.U32 R18, RZ, RZ, 0x0 ;  /* 0x00000000ff127424 */ /* 0x000fe200078e00ff */
[----:B------:R-:W-:Y:S02]  /*78f0*/  MOV R19, 0x7ff00000 ;  /* 0x7ff0000000137802 */ /* 0x000fe40000000f00 */
[----:B------:R-:W-:-:S04]  /*7900*/  LOP3.LUT P0, RZ, R17, 0x7fffffff, RZ, 0xc0, !PT ;  /* 0x7fffffff11ff7812 */ /* 0x000fc8000780c0ff */
[----:B------:R-:W-:-:S10]  /*7910*/  DFMA R18, R16, R18, +INF ;  /* 0x7ff000001012742b */ /* 0x000fd40000000012 */
[----:B------:R-:W-:Y:S02]  /*7920*/  FSEL R16, R18, RZ, P0 ;  /* 0x000000ff12107208 */ /* 0x000fe40000000000 */
[----:B------:R-:W-:-:S07]  /*7930*/  FSEL R17, R19, -QNAN , P0 ;  /* 0xfff0000013117808 */ /* 0x000fce0000000000 */
.L_x_114:
[----:B------:R-:W-:Y:S05]  /*7940*/  BSYNC.RECONVERGENT B2 ;  /* 0x0000000000027941 */ /* 0x000fea0003800200 */
.L_x_112:
[----:B------:R-:W-:Y:S01]  /*7950*/  DSETP.MAX.AND P0, P1, R14, R12, PT ;  /* 0x0000000c0e00722a */ /* 0x000fe2000390f000 */
[----:B------:R-:W-:Y:S01]  /*7960*/  IMAD.MOV.U32 R18, RZ, RZ, R15 ;  /* 0x000000ffff127224 */ /* 0x000fe200078e000f */
[----:B------:R-:W-:Y:S01]  /*7970*/  MOV R19, R13 ;  /* 0x0000000d00137202 */ /* 0x000fe20000000f00 */
[----:B------:R-:W-:Y:S03]  /*7980*/  BSSY.RECONVERGENT B2, `(.L_x_115) ;  /* 0x0000056000027945 */ /* 0x000fe60003800200 */
[----:B------:R-:W-:Y:S02]  /*7990*/  FSEL R21, R18, R19, P0 ;  /* 0x0000001312157208 */ /* 0x000fe40000000000 */
[----:B------:R-:W-:-:S04]  /*79a0*/  SEL R18, R14, R12, P0 ;  /* 0x0000000c0e127207 */ /* 0x000fc80000000000 */
[-C--:B------:R-:W-:Y:S02]  /*79b0*/  MOV R12, R18.reuse ;  /* 0x00000012000c7202 */ /* 0x080fe40000000f00 */
[----:B------:R-:W-:Y:S02]  /*79c0*/  @P1 LOP3.LUT R21, R19, 0x80000, RZ, 0xfc, !PT ;  /* 0x0008000013151812 */ /* 0x000fe400078efcff */
[----:B0-----:R-:W-:-:S03]  /*79d0*/  MOV R26, R18 ;  /* 0x00000012001a7202 */ /* 0x001fc60000000f00 */
[----:B------:R-:W-:-:S04]  /*79e0*/  IMAD.MOV.U32 R19, RZ, RZ, R21 ;  /* 0x000000ffff137224 */ /* 0x000fc800078e0015 */
[----:B------:R-:W-:Y:S01]  /*79f0*/  IMAD.MOV.U32 R13, RZ, RZ, R19 ;  /* 0x000000ffff0d7224 */ /* 0x000fe200078e0013 */
[----:B------:R-:W-:Y:S02]  /*7a00*/  ISETP.GT.AND P0, PT, R19, 0xfffff, PT ;  /* 0x000fffff1300780c */ /* 0x000fe40003f04270 */
[----:B-1----:R-:W-:-:S11]  /*7a10*/  MOV R15, R19 ;  /* 0x00000013000f7202 */ /* 0x002fd60000000f00 */
[----:B------:R-:W-:-:S10]  /*7a20*/  @!P0 DMUL R12, R12, 1.80143985094819840000e+16 ;  /* 0x435000000c0c8828 */ /* 0x000fd40000000000 */
[----:B------:R-:W-:Y:S01]  /*7a30*/  @!P0 IMAD.MOV.U32 R15, RZ, RZ, R13 ;  /* 0x000000ffff0f8224 */ /* 0x000fe200078e000d */
[----:B------:R-:W-:-:S04]  /*7a40*/  @!P0 MOV R26, R12 ;  /* 0x0000000c001a8202 */ /* 0x000fc80000000f00 */
[----:B------:R-:W-:-:S04]  /*7a50*/  IADD3 R14, PT, PT, R15, -0x1, RZ ;  /* 0xffffffff0f0e7810 */ /* 0x000fc80007ffe0ff */
[----:B------:R-:W-:Y:S01]  /*7a60*/  ISETP.GT.U32.AND P1, PT, R14, 0x7feffffe, PT ;  /* 0x7feffffe0e00780c */ /* 0x000fe20003f24070 */
[----:B------:R-:W-:Y:S02]  /*7a70*/  IMAD.MOV.U32 R14, RZ, RZ, -0x3ff ;  /* 0xfffffc01ff0e7424 */ /* 0x000fe400078e00ff */
[----:B------:R-:W-:-:S10]  /*7a80*/  @!P0 IMAD.MOV.U32 R14, RZ, RZ, -0x435 ;  /* 0xfffffbcbff0e8424 */ /* 0x000fd400078e00ff */
[----:B------:R-:W-:Y:S05]  /*7a90*/  @P1 BRA `(.L_x_116) ;  /* 0x0000000000f81947 */ /* 0x000fea0003800000 */
[C---:B------:R-:W-:Y:S01]  /*7aa0*/  LOP3.LUT R12, R15.reuse, 0xfffff, RZ, 0xc0, !PT ;  /* 0x000fffff0f0c7812 */ /* 0x040fe200078ec0ff */
[----:B------:R-:W-:Y:S01]  /*7ab0*/  UMOV UR14, 0x3ae80f1e ;  /* 0x3ae80f1e000e7882 */ /* 0x000fe20000000000 */
[----:B------:R-:W-:Y:S01]  /*7ac0*/  UMOV UR15, 0x3eb1380b ;  /* 0x3eb1380b000f7882 */ /* 0x000fe20000000000 */
[----:B------:R-:W-:Y:S01]  /*7ad0*/  LEA.HI R14, R15, R14, RZ, 0xc ;  /* 0x0000000e0f0e7211 */ /* 0x000fe200078f60ff */
[----:B------:R-:W-:Y:S01]  /*7ae0*/  IMAD.MOV.U32 R15, RZ, RZ, 0x43300000 ;  /* 0x43300000ff0f7424 */ /* 0x000fe200078e00ff */
[----:B------:R-:W-:Y:S01]  /*7af0*/  LOP3.LUT R27, R12, 0x3ff00000, RZ, 0xfc, !PT ;  /* 0x3ff000000c1b7812 */ /* 0x000fe200078efcff */
[----:B------:R-:W-:-:S03]  /*7b00*/  IMAD.MOV.U32 R12, RZ, RZ, RZ ;  /* 0x000000ffff0c7224 */ /* 0x000fc600078e00ff */
[----:B------:R-:W-:-:S13]  /*7b10*/  ISETP.GE.U32.AND P0, PT, R27, 0x3ff6a09f, PT ;  /* 0x3ff6a09f1b00780c */ /* 0x000fda0003f06070 */
[----:B------:R-:W-:Y:S01]  /*7b20*/  @P0 VIADD R13, R27, 0xfff00000 ;  /* 0xfff000001b0d0836 */ /* 0x000fe20000000000 */
[----:B------:R-:W-:-:S04]  /*7b30*/  @P0 IADD3 R14, PT, PT, R14, 0x1, RZ ;  /* 0x000000010e0e0810 */ /* 0x000fc80007ffe0ff */
[----:B------:R-:W-:Y:S02]  /*7b40*/  @P0 MOV R27, R13 ;  /* 0x0000000d001b0202 */ /* 0x000fe40000000f00 */
[----:B------:R-:W-:-:S04]  /*7b50*/  LOP3.LUT R14, R14, 0x80000000, RZ, 0x3c, !PT ;  /* 0x800000000e0e7812 */ /* 0x000fc800078e3cff */
[C---:B------:R-:W-:Y:S02]  /*7b60*/  DADD R18, R26.reuse, 1 ;  /* 0x3ff000001a127429 */ /* 0x040fe40000000000 */
[----:B------:R-:W-:-:S04]  /*7b70*/  DADD R26, R26, -1 ;  /* 0xbff000001a1a7429 */ /* 0x000fc80000000000 */
[----:B------:R-:W0:Y:S02]  /*7b80*/  MUFU.RCP64H R13, R19 ;  /* 0x00000013000d7308 */ /* 0x000e240000001800 */
[----:B0-----:R-:W-:-:S08]  /*7b90*/  DFMA R24, -R18, R12, 1 ;  /* 0x3ff000001218742b */ /* 0x001fd0000000010c */
[----:B------:R-:W-:-:S08]  /*7ba0*/  DFMA R24, R24, R24, R24 ;  /* 0x000000181818722b */ /* 0x000fd00000000018 */
[----:B------:R-:W-:Y:S01]  /*7bb0*/  DFMA R24, R12, R24, R12 ;  /* 0x000000180c18722b */ /* 0x000fe2000000000c */
[----:B------:R-:W-:Y:S01]  /*7bc0*/  MOV R12, 0x8b7a8b04 ;  /* 0x8b7a8b04000c7802 */ /* 0x000fe20000000f00 */
[----:B------:R-:W-:-:S06]  /*7bd0*/  IMAD.MOV.U32 R13, RZ, RZ, 0x3ed0ee25 ;  /* 0x3ed0ee25ff0d7424 */ /* 0x000fcc00078e00ff */
[----:B------:R-:W-:-:S08]  /*7be0*/  DMUL R22, R26, R24 ;  /* 0x000000181a167228 */ /* 0x000fd00000000000 */
[----:B------:R-:W-:-:S08]  /*7bf0*/  DFMA R22, R26, R24, R22 ;  /* 0x000000181a16722b */ /* 0x000fd00000000016 */
[----:B------:R-:W-:-:S08]  /*7c00*/  DMUL R20, R22, R22 ;  /* 0x0000001616147228 */ /* 0x000fd00000000000 */
[----:B------:R-:W-:Y:S01]  /*7c10*/  DFMA R12, R20, UR14, R12 ;  /* 0x0000000e140c7c2b */ /* 0x000fe2000800000c */
[----:B------:R-:W-:Y:S01]  /*7c20*/  UMOV UR14, 0x9f02676f ;  /* 0x9f02676f000e7882 */ /* 0x000fe20000000000 */
[----:B------:R-:W-:-:S06]  /*7c30*/  UMOV UR15, 0x3ef3b266 ;  /* 0x3ef3b266000f7882 */ /* 0x000fcc0000000000 */
[----:B------:R-:W-:Y:S01]  /*7c40*/  DFMA R18, R20, R12, UR14 ;  /* 0x0000000e14127e2b */ /* 0x000fe2000800000c */
[----:B------:R-:W-:Y:S01]  /*7c50*/  UMOV UR14, 0xa9ab0956 ;  /* 0xa9ab0956000e7882 */ /* 0x000fe20000000000 */
[----:B------:R-:W-:Y:S01]  /*7c60*/  UMOV UR15, 0x3f1745cb ;  /* 0x3f1745cb000f7882 */ /* 0x000fe20000000000 */
[----:B------:R-:W-:-:S05]  /*7c70*/  DADD R12, R26, -R22 ;  /* 0x000000001a0c7229 */ /* 0x000fca0000000816 */
[----:B------:R-:W-:Y:S01]  /*7c80*/  DFMA R18, R20, R18, UR14 ;  /* 0x0000000e14127e2b */ /* 0x000fe20008000012 */
[----:B------:R-:W-:Y:S01]  /*7c90*/  UMOV UR14, 0x2d1b5154 ;  /* 0x2d1b5154000e7882 */ /* 0x000fe20000000000 */
[----:B------:R-:W-:Y:S01]  /*7ca0*/  UMOV UR15, 0x3f3c71c7 ;  /* 0x3f3c71c7000f7882 */ /* 0x000fe20000000000 */
[----:B------:R-:W-:-:S05]  /*7cb0*/  DADD R12, R12, R12 ;  /* 0x000000000c0c7229 */ /* 0x000fca000000000c */
[----:B------:R-:W-:Y:S01]  /*7cc0*/  DFMA R18, R20, R18, UR14 ;  /* 0x0000000e14127e2b */ /* 0x000fe20008000012 */
[----:B------:R-:W-:Y:S01]  /*7cd0*/  UMOV UR14, 0x923be72d ;  /* 0x923be72d000e7882 */ /* 0x000fe20000000000 */
[----:B------:R-:W-:Y:S01]  /*7ce0*/  UMOV UR15, 0x3f624924 ;  /* 0x3f624924000f7882 */ /* 0x000fe20000000000 */
[----:B------:R-:W-:-:S05]  /*7cf0*/  DFMA R12, R26, -R22, R12 ;  /* 0x800000161a0c722b */ /* 0x000fca000000000c */
[----:B------:R-:W-:Y:S01]  /*7d00*/  DFMA R18, R20, R18, UR14 ;  /* 0x0000000e14127e2b */ /* 0x000fe20008000012 */
[----:B------:R-:W-:Y:S01]  /*7d10*/  UMOV UR14, 0x9999a3c4 ;  /* 0x9999a3c4000e7882 */ /* 0x000fe20000000000 */
[----:B------:R-:W-:Y:S01]  /*7d20*/  UMOV UR15, 0x3f899999 ;  /* 0x3f899999000f7882 */ /* 0x000fe20000000000 */
[----:B------:R-:W-:-:S05]  /*7d30*/  DMUL R12, R24, R12 ;  /* 0x0000000c180c7228 */ /* 0x000fca0000000000 */
        /* <DEDUP_REMOVED lines=20> */
.L_x_116:
[----:B------:R-:W-:Y:S01]  /*7e80*/  MOV R14, 0x0 ;  /* 0x00000000000e7802 */ /* 0x000fe20000000f00 */
[----:B------:R-:W-:Y:S01]  /*7e90*/  IMAD.MOV.U32 R15, RZ, RZ, 0x7ff00000 ;  /* 0x7ff00000ff0f7424 */ /* 0x000fe200078e00ff */
[----:B------:R-:W-:-:S05]  /*7ea0*/  LOP3.LUT P0, RZ, R13, 0x7fffffff, RZ, 0xc0, !PT ;  /* 0x7fffffff0dff7812 */ /* 0x000fca000780c0ff */
[----:B------:R-:W-:-:S10]  /*7eb0*/  DFMA R14, R12, R14, +INF ;  /* 0x7ff000000c0e742b */ /* 0x000fd4000000000e */
[----:B------:R-:W-:Y:S02]  /*7ec0*/  FSEL R12, R14, RZ, P0 ;  /* 0x000000ff0e0c7208 */ /* 0x000fe40000000000 */
[----:B------:R-:W-:-:S07]  /*7ed0*/  FSEL R13, R15, -QNAN , P0 ;  /* 0xfff000000f0d7808 */ /* 0x000fce0000000000 */
.L_x_117:
[----:B------:R-:W-:Y:S05]  /*7ee0*/  BSYNC.RECONVERGENT B2 ;  /* 0x0000000000027941 */ /* 0x000fea0003800200 */
.L_x_115:
[----:B------:R-:W-:-:S07]  /*7ef0*/  DADD R12, -R12, R16 ;  /* 0x000000000c0c7229 */ /* 0x000fce0000000110 */
[----:B------:R0:W-:Y:S04]  /*7f00*/  STL.64 [R28], R12 ;  /* 0x0000000c1c007387 */ /* 0x0001e80000100a00 */
[----:B------:R-:W2:Y:S01]  /*7f10*/  LDL.64 R14, [R32] ;  /* 0x00000000200e7983 */ /* 0x000ea20000100a00 */
[----:B------:R-:W-:Y:S02]  /*7f20*/  IADD3 R31, PT, PT, R31, 0x1, RZ ;  /* 0x000000011f1f7810 */ /* 0x000fe40007ffe0ff */
[----:B------:R-:W-:Y:S02]  /*7f30*/  IADD3 R10, P1, PT, R10, 0x8, RZ ;  /* 0x000000080a0a7810 */ /* 0x000fe40007f3e0ff */
[----:B------:R-:W-:-:S03]  /*7f40*/  ISETP.NE.AND P0, PT, R31, RZ, PT ;  /* 0x000000ff1f00720c */ /* 0x000fc60003f05270 */
[----:B------:R-:W-:Y:S01]  /*7f50*/  IMAD.X R11, RZ, RZ, R11, P1 ;  /* 0x000000ffff0b7224 */ /* 0x000fe200008e060b */
[----:B--2---:R-:W-:-:S07]  /*7f60*/  DADD R14, R12, -R14 ;  /* 0x000000000c0e7229 */ /* 0x004fce000000080e */
[----:B------:R0:W-:Y:S02]  /*7f70*/  STL.64 [R30], R14 ;  /* 0x0000000e1e007387 */ /* 0x0001e40000100a00 */
[----:B------:R-:W-:Y:S05]  /*7f80*/  @!P0 BRA `(.L_x_118) ;  /* 0x0000000800288947 */ /* 0x000fea0003800000 */
[----:B0-----:R-:W-:Y:S01]  /*7f90*/  IADD3 R30, PT, PT, R30, 0x8, RZ ;  /* 0x000000081e1e7810 */ /* 0x001fe20007ffe0ff */
[----:B------:R-:W-:Y:S01]  /*7fa0*/  VIADD R28, R28, 0x8 ;  /* 0x000000081c1c7836 */ /* 0x000fe20000000000 */
[----:B------:R-:W-:Y:S01]  /*7fb0*/  IADD3 R8, PT, PT, R8, 0x8, RZ ;  /* 0x0000000808087810 */ /* 0x000fe20007ffe0ff */
[----:B---3--:R-:W-:Y:S01]  /*7fc0*/  VIADD R29, R29, 0x8 ;  /* 0x000000081d1d7836 */ /* 0x008fe20000000000 */
[----:B------:R-:W-:Y:S01]  /*7fd0*/  IADD3 R6, PT, PT, R6, 0x8, RZ ;  /* 0x0000000806067810 */ /* 0x000fe20007ffe0ff */
[----:B------:R-:W-:Y:S01]  /*7fe0*/  VIADD R9, R9, 0x8 ;  /* 0x0000000809097836 */ /* 0x000fe20000000000 */
[----:B------:R-:W-:Y:S06]  /*7ff0*/  BRA `(.L_x_119) ;  /* 0xfffffff000a07947 */ /* 0x000fec000383ffff */
.L_x_83:
[----:B------:R-:W-:Y:S01]  /*8000*/  UISETP.GE.U32.AND UP0, UPT, UR6, 0xf, UPT ;  /* 0x0000000f0600788c */ /* 0x000fe2000bf06070 */
[----:B------:R-:W-:Y:S02]  /*8010*/  ISETP.NE.AND P0, PT, R24, RZ, PT ;  /* 0x000000ff1800720c */ /* 0x000fe40003f05270 */
[----:B------:R-:W-:-:S06]  /*8020*/  MOV R9, RZ ;  /* 0x000000ff00097202 */ /* 0x000fcc0000000f00 */
[----:B------:R-:W-:Y:S05]  /*8030*/  BRA.U !UP0, `(.L_x_120) ;  /* 0x0000000108f47547 */ /* 0x000fea000b800000 */
[----:B------:R-:W4:Y:S01]  /*8040*/  LDCU UR4, c[0x0][0x3a0] ;  /* 0x00007400ff0477ac */ /* 0x000f220008000800 */
[----:B------:R-:W-:Y:S01]  /*8050*/  VIADD R12, R10, 0x40 ;  /* 0x000000400a0c7836 */ /* 0x000fe20000000000 */
[C---:B------:R-:W-:Y:S01]  /*8060*/  IADD3 R6, PT, PT, R1.reuse, 0x298, RZ ;  /* 0x0000029801067810 */ /* 0x040fe20007ffe0ff */
[----:B------:R-:W-:Y:S01]  /*8070*/  VIADD R8, R1, 0x310 ;  /* 0x0000031001087836 */ /* 0x000fe20000000000 */
[----:B----4-:R-:W-:-:S04]  /*8080*/  ULOP3.LUT UR4, UR4, 0x7ffffff0, URZ, 0xc0, !UPT ;  /* 0x7ffffff004047892 */ /* 0x010fc8000f8ec0ff */
[----:B------:R-:W-:Y:S02]  /*8090*/  UIADD3 UR8, UPT, UPT, -UR4, URZ, URZ ;  /* 0x000000ff04087290 */ /* 0x000fe4000fffe1ff */
[----:B------:R-:W-:-:S10]  /*80a0*/  MOV R9, UR4 ;  /* 0x0000000400097c02 */ /* 0x000fd40008000f00 */
.L_x_121:
[----:B------:R-:W4:Y:S04]  /*80b0*/  LDL.64 R14, [R12+-0x40] ;  /* 0xffffc0000c0e7983 */ /* 0x000f280000100a00 */
[----:B----4-:R4:W-:Y:S04]  /*80c0*/  STL.64 [R6+-0x40], R14 ;  /* 0xffffc00e06007387 */ /* 0x0109e80000100a00 */
[----:B------:R-:W-:Y:S04]  /*80d0*/  STL.64 [R8+-0x40], RZ ;  /* 0xffffc0ff08007387 */ /* 0x000fe80000100a00 */
[----:B------:R-:W5:Y:S04]  /*80e0*/  LDL.64 R16, [R12+-0x38] ;  /* 0xffffc8000c107983 */ /* 0x000f680000100a00 */
[----:B-----5:R5:W-:Y:S04]  /*80f0*/  STL.64 [R6+-0x38], R16 ;  /* 0xffffc81006007387 */ /* 0x020be80000100a00 */
[----:B------:R-:W-:Y:S04]  /*8100*/  STL.64 [R8+-0x38], RZ ;  /* 0xffffc8ff08007387 */ /* 0x000fe80000100a00 */
[----:B------:R-:W2:Y:S04]  /*8110*/  LDL.64 R18, [R12+-0x30] ;  /* 0xffffd0000c127983 */ /* 0x000ea80000100a00 */
[----:B--2---:R2:W-:Y:S04]  /*8120*/  STL.64 [R6+-0x30], R18 ;  /* 0xffffd01206007387 */ /* 0x0045e80000100a00 */
[----:B------:R-:W-:Y:S04]  /*8130*/  STL.64 [R8+-0x30], RZ ;  /* 0xffffd0ff08007387 */ /* 0x000fe80000100a00 */
[----:B-1----:R-:W3:Y:S04]  /*8140*/  LDL.64 R20, [R12+-0x28] ;  /* 0xffffd8000c147983 */ /* 0x002ee80000100a00 */
[----:B---3--:R1:W-:Y:S04]  /*8150*/  STL.64 [R6+-0x28], R20 ;  /* 0xffffd81406007387 */ /* 0x0083e80000100a00 */
[----:B------:R-:W-:Y:S04]  /*8160*/  STL.64 [R8+-0x28], RZ ;  /* 0xffffd8ff08007387 */ /* 0x000fe80000100a00 */
[----:B----4-:R-:W3:Y:S04]  /*8170*/  LDL.64 R14, [R12+-0x20] ;  /* 0xffffe0000c0e7983 */ /* 0x010ee80000100a00 */
[----:B---3--:R3:W-:Y:S04]  /*8180*/  STL.64 [R6+-0x20], R14 ;  /* 0xffffe00e06007387 */ /* 0x0087e80000100a00 */
[----:B------:R-:W-:Y:S04]  /*8190*/  STL.64 [R8+-0x20], RZ ;  /* 0xffffe0ff08007387 */ /* 0x000fe80000100a00 */
[----:B-----5:R-:W4:Y:S04]  /*81a0*/  LDL.64 R16, [R12+-0x18] ;  /* 0xffffe8000c107983 */ /* 0x020f280000100a00 */
[----:B----4-:R4:W-:Y:S04]  /*81b0*/  STL.64 [R6+-0x18], R16 ;  /* 0xffffe81006007387 */ /* 0x0109e80000100a00 */
[----:B------:R-:W-:Y:S04]  /*81c0*/  STL.64 [R8+-0x18], RZ ;  /* 0xffffe8ff08007387 */ /* 0x000fe80000100a00 */
[----:B--2---:R-:W2:Y:S04]  /*81d0*/  LDL.64 R18, [R12+-0x10] ;  /* 0xfffff0000c127983 */ /* 0x004ea80000100a00 */
[----:B--2---:R2:W-:Y:S04]  /*81e0*/  STL.64 [R6+-0x10], R18 ;  /* 0xfffff01206007387 */ /* 0x0045e80000100a00 */
[----:B------:R-:W-:Y:S04]  /*81f0*/  STL.64 [R8+-0x10], RZ ;  /* 0xfffff0ff08007387 */ /* 0x000fe80000100a00 */
[----:B-1----:R-:W5:Y:S04]  /*8200*/  LDL.64 R20, [R12+-0x8] ;  /* 0xfffff8000c147983 */ /* 0x002f680000100a00 */
[----:B-----5:R1:W-:Y:S04]  /*8210*/  STL.64 [R6+-0x8], R20 ;  /* 0xfffff81406007387 */ /* 0x0203e80000100a00 */
[----:B------:R-:W-:Y:S04]  /*8220*/  STL.64 [R8+-0x8], RZ ;  /* 0xfffff8ff08007387 */ /* 0x000fe80000100a00 */
[----:B---3--:R-:W3:Y:S04]  /*8230*/  LDL.64 R14, [R12] ;  /* 0x000000000c0e7983 */ /* 0x008ee80000100a00 */
[----:B---3--:R3:W-:Y:S04]  /*8240*/  STL.64 [R6], R14 ;  /* 0x0000000e06007387 */ /* 0x0087e80000100a00 */
[----:B------:R-:W-:Y:S04]  /*8250*/  STL.64 [R8], RZ ;  /* 0x000000ff08007387 */ /* 0x000fe80000100a00 */
[----:B----4-:R-:W4:Y:S04]  /*8260*/  LDL.64 R16, [R12+0x8] ;  /* 0x000008000c107983 */ /* 0x010f280000100a00 */
[----:B----4-:R4:W-:Y:S04]  /*8270*/  STL.64 [R6+0x8], R16 ;  /* 0x0000081006007387 */ /* 0x0109e80000100a00 */
[----:B------:R-:W-:Y:S04]  /*8280*/  STL.64 [R8+0x8], RZ ;  /* 0x000008ff08007387 */ /* 0x000fe80000100a00 */
[----:B--2---:R-:W2:Y:S04]  /*8290*/  LDL.64 R18, [R12+0x10] ;  /* 0x000010000c127983 */ /* 0x004ea80000100a00 */
[----:B--2---:R2:W-:Y:S04]  /*82a0*/  STL.64 [R6+0x10], R18 ;  /* 0x0000101206007387 */ /* 0x0045e80000100a00 */
[----:B------:R-:W-:Y:S04]  /*82b0*/  STL.64 [R8+0x10], RZ ;  /* 0x000010ff08007387 */ /* 0x000fe80000100a00 */
[----:B-1----:R-:W5:Y:S04]  /*82c0*/  LDL.64 R20, [R12+0x18] ;  /* 0x000018000c147983 */ /* 0x002f680000100a00 */
[----:B-----5:R1:W-:Y:S04]  /*82d0*/  STL.64 [R6+0x18], R20 ;  /* 0x0000181406007387 */ /* 0x0203e80000100a00 */
[----:B------:R-:W-:Y:S04]  /*82e0*/  STL.64 [R8+0x18], RZ ;  /* 0x000018ff08007387 */ /* 0x000fe80000100a00 */
[----:B---3--:R-:W3:Y:S04]  /*82f0*/  LDL.64 R14, [R12+0x20] ;  /* 0x000020000c0e7983 */ /* 0x008ee80000100a00 */
[----:B---3--:R-:W-:Y:S04]  /*8300*/  STL.64 [R6+0x20], R14 ;  /* 0x0000200e06007387 */ /* 0x008fe80000100a00 */
[----:B------:R-:W-:Y:S04]  /*8310*/  STL.64 [R8+0x20], RZ ;  /* 0x000020ff08007387 */ /* 0x000fe80000100a00 */
[----:B----4-:R-:W3:Y:S04]  /*8320*/  LDL.64 R16, [R12+0x28] ;  /* 0x000028000c107983 */ /* 0x010ee80000100a00 */
[----:B---3--:R-:W-:Y:S04]  /*8330*/  STL.64 [R6+0x28], R16 ;  /* 0x0000281006007387 */ /* 0x008fe80000100a00 */
[----:B------:R-:W-:Y:S04]  /*8340*/  STL.64 [R8+0x28], RZ ;  /* 0x000028ff08007387 */ /* 0x000fe80000100a00 */
[----:B--2---:R-:W2:Y:S01]  /*8350*/  LDL.64 R18, [R12+0x30] ;  /* 0x000030000c127983 */ /* 0x004ea20000100a00 */
[----:B------:R-:W-:-:S04]  /*8360*/  UIADD3 UR8, UPT, UPT, UR8, 0x10, URZ ;  /* 0x0000001008087890 */ /* 0x000fc8000fffe0ff */
[----:B------:R-:W-:Y:S01]  /*8370*/  UISETP.NE.AND UP0, UPT, UR8, URZ, UPT ;  /* 0x000000ff0800728c */ /* 0x000fe2000bf05270 */
[----:B--2---:R-:W-:Y:S04]  /*8380*/  STL.64 [R6+0x30], R18 ;  /* 0x0000301206007387 */ /* 0x004fe80000100a00 */
[----:B------:R-:W-:Y:S04]  /*8390*/  STL.64 [R8+0x30], RZ ;  /* 0x000030ff08007387 */ /* 0x000fe80000100a00 */
[----:B-1----:R1:W2:Y:S02]  /*83a0*/  LDL.64 R20, [R12+0x38] ;  /* 0x000038000c147983 */ /* 0x0022a40000100a00 */
[----:B-1----:R-:W-:-:S02]  /*83b0*/  VIADD R12, R12, 0x80 ;  /* 0x000000800c0c7836 */ /* 0x002fc40000000000 */
[----:B--2---:R1:W-:Y:S04]  /*83c0*/  STL.64 [R6+0x38], R20 ;  /* 0x0000381406007387 */ /* 0x0043e80000100a00 */
[----:B------:R2:W-:Y:S01]  /*83d0*/  STL.64 [R8+0x38], RZ ;  /* 0x000038ff08007387 */ /* 0x0005e20000100a00 */
[----:B-1----:R-:W-:Y:S01]  /*83e0*/  IADD3 R6, PT, PT, R6, 0x80, RZ ;  /* 0x0000008006067810 */ /* 0x002fe20007ffe0ff */
[----:B--2---:R-:W-:Y:S01]  /*83f0*/  VIADD R8, R8, 0x80 ;  /* 0x0000008008087836 */ /* 0x004fe20000000000 */
[----:B------:R-:W-:Y:S06]  /*8400*/  BRA.U UP0, `(.L_x_121) ;  /* 0xfffffffd00287547 */ /* 0x000fec000b83ffff */
.L_x_120:
[----:B------:R-:W-:Y:S05]  /*8410*/  @!P0 BRA `(.L_x_118) ;  /* 0x0000000400048947 */ /* 0x000fea0003800000 */
[----:B------:R-:W-:Y:S01]  /*8420*/  ISETP.GE.U32.AND P0, PT, R24, 0x8, PT ;  /* 0x000000081800780c */ /* 0x000fe20003f06070 */
[----:B------:R-:W-:Y:S01]  /*8430*/  BSSY.RECONVERGENT B2, `(.L_x_122) ;  /* 0x000001e000027945 */ /* 0x000fe20003800200 */
[----:B------:R-:W-:-:S11]  /*8440*/  ISETP.NE.AND P1, PT, R2, RZ, PT ;  /* 0x000000ff0200720c */ /* 0x000fd60003f25270 */
[----:B------:R-:W-:Y:S05]  /*8450*/  @!P0 BRA `(.L_x_123) ;  /* 0x00000000006c8947 */ /* 0x000fea0003800000 */
[----:B------:R-:W-:-:S05]  /*8460*/  LEA R6, R9, R10, 0x3 ;  /* 0x0000000a09067211 */ /* 0x000fca00078e18ff */
[----:B------:R-:W4:Y:S01]  /*8470*/  LDL.64 R12, [R6] ;  /* 0x00000000060c7983 */ /* 0x000f220000100a00 */
[----:B-12---:R-:W-:-:S05]  /*8480*/  IMAD R21, R9, 0x8, R1 ;  /* 0x0000000809157824 */ /* 0x006fca00078e0201 */
[----:B------:R-:W-:Y:S04]  /*8490*/  STL.64 [R21+0x2d0], RZ ;  /* 0x0002d0ff15007387 */ /* 0x000fe80000100a00 */
[----:B----4-:R1:W-:Y:S04]  /*84a0*/  STL.64 [R21+0x258], R12 ;  /* 0x0002580c15007387 */ /* 0x0103e80000100a00 */
[----:B------:R-:W2:Y:S04]  /*84b0*/  LDL.64 R14, [R6+0x8] ;  /* 0x00000800060e7983 */ /* 0x000ea80000100a00 */
[----:B------:R-:W-:Y:S04]  /*84c0*/  STL.64 [R21+0x2d8], RZ ;  /* 0x0002d8ff15007387 */ /* 0x000fe80000100a00 */
[----:B--2---:R2:W-:Y:S04]  /*84d0*/  STL.64 [R21+0x260], R14 ;  /* 0x0002600e15007387 */ /* 0x0045e80000100a00 */
[----:B------:R-:W4:Y:S04]  /*84e0*/  LDL.64 R16, [R6+0x10] ;  /* 0x0000100006107983 */ /* 0x000f280000100a00 */
[----:B------:R-:W-:Y:S04]  /*84f0*/  STL.64 [R21+0x2e0], RZ ;  /* 0x0002e0ff15007387 */ /* 0x000fe80000100a00 */
[----:B----4-:R4:W-:Y:S04]  /*8500*/  STL.64 [R21+0x268], R16 ;  /* 0x0002681015007387 */ /* 0x0109e80000100a00 */
[----:B------:R-:W5:Y:S04]  /*8510*/  LDL.64 R18, [R6+0x18] ;  /* 0x0000180006127983 */ /* 0x000f680000100a00 */
[----:B------:R-:W-:Y:S04]  /*8520*/  STL.64 [R21+0x2e8], RZ ;  /* 0x0002e8ff15007387 */ /* 0x000fe80000100a00 */
[----:B-----5:R5:W-:Y:S04]  /*8530*/  STL.64 [R21+0x270], R18 ;  /* 0x0002701215007387 */ /* 0x020be80000100a00 */
[----:B-1----:R-:W3:Y:S04]  /*8540*/  LDL.64 R12, [R6+0x20] ;  /* 0x00002000060c7983 */ /* 0x002ee80000100a00 */
[----:B------:R1:W-:Y:S04]  /*8550*/  STL.64 [R21+0x2f0], RZ ;  /* 0x0002f0ff15007387 */ /* 0x0003e80000100a00 */
[----:B---3--:R1:W-:Y:S04]  /*8560*/  STL.64 [R21+0x278], R12 ;  /* 0x0002780c15007387 */ /* 0x0083e80000100a00 */
[----:B--2---:R-:W2:Y:S04]  /*8570*/  LDL.64 R14, [R6+0x28] ;  /* 0x00002800060e7983 */ /* 0x004ea80000100a00 */
[----:B------:R1:W-:Y:S04]  /*8580*/  STL.64 [R21+0x2f8], RZ ;  /* 0x0002f8ff15007387 */ /* 0x0003e80000100a00 */
[----:B--2---:R1:W-:Y:S04]  /*8590*/  STL.64 [R21+0x280], R14 ;  /* 0x0002800e15007387 */ /* 0x0043e80000100a00 */
[----:B----4-:R-:W2:Y:S04]  /*85a0*/  LDL.64 R16, [R6+0x30] ;  /* 0x0000300006107983 */ /* 0x010ea80000100a00 */
[----:B------:R1:W-:Y:S04]  /*85b0*/  STL.64 [R21+0x300], RZ ;  /* 0x000300ff15007387 */ /* 0x0003e80000100a00 */
[----:B--2---:R1:W-:Y:S04]  /*85c0*/  STL.64 [R21+0x288], R16 ;  /* 0x0002881015007387 */ /* 0x0043e80000100a00 */
[----:B-----5:R-:W2:Y:S01]  /*85d0*/  LDL.64 R18, [R6+0x38] ;  /* 0x0000380006127983 */ /* 0x020ea20000100a00 */
[----:B------:R-:W-:-:S03]  /*85e0*/  IADD3 R9, PT, PT, R9, 0x8, RZ ;  /* 0x0000000809097810 */ /* 0x000fc60007ffe0ff */
[----:B------:R1:W-:Y:S04]  /*85f0*/  STL.64 [R21+0x308], RZ ;  /* 0x000308ff15007387 */ /* 0x0003e80000100a00 */
[----:B--2---:R1:W-:Y:S02]  /*8600*/  STL.64 [R21+0x290], R18 ;  /* 0x0002901215007387 */ /* 0x0043e40000100a00 */
.L_x_123:
[----:B---3--:R-:W-:Y:S05]  /*8610*/  BSYNC.RECONVERGENT B2 ;  /* 0x0000000000027941 */ /* 0x008fea0003800200 */
.L_x_122:
[----:B------:R-:W-:Y:S05]  /*8620*/  @!P1 BRA `(.L_x_118) ;  /* 0x0000000000809947 */ /* 0x000fea0003800000 */
[----:B------:R-:W-:Y:S02]  /*8630*/  ISETP.GE.U32.AND P0, PT, R2, 0x4, PT ;  /* 0x000000040200780c */ /* 0x000fe40003f06070 */
[----:B------:R-:W-:-:S11]  /*8640*/  ISETP.NE.AND P1, PT, R4, RZ, PT ;  /* 0x000000ff0400720c */ /* 0x000fd60003f25270 */
[----:B------:R-:W-:Y:S05]  /*8650*/  @!P0 BRA `(.L_x_124) ;  /* 0x00000000003c8947 */ /* 0x000fea0003800000 */
[----:B------:R-:W-:-:S05]  /*8660*/  IMAD R6, R9, 0x8, R10 ;  /* 0x0000000809067824 */ /* 0x000fca00078e020a */
[----:B-1----:R-:W3:Y:S01]  /*8670*/  LDL.64 R12, [R6] ;  /* 0x00000000060c7983 */ /* 0x002ee20000100a00 */
[----:B--2---:R-:W-:-:S05]  /*8680*/  LEA R21, R9, R1, 0x3 ;  /* 0x0000000109157211 */ /* 0x004fca00078e18ff */
[----:B------:R4:W-:Y:S04]  /*8690*/  STL.64 [R21+0x2d0], RZ ;  /* 0x0002d0ff15007387 */ /* 0x0009e80000100a00 */
[----:B---3--:R4:W-:Y:S04]  /*86a0*/  STL.64 [R21+0x258], R12 ;  /* 0x0002580c15007387 */ /* 0x0089e80000100a00 */
[----:B------:R-:W2:Y:S04]  /*86b0*/  LDL.64 R14, [R6+0x8] ;  /* 0x00000800060e7983 */ /* 0x000ea80000100a00 */
[----:B------:R4:W-:Y:S04]  /*86c0*/  STL.64 [R21+0x2d8], RZ ;  /* 0x0002d8ff15007387 */ /* 0x0009e80000100a00 */
[----:B--2---:R4:W-:Y:S04]  /*86d0*/  STL.64 [R21+0x260], R14 ;  /* 0x0002600e15007387 */ /* 0x0049e80000100a00 */
[----:B------:R-:W2:Y:S04]  /*86e0*/  LDL.64 R16, [R6+0x10] ;  /* 0x0000100006107983 */ /* 0x000ea80000100a00 */
[----:B------:R4:W-:Y:S04]  /*86f0*/  STL.64 [R21+0x2e0], RZ ;  /* 0x0002e0ff15007387 */ /* 0x0009e80000100a00 */
[----:B--2---:R4:W-:Y:S04]  /*8700*/  STL.64 [R21+0x268], R16 ;  /* 0x0002681015007387 */ /* 0x0049e80000100a00 */
[----:B------:R-:W2:Y:S01]  /*8710*/  LDL.64 R18, [R6+0x18] ;  /* 0x0000180006127983 */ /* 0x000ea20000100a00 */
[----:B------:R-:W-:-:S03]  /*8720*/  VIADD R9, R9, 0x4 ;  /* 0x0000000409097836 */ /* 0x000fc60000000000 */
[----:B------:R4:W-:Y:S04]  /*8730*/  STL.64 [R21+0x2e8], RZ ;  /* 0x0002e8ff15007387 */ /* 0x0009e80000100a00 */
[----:B--2---:R4:W-:Y:S02]  /*8740*/  STL.64 [R21+0x270], R18 ;  /* 0x0002701215007387 */ /* 0x0049e40000100a00 */
.L_x_124:
[----:B------:R-:W-:Y:S05]  /*8750*/  @!P1 BRA `(.L_x_118) ;  /* 0x0000000000349947 */ /* 0x000fea0003800000 */
[C---:B------:R-:W-:Y:S01]  /*8760*/  IMAD R10, R9.reuse, 0x8, R10 ;  /* 0x00000008090a7824 */ /* 0x040fe200078e020a */
[----:B------:R-:W-:Y:S01]  /*8770*/  IADD3 R6, PT, PT, -R4, RZ, RZ ;  /* 0x000000ff04067210 */ /* 0x000fe20007ffe1ff */
[C---:B------:R-:W-:Y:S02]  /*8780*/  IMAD R30, R9.reuse, 0x8, R30 ;  /* 0x00000008091e7824 */ /* 0x040fe400078e021e */
[----:B------:R-:W-:-:S07]  /*8790*/  IMAD R11, R9, 0x8, R28 ;  /* 0x00000008090b7824 */ /* 0x000fce00078e021c */
.L_x_125:
[----:B------:R3:W5:Y:S01]  /*87a0*/  LDL.64 R8, [R10] ;  /* 0x000000000a087983 */ /* 0x0007620000100a00 */
[----:B------:R-:W-:-:S05]  /*87b0*/  VIADD R6, R6, 0x1 ;  /* 0x0000000106067836 */ /* 0x000fca0000000000 */
[----:B------:R-:W-:Y:S02]  /*87c0*/  ISETP.NE.AND P0, PT, R6, RZ, PT ;  /* 0x000000ff0600720c */ /* 0x000fe40003f05270 */
[----:B---3--:R-:W-:Y:S01]  /*87d0*/  IADD3 R10, PT, PT, R10, 0x8, RZ ;  /* 0x000000080a0a7810 */ /* 0x008fe20007ffe0ff */
[----:B-----5:R3:W-:Y:S04]  /*87e0*/  STL.64 [R11], R8 ;  /* 0x000000080b007387 */ /* 0x0207e80000100a00 */
[----:B------:R5:W-:Y:S01]  /*87f0*/  STL.64 [R30], RZ ;  /* 0x000000ff1e007387 */ /* 0x000be20000100a00 */
[----:B---3--:R-:W-:Y:S01]  /*8800*/  VIADD R11, R11, 0x8 ;  /* 0x000000080b0b7836 */ /* 0x008fe20000000000 */
[----:B-----5:R-:W-:-:S04]  /*8810*/  IADD3 R30, PT, PT, R30, 0x8, RZ ;  /* 0x000000081e1e7810 */ /* 0x020fc80007ffe0ff */
[----:B------:R-:W-:Y:S05]  /*8820*/  @P0 BRA `(.L_x_125) ;  /* 0xfffffffc00dc0947 */ /* 0x000fea000383ffff */
.L_x_118:
[----:B---3--:R-:W-:Y:S05]  /*8830*/  BSYNC.RECONVERGENT B1 ;  /* 0x0000000000017941 */ /* 0x008fea0003800200 */
.L_x_82:
[----:B------:R-:W-:Y:S01]  /*8840*/  UISETP.GE.U32.AND UP0, UPT, UR6, 0x7, UPT ;  /* 0x000000070600788c */ /* 0x000fe2000bf06070 */
[----:B------:R-:W-:-:S08]  /*8850*/  IMAD.MOV.U32 R6, RZ, RZ, RZ ;  /* 0x000000ffff067224 */ /* 0x000fd000078e00ff */
[----:B------:R-:W-:Y:S05]  /*8860*/  BRA.U !UP0, `(.L_x_126) ;  /* 0x0000000508807547 */ /* 0x000fea000b800000 */
[----:B------:R-:W3:Y:S01]  /*8870*/  S2R R8, SR_CTAID.Z ;  /* 0x0000000000087919 */ /* 0x000ee20000002700 */
[----:B-1--4-:R-:W1:Y:S01]  /*8880*/  LDC R17, c[0x0][0x3a0] ;  /* 0x0000e800ff117b82 */ /* 0x012e620000000800 */
[----:B------:R-:W-:Y:S02]  /*8890*/  UIADD3 UR6, UPT, UPT, UR9, 0x2f0, URZ ;  /* 0x000002f009067890 */ /* 0x000fe4000fffe0ff */
[----:B------:R-:W-:-:S05]  /*88a0*/  UIADD3 UR4, UPT, UPT, UR9, 0x278, URZ ;  /* 0x0000027809047890 */ /* 0x000fca000fffe0ff */
[----:B0-----:R-:W0:Y:S08]  /*88b0*/  LDC.64 R14, c[0x0][0x388] ;  /* 0x0000e200ff0e7b82 */ /* 0x001e300000000a00 */
[----:B------:R-:W4:Y:S01]  /*88c0*/  LDC.64 R12, c[0x0][0x390] ;  /* 0x0000e400ff0c7b82 */ /* 0x000f220000000a00 */
[-C--:B-1----:R-:W-:Y:S02]  /*88d0*/  IMAD R6, R17, R17.reuse, RZ ;  /* 0x0000001111067224 */ /* 0x082fe400078e02ff */
[----:B---3--:R-:W-:-:S02]  /*88e0*/  IMAD R10, R8, R17, RZ ;  /* 0x00000011080a7224 */ /* 0x008fc400078e02ff */
[----:B------:R-:W-:Y:S01]  /*88f0*/  IMAD R8, R6, R8, R7 ;  /* 0x0000000806087224 */ /* 0x000fe200078e0207 */
[----:B------:R-:W-:Y:S01]  /*8900*/  LOP3.LUT R7, R17, 0x7ffffff8, RZ, 0xc0, !PT ;  /* 0x7ffffff811077812 */ /* 0x000fe200078ec0ff */
[C---:B------:R-:W-:Y:S01]  /*8910*/  VIADD R11, R10.reuse, 0x6 ;  /* 0x000000060a0b7836 */ /* 0x040fe20000000000 */
[C---:B------:R-:W-:Y:S01]  /*8920*/  IADD3 R9, PT, PT, R10.reuse, 0x7, RZ ;  /* 0x000000070a097810 */ /* 0x040fe20007ffe0ff */
[C---:B------:R-:W-:Y:S01]  /*8930*/  VIADD R19, R10.reuse, 0x4 ;  /* 0x000000040a137836 */ /* 0x040fe20000000000 */
[C---:B------:R-:W-:Y:S01]  /*8940*/  IADD3 R18, PT, PT, R10.reuse, 0x5, RZ ;  /* 0x000000050a127810 */ /* 0x040fe20007ffe0ff */
[C---:B------:R-:W-:Y:S01]  /*8950*/  VIADD R23, R10.reuse, 0x2 ;  /* 0x000000020a177836 */ /* 0x040fe20000000000 */
[C---:B--2---:R-:W-:Y:S01]  /*8960*/  IADD3 R21, PT, PT, R10.reuse, 0x3, RZ ;  /* 0x000000030a157810 */ /* 0x044fe20007ffe0ff */
[-C--:B------:R-:W-:Y:S01]  /*8970*/  IMAD R25, R10, R17.reuse, R17 ;  /* 0x000000110a197224 */ /* 0x080fe200078e0211 */
[----:B------:R-:W-:Y:S01]  /*8980*/  IADD3 R8, PT, PT, R8, UR5, RZ ;  /* 0x0000000508087c10 */ /* 0x000fe2000fffe0ff */
[-CC-:B------:R-:W-:Y:S01]  /*8990*/  IMAD R10, R9, R17.reuse, R0.reuse ;  /* 0x00000011090a7224 */ /* 0x180fe200078e0200 */
[----:B------:R-:W-:Y:S01]  /*89a0*/  IADD3 R32, PT, PT, -R7, RZ, RZ ;  /* 0x000000ff07207210 */ /* 0x000fe20007ffe1ff */
[----:B------:R-:W-:-:S02]  /*89b0*/  IMAD R16, R11, R17, R0 ;  /* 0x000000110b107224 */ /* 0x000fc400078e0200 */
[-CC-:B------:R-:W-:Y:S02]  /*89c0*/  IMAD R18, R18, R17.reuse, R0.reuse ;  /* 0x0000001112127224 */ /* 0x180fe400078e0200 */
[-CC-:B------:R-:W-:Y:S02]  /*89d0*/  IMAD R20, R19, R17.reuse, R0.reuse ;  /* 0x0000001113147224 */ /* 0x180fe400078e0200 */
[-CC-:B------:R-:W-:Y:S02]  /*89e0*/  IMAD R22, R21, R17.reuse, R0.reuse ;  /* 0x0000001115167224 */ /* 0x180fe400078e0200 */
[-C--:B------:R-:W-:Y:S02]  /*89f0*/  IMAD R24, R23, R17.reuse, R0 ;  /* 0x0000001117187224 */ /* 0x080fe400078e0200 */
[----:B------:R-:W-:Y:S02]  /*8a00*/  IMAD.IADD R26, R0, 0x1, R25 ;  /* 0x00000001001a7824 */ /* 0x000fe400078e0219 */
[----:B------:R-:W-:-:S02]  /*8a10*/  IMAD R30, R8, R17, UR12 ;  /* 0x0000000c081e7e24 */ /* 0x000fc4000f8e0211 */
[-C--:B------:R-:W-:Y:S02]  /*8a20*/  IMAD R9, R10, R17.reuse, UR12 ;  /* 0x0000000c0a097e24 */ /* 0x080fe4000f8e0211 */
[-C--:B------:R-:W-:Y:S02]  /*8a30*/  IMAD R11, R16, R17.reuse, UR12 ;  /* 0x0000000c100b7e24 */ /* 0x080fe4000f8e0211 */
[-C--:B------:R-:W-:Y:S02]  /*8a40*/  IMAD R31, R18, R17.reuse, UR12 ;  /* 0x0000000c121f7e24 */ /* 0x080fe4000f8e0211 */
[-C--:B------:R-:W-:Y:S02]  /*8a50*/  IMAD R33, R20, R17.reuse, UR12 ;  /* 0x0000000c14217e24 */ /* 0x080fe4000f8e0211 */
[-C--:B------:R-:W-:Y:S02]  /*8a60*/  IMAD R35, R22, R17.reuse, UR12 ;  /* 0x0000000c16237e24 */ /* 0x080fe4000f8e0211 */
[----:B------:R-:W-:-:S02]  /*8a70*/  IMAD R8, R24, R17, UR12 ;  /* 0x0000000c18087e24 */ /* 0x000fc4000f8e0211 */
[----:B0---4-:R-:W-:-:S07]  /*8a80*/  IMAD R10, R26, R17, UR12 ;  /* 0x0000000c1a0a7e24 */ /* 0x011fce000f8e0211 */
.L_x_127:
[----:B0-----:R-:W2:Y:S04]  /*8a90*/  LDL.64 R22, [UR4+-0x20] ;  /* 0xffffe004ff167983 */ /* 0x001ea80008100a00 */
[----:B------:R-:W3:Y:S04]  /*8aa0*/  LDL.64 R24, [UR6+-0x20] ;  /* 0xffffe006ff187983 */ /* 0x000ee80008100a00 */
[----:B------:R-:W4:Y:S04]  /*8ab0*/  LDL.64 R20, [UR4+-0x18] ;  /* 0xffffe804ff147983 */ /* 0x000f280008100a00 */
[----:B------:R-:W5:Y:S01]  /*8ac0*/  LDL.64 R26, [UR6+-0x18] ;  /* 0xffffe806ff1a7983 */ /* 0x000f620008100a00 */
[----:B------:R-:W-:-:S03]  /*8ad0*/  IMAD.WIDE R36, R30, 0x8, R14 ;  /* 0x000000081e247825 */ /* 0x000fc600078e020e */
[----:B------:R-:W5:Y:S01]  /*8ae0*/  LDL.64 R28, [UR4+-0x10] ;  /* 0xfffff004ff1c7983 */ /* 0x000f620008100a00 */
[----:B------:R-:W-:-:S04]  /*8af0*/  IMAD.WIDE R18, R30, 0x8, R12 ;  /* 0x000000081e127825 */ /* 0x000fc800078e020c */
[C---:B------:R-:W-:Y:S01]  /*8b00*/  IMAD.WIDE R16, R10.reuse, 0x8, R14 ;  /* 0x000000080a107825 */ /* 0x040fe200078e020e */
[----:B--2---:R0:W-:Y:S04]  /*8b10*/  STG.E.64 desc[UR10][R36.64], R22 ;  /* 0x0000001624007986 */ /* 0x0041e8000c101b0a */
[----:B---3--:R1:W-:Y:S04]  /*8b20*/  STG.E.64 desc[UR10][R18.64], R24 ;  /* 0x0000001812007986 */ /* 0x0083e8000c101b0a */
[----:B0-----:R-:W2:Y:S04]  /*8b30*/  LDL.64 R22, [UR6+-0x10] ;  /* 0xfffff006ff167983 */ /* 0x001ea80008100a00 */
[----:B-1----:R-:W3:Y:S04]  /*8b40*/  LDL.64 R24, [UR4+-0x8] ;  /* 0xfffff804ff187983 */ /* 0x002ee80008100a00 */
[----:B------:R-:W3:Y:S04]  /*8b50*/  LDL.64 R18, [UR6+-0x8] ;  /* 0xfffff806ff127983 */ /* 0x000ee80008100a00 */
[----:B----4-:R0:W-:Y:S04]  /*8b60*/  STG.E.64 desc[UR10][R16.64], R20 ;  /* 0x0000001410007986 */ /* 0x0101e8000c101b0a */
[----:B------:R-:W4:Y:S04]  /*8b70*/  LDL.64 R36, [UR6] ;  /* 0x00000006ff247983 */ /* 0x000f280008100a00 */
[----:B0-----:R-:W4:Y:S01]  /*8b80*/  LDL.64 R20, [UR4] ;  /* 0x00000004ff147983 */ /* 0x001f220008100a00 */
[----:B------:R-:W-:-:S05]  /*8b90*/  IMAD.WIDE R16, R10, 0x8, R12 ;  /* 0x000000080a107825 */ /* 0x000fca00078e020c */
[----:B-----5:R0:W-:Y:S02]  /*8ba0*/  STG.E.64 desc[UR10][R16.64], R26 ;  /* 0x0000001a10007986 */ /* 0x0201e4000c101b0a */
[C---:B0-----:R-:W-:Y:S02]  /*8bb0*/  IMAD.WIDE R26, R8.reuse, 0x8, R14 ;  /* 0x00000008081a7825 */ /* 0x041fe400078e020e */
[----:B------:R-:W5:Y:S04]  /*8bc0*/  LDL.64 R16, [UR4+0x8] ;  /* 0x00000804ff107983 */ /* 0x000f680008100a00 */
[----:B------:R0:W-:Y:S02]  /*8bd0*/  STG.E.64 desc[UR10][R26.64], R28 ;  /* 0x0000001c1a007986 */ /* 0x0001e4000c101b0a */
[----:B0-----:R-:W-:-:S04]  /*8be0*/  IMAD.WIDE R28, R8, 0x8, R12 ;  /* 0x00000008081c7825 */ /* 0x001fc800078e020c */
[----:B------:R-:W-:Y:S01]  /*8bf0*/  IMAD.WIDE R26, R33, 0x8, R12 ;  /* 0x00000008211a7825 */ /* 0x000fe200078e020c */
[----:B--2---:R0:W-:Y:S03]  /*8c00*/  STG.E.64 desc[UR10][R28.64], R22 ;  /* 0x000000161c007986 */ /* 0x0041e6000c101b0a */
[----:B0-----:R-:W-:-:S05]  /*8c10*/  IMAD.WIDE R28, R35, 0x8, R14 ;  /* 0x00000008231c7825 */ /* 0x001fca00078e020e */
[----:B---3--:R0:W-:Y:S01]  /*8c20*/  STG.E.64 desc[UR10][R28.64], R24 ;  /* 0x000000181c007986 */ /* 0x0081e2000c101b0a */
[----:B------:R-:W-:-:S04]  /*8c30*/  IMAD.WIDE R22, R33, 0x8, R14 ;  /* 0x0000000821167825 */ /* 0x000fc800078e020e */
[----:B0-----:R-:W-:-:S05]  /*8c40*/  IMAD.WIDE R24, R35, 0x8, R12 ;  /* 0x0000000823187825 */ /* 0x001fca00078e020c */
[----:B------:R0:W-:Y:S04]  /*8c50*/  STG.E.64 desc[UR10][R24.64], R18 ;  /* 0x0000001218007986 */ /* 0x0001e8000c101b0a */
[----:B----4-:R1:W-:Y:S04]  /*8c60*/  STG.E.64 desc[UR10][R22.64], R20 ;  /* 0x0000001416007986 */ /* 0x0103e8000c101b0a */
[----:B0-----:R-:W2:Y:S04]  /*8c70*/  LDL.64 R18, [UR6+0x8] ;  /* 0x00000806ff127983 */ /* 0x001ea80008100a00 */
[----:B-1----:R-:W3:Y:S04]  /*8c80*/  LDL.64 R20, [UR4+0x10] ;  /* 0x00001004ff147983 */ /* 0x002ee80008100a00 */
[----:B------:R-:W4:Y:S04]  /*8c90*/  LDL.64 R22, [UR6+0x10] ;  /* 0x00001006ff167983 */ /* 0x000f280008100a00 */
[----:B------:R0:W-:Y:S04]  /*8ca0*/  STG.E.64 desc[UR10][R26.64], R36 ;  /* 0x000000241a007986 */ /* 0x0001e8000c101b0a */
[----:B------:R-:W4:Y:S04]  /*8cb0*/  LDL.64 R24, [UR4+0x18] ;  /* 0x00001804ff187983 */ /* 0x000f280008100a00 */
[----:B0-----:R-:W4:Y:S01]  /*8cc0*/  LDL.64 R26, [UR6+0x18] ;  /* 0x00001806ff1a7983 */ /* 0x001f220008100a00 */
[----:B------:R-:W-:-:S05]  /*8cd0*/  IMAD.WIDE R28, R31, 0x8, R14 ;  /* 0x000000081f1c7825 */ /* 0x000fca00078e020e */
[----:B-----5:R0:W-:Y:S01]  /*8ce0*/  STG.E.64 desc[UR10][R28.64], R16 ;  /* 0x000000101c007986 */ /* 0x0201e2000c101b0a */
[----:B------:R-:W-:-:S04]  /*8cf0*/  IMAD.WIDE R36, R9, 0x8, R12 ;  /* 0x0000000809247825 */ /* 0x000fc800078e020c */
[----:B0-----:R-:W-:-:S04]  /*8d00*/  IMAD.WIDE R28, R31, 0x8, R12 ;  /* 0x000000081f1c7825 */ /* 0x001fc800078e020c */
[----:B------:R-:W-:-:S04]  /*8d10*/  IMAD.WIDE R16, R11, 0x8, R14 ;  /* 0x000000080b107825 */ /* 0x000fc800078e020e */
[----:B------:R-:W-:-:S05]  /*8d20*/  VIADD R32, R32, 0x8 ;  /* 0x0000000820207836 */ /* 0x000fca0000000000 */
[----:B------:R-:W-:Y:S01]  /*8d30*/  ISETP.NE.AND P0, PT, R32, RZ, PT ;  /* 0x000000ff2000720c */ /* 0x000fe20003f05270 */
[----:B------:R-:W-:Y:S02]  /*8d40*/  UIADD3 UR4, UPT, UPT, UR4, 0x40, URZ ;  /* 0x0000004004047890 */ /* 0x000fe4000fffe0ff */
[----:B------:R-:W-:Y:S01]  /*8d50*/  UIADD3 UR6, UPT, UPT, UR6, 0x40, URZ ;  /* 0x0000004006067890 */ /* 0x000fe2000fffe0ff */
[C---:B------:R-:W-:Y:S01]  /*8d60*/  LEA R30, R6.reuse, R30, 0x3 ;  /* 0x0000001e061e7211 */ /* 0x040fe200078e18ff */
[C---:B------:R-:W-:Y:S01]  /*8d70*/  IMAD R31, R6.reuse, 0x8, R31 ;  /* 0x00000008061f7824 */ /* 0x040fe200078e021f */
[C---:B------:R-:W-:Y:S01]  /*8d80*/  LEA R33, R6.reuse, R33, 0x3 ;  /* 0x0000002106217211 */ /* 0x040fe200078e18ff */
[C---:B------:R-:W-:Y:S01]  /*8d90*/  IMAD R35, R6.reuse, 0x8, R35 ;  /* 0x0000000806237824 */ /* 0x040fe200078e0223 */
[C---:B------:R-:W-:Y:S01]  /*8da0*/  LEA R8, R6.reuse, R8, 0x3 ;  /* 0x0000000806087211 */ /* 0x040fe200078e18ff */
[----:B------:R-:W-:Y:S01]  /*8db0*/  IMAD R10, R6, 0x8, R10 ;  /* 0x00000008060a7824 */ /* 0x000fe200078e020a */
[----:B--2---:R0:W-:Y:S04]  /*8dc0*/  STG.E.64 desc[UR10][R28.64], R18 ;  /* 0x000000121c007986 */ /* 0x0041e8000c101b0a */
[----:B---3--:R1:W-:Y:S01]  /*8dd0*/  STG.E.64 desc[UR10][R16.64], R20 ;  /* 0x0000001410007986 */ /* 0x0083e2000c101b0a */
[----:B0-----:R-:W-:-:S04]  /*8de0*/  IMAD.WIDE R18, R11, 0x8, R12 ;  /* 0x000000080b127825 */ /* 0x001fc800078e020c */
[----:B-1----:R-:W-:Y:S01]  /*8df0*/  IMAD.WIDE R16, R9, 0x8, R14 ;  /* 0x0000000809107825 */ /* 0x002fe200078e020e */
[----:B----4-:R0:W-:Y:S04]  /*8e00*/  STG.E.64 desc[UR10][R18.64], R22 ;  /* 0x0000001612007986 */ /* 0x0101e8000c101b0a */
[----:B------:R0:W-:Y:S04]  /*8e10*/  STG.E.64 desc[UR10][R16.64], R24 ;  /* 0x0000001810007986 */ /* 0x0001e8000c101b0a */
[----:B------:R0:W-:Y:S01]  /*8e20*/  STG.E.64 desc[UR10][R36.64], R26 ;  /* 0x0000001a24007986 */ /* 0x0001e2000c101b0a */
[C---:B------:R-:W-:Y:S01]  /*8e30*/  IMAD R9, R6.reuse, 0x8, R9 ;  /* 0x0000000806097824 */ /* 0x040fe200078e0209 */
[----:B------:R-:W-:Y:S01]  /*8e40*/  LEA R11, R6, R11, 0x3 ;  /* 0x0000000b060b7211 */ /* 0x000fe200078e18ff */
[----:B------:R-:W-:Y:S06]  /*8e50*/  @P0 BRA `(.L_x_127) ;  /* 0xfffffffc000c0947 */ /* 0x000fec000383ffff */
[----:B------:R-:W-:-:S07]  /*8e60*/  MOV R6, R7 ;  /* 0x0000000700067202 */ /* 0x000fce0000000f00 */
.L_x_126:
[----:B------:R-:W-:-:S13]  /*8e70*/  ISETP.NE.AND P0, PT, R2, RZ, PT ;  /* 0x000000ff0200720c */ /* 0x000fda0003f05270 */
[----:B------:R-:W-:Y:S05]  /*8e80*/  @!P0 EXIT ;  /* 0x000000000000894d */ /* 0x000fea0003800000 */
[----:B------:R-:W-:Y:S02]  /*8e90*/  ISETP.GE.U32.AND P0, PT, R2, 0x4, PT ;  /* 0x000000040200780c */ /* 0x000fe40003f06070 */
[----:B------:R-:W-:-:S11]  /*8ea0*/  ISETP.NE.AND P1, PT, R4, RZ, PT ;  /* 0x000000ff0400720c */ /* 0x000fd60003f25270 */
[----:B------:R-:W-:Y:S05]  /*8eb0*/  @!P0 BRA `(.L_x_128) ;  /* 0x0000000000948947 */ /* 0x000fea0003800000 */
[C---:B------:R-:W-:Y:S01]  /*8ec0*/  IMAD R7, R6.reuse, 0x8, R1 ;  /* 0x0000000806077824 */ /* 0x040fe200078e0201 */
[----:B------:R-:W3:Y:S01]  /*8ed0*/  LDCU UR4, c[0x0][0x3a0] ;  /* 0x00007400ff0477ac */ /* 0x000ee20008000800 */
[----:B01--4-:R-:W0:Y:S03]  /*8ee0*/  LDC.64 R16, c[0x0][0x388] ;  /* 0x0000e200ff107b82 */ /* 0x013e260000000a00 */
[----:B------:R-:W4:Y:S04]  /*8ef0*/  LDL.64 R26, [R7+0x258] ;  /* 0x00025800071a7983 */ /* 0x000f280000100a00 */
[----:B------:R-:W5:Y:S01]  /*8f00*/  LDL.64 R24, [R7+0x2d0] ;  /* 0x0002d00007187983 */ /* 0x000f620000100a00 */
[----:B------:R-:W1:Y:S03]  /*8f10*/  LDC.64 R12, c[0x0][0x390] ;  /* 0x0000e400ff0c7b82 */ /* 0x000e660000000a00 */
[----:B--2---:R-:W2:Y:S04]  /*8f20*/  LDL.64 R22, [R7+0x260] ;  /* 0x0002600007167983 */ /* 0x004ea80000100a00 */
[----:B------:R-:W2:Y:S04]  /*8f30*/  LDL.64 R20, [R7+0x2d8] ;  /* 0x0002d80007147983 */ /* 0x000ea80000100a00 */
[----:B------:R-:W2:Y:S04]  /*8f40*/  LDL.64 R18, [R7+0x268] ;  /* 0x0002680007127983 */ /* 0x000ea80000100a00 */
[----:B------:R-:W2:Y:S04]  /*8f50*/  LDL.64 R14, [R7+0x2e0] ;  /* 0x0002e000070e7983 */ /* 0x000ea80000100a00 */
[----:B------:R-:W2:Y:S04]  /*8f60*/  LDL.64 R10, [R7+0x270] ;  /* 0x00027000070a7983 */ /* 0x000ea80000100a00 */
[----:B------:R1:W2:Y:S01]  /*8f70*/  LDL.64 R8, [R7+0x2e8] ;  /* 0x0002e80007087983 */ /* 0x0002a20000100a00 */
[----:B---3--:R-:W-:-:S02]  /*8f80*/  IMAD R2, R6, UR4, R0 ;  /* 0x0000000406027c24 */ /* 0x008fc4000f8e0200 */
[----:B------:R-:W-:Y:S02]  /*8f90*/  VIADD R6, R6, 0x4 ;  /* 0x0000000406067836 */ /* 0x000fe40000000000 */
[C---:B------:R-:W-:Y:S01]  /*8fa0*/  IMAD R33, R2.reuse, UR4, R3 ;  /* 0x0000000402217c24 */ /* 0x040fe2000f8e0203 */
[----:B------:R-:W-:-:S03]  /*8fb0*/  IADD3 R4, PT, PT, R2, UR4, RZ ;  /* 0x0000000402047c10 */ /* 0x000fc6000fffe0ff */
[----:B0-----:R-:W-:-:S04]  /*8fc0*/  IMAD.WIDE R28, R33, 0x8, R16 ;  /* 0x00000008211c7825 */ /* 0x001fc800078e0210 */
[C---:B------:R-:W-:Y:S02]  /*8fd0*/  VIADD R2, R4.reuse, UR4 ;  /* 0x0000000404027c36 */ /* 0x040fe40008000000 */
[----:B------:R-:W-:Y:S02]  /*8fe0*/  IMAD R35, R4, UR4, R3 ;  /* 0x0000000404237c24 */ /* 0x000fe4000f8e0203 */
[----:B-1----:R-:W-:Y:S01]  /*8ff0*/  IMAD.WIDE R32, R33, 0x8, R12 ;  /* 0x0000000821207825 */ /* 0x002fe200078e020c */
[----:B------:R-:W-:-:S03]  /*9000*/  IADD3 R4, PT, PT, R2, UR4, RZ ;  /* 0x0000000402047c10 */ /* 0x000fc6000fffe0ff */
[----:B------:R-:W-:Y:S02]  /*9010*/  IMAD R7, R2, UR4, R3 ;  /* 0x0000000402077c24 */ /* 0x000fe4000f8e0203 */
[----:B------:R-:W-:-:S04]  /*9020*/  IMAD.WIDE R30, R35, 0x8, R16 ;  /* 0x00000008231e7825 */ /* 0x000fc800078e0210 */
[----:B------:R-:W-:Y:S02]  /*9030*/  IMAD R4, R4, UR4, R3 ;  /* 0x0000000404047c24 */ /* 0x000fe4000f8e0203 */
[----:B------:R-:W-:-:S04]  /*9040*/  IMAD.WIDE R34, R35, 0x8, R12 ;  /* 0x0000000823227825 */ /* 0x000fc800078e020c */
[----:B------:R-:W-:-:S04]  /*9050*/  IMAD.WIDE R36, R7, 0x8, R16 ;  /* 0x0000000807247825 */ /* 0x000fc800078e0210 */
[----:B------:R-:W-:Y:S01]  /*9060*/  IMAD.WIDE R16, R4, 0x8, R16 ;  /* 0x0000000804107825 */ /* 0x000fe200078e0210 */
[----:B----4-:R-:W-:Y:S04]  /*9070*/  STG.E.64 desc[UR10][R28.64], R26 ;  /* 0x0000001a1c007986 */ /* 0x010fe8000c101b0a */
[----:B-----5:R0:W-:Y:S04]  /*9080*/  STG.E.64 desc[UR10][R32.64], R24 ;  /* 0x0000001820007986 */ /* 0x0201e8000c101b0a */
[----:B--2---:R3:W-:Y:S04]  /*9090*/  STG.E.64 desc[UR10][R30.64], R22 ;  /* 0x000000161e007986 */ /* 0x0047e8000c101b0a */
[----:B------:R3:W-:Y:S04]  /*90a0*/  STG.E.64 desc[UR10][R34.64], R20 ;  /* 0x0000001422007986 */ /* 0x0007e8000c101b0a */
[----:B------:R3:W-:Y:S01]  /*90b0*/  STG.E.64 desc[UR10][R36.64], R18 ;  /* 0x0000001224007986 */ /* 0x0007e2000c101b0a */
[----:B0-----:R-:W-:-:S04]  /*90c0*/  IMAD.WIDE R24, R7, 0x8, R12 ;  /* 0x0000000807187825 */ /* 0x001fc800078e020c */
[----:B------:R-:W-:Y:S01]  /*90d0*/  IMAD.WIDE R12, R4, 0x8, R12 ;  /* 0x00000008040c7825 */ /* 0x000fe200078e020c */
[----:B------:R3:W-:Y:S04]  /*90e0*/  STG.E.64 desc[UR10][R24.64], R14 ;  /* 0x0000000e18007986 */ /* 0x0007e8000c101b0a */
[----:B------:R3:W-:Y:S04]  /*90f0*/  STG.E.64 desc[UR10][R16.64], R10 ;  /* 0x0000000a10007986 */ /* 0x0007e8000c101b0a */
[----:B------:R3:W-:Y:S02]  /*9100*/  STG.E.64 desc[UR10][R12.64], R8 ;  /* 0x000000080c007986 */ /* 0x0007e4000c101b0a */
.L_x_128:
[----:B------:R-:W-:Y:S05]  /*9110*/  @!P1 EXIT ;  /* 0x000000000000994d */ /* 0x000fea0003800000 */
[----:B------:R-:W5:Y:S01]  /*9120*/  LDCU UR4, c[0x0][0x3a0] ;  /* 0x00007400ff0477ac */ /* 0x000f620008000800 */
[----:B------:R-:W-:Y:S01]  /*9130*/  ISETP.NE.AND P0, PT, R5, RZ, PT ;  /* 0x000000ff0500720c */ /* 0x000fe20003f05270 */
[----:B-----5:R-:W-:-:S04]  /*9140*/  ULOP3.LUT UR5, UR4, 0x3, URZ, 0xc0, !UPT ;  /* 0x0000000304057892 */ /* 0x020fc8000f8ec0ff */
[----:B------:R-:W-:-:S09]  /*9150*/  UISETP.NE.AND UP0, UPT, UR5, 0x1, UPT ;  /* 0x000000010500788c */ /* 0x000fd2000bf05270 */
[----:B------:R-:W-:Y:S05]  /*9160*/  BRA.U !UP0, `(.L_x_129) ;  /* 0x0000000108507547 */ /* 0x000fea000b800000 */
[C---:B------:R-:W-:Y:S01]  /*9170*/  LEA R7, R6.reuse, R1, 0x3 ;  /* 0x0000000106077211 */ /* 0x040fe200078e18ff */
[----:B---3--:R-:W3:Y:S04]  /*9180*/  LDC.64 R8, c[0x0][0x388] ;  /* 0x0000e200ff087b82 */ /* 0x008ee80000000a00 */
[----:B------:R-:W5:Y:S04]  /*9190*/  LDL.64 R4, [R7+0x258] ;  /* 0x0002580007047983 */ /* 0x000f680000100a00 */
[----:B01--4-:R-:W4:Y:S01]  /*91a0*/  LDL.64 R12, [R7+0x2d0] ;  /* 0x0002d000070c7983 */ /* 0x013f220000100a00 */
[----:B------:R-:W0:Y:S03]  /*91b0*/  LDC.64 R14, c[0x0][0x390] ;  /* 0x0000e400ff0e7b82 */ /* 0x000e260000000a00 */
[----:B------:R-:W4:Y:S04]  /*91c0*/  LDL.64 R18, [R7+0x260] ;  /* 0x0002600007127983 */ /* 0x000f280000100a00 */
[----:B--2---:R-:W2:Y:S01]  /*91d0*/  LDL.64 R20, [R7+0x2d8] ;  /* 0x0002d80007147983 */ /* 0x004ea20000100a00 */
[C---:B------:R-:W-:Y:S01]  /*91e0*/  IMAD R2, R6.reuse, UR4, R0 ;  /* 0x0000000406027c24 */ /* 0x040fe2000f8e0200 */
[----:B------:R-:W-:-:S03]  /*91f0*/  IADD3 R6, PT, PT, R6, 0x2, RZ ;  /* 0x0000000206067810 */ /* 0x000fc60007ffe0ff */
[C---:B------:R-:W-:Y:S02]  /*9200*/  VIADD R10, R2.reuse, UR4 ;  /* 0x00000004020a7c36 */ /* 0x040fe40008000000 */
[--C-:B------:R-:W-:Y:S02]  /*9210*/  IMAD R17, R2, UR4, R3.reuse ;  /* 0x0000000402117c24 */ /* 0x100fe4000f8e0203 */
[----:B------:R-:W-:Y:S02]  /*9220*/  IMAD R23, R10, UR4, R3 ;  /* 0x000000040a177c24 */ /* 0x000fe4000f8e0203 */
[----:B---3--:R-:W-:-:S04]  /*9230*/  IMAD.WIDE R10, R17, 0x8, R8 ;  /* 0x00000008110a7825 */ /* 0x008fc800078e0208 */
[----:B------:R-:W-:-:S04]  /*9240*/  IMAD.WIDE R8, R23, 0x8, R8 ;  /* 0x0000000817087825 */ /* 0x000fc800078e0208 */
[----:B0-----:R-:W-:-:S04]  /*9250*/  IMAD.WIDE R16, R17, 0x8, R14 ;  /* 0x0000000811107825 */ /* 0x001fc800078e020e */
[----:B------:R-:W-:Y:S01]  /*9260*/  IMAD.WIDE R14, R23, 0x8, R14 ;  /* 0x00000008170e7825 */ /* 0x000fe200078e020e */
[----:B-----5:R0:W-:Y:S04]  /*9270*/  STG.E.64 desc[UR10][R10.64], R4 ;  /* 0x000000040a007986 */ /* 0x0201e8000c101b0a */
[----:B----4-:R0:W-:Y:S04]  /*9280*/  STG.E.64 desc[UR10][R16.64], R12 ;  /* 0x0000000c10007986 */ /* 0x0101e8000c101b0a */
[----:B------:R0:W-:Y:S04]  /*9290*/  STG.E.64 desc[UR10][R8.64], R18 ;  /* 0x0000001208007986 */ /* 0x0001e8000c101b0a */
[----:B--2---:R0:W-:Y:S02]  /*92a0*/  STG.E.64 desc[UR10][R14.64], R20 ;  /* 0x000000140e007986 */ /* 0x0041e4000c101b0a */
.L_x_129:
[----:B------:R-:W-:Y:S05]  /*92b0*/  @!P0 EXIT ;  /* 0x000000000000894d */ /* 0x000fea0003800000 */
[C---:B01-34-:R-:W-:Y:S01]  /*92c0*/  IMAD R14, R6.reuse, 0x8, R1 ;  /* 0x00000008060e7824 */ /* 0x05bfe200078e0201 */
[----:B------:R-:W0:Y:S04]  /*92d0*/  LDC.64 R10, c[0x0][0x388] ;  /* 0x0000e200ff0a7b82 */ /* 0x000e280000000a00 */
[----:B------:R-:W3:Y:S04]  /*92e0*/  LDL.64 R4, [R14+0x258] ;  /* 0x000258000e047983 */ /* 0x000ee80000100a00 */
[----:B------:R-:W4:Y:S01]  /*92f0*/  LDL.64 R8, [R14+0x2d0] ;  /* 0x0002d0000e087983 */ /* 0x000f220000100a00 */
[----:B------:R-:W1:Y:S01]  /*9300*/  LDC.64 R12, c[0x0][0x390] ;  /* 0x0000e400ff0c7b82 */ /* 0x000e620000000a00 */
[----:B------:R-:W-:-:S04]  /*9310*/  IMAD R0, R6, UR4, R0 ;  /* 0x0000000406007c24 */ /* 0x000fc8000f8e0200 */
[----:B------:R-:W-:-:S04]  /*9320*/  IMAD R7, R0, UR4, R3 ;  /* 0x0000000400077c24 */ /* 0x000fc8000f8e0203 */
[----:B0-----:R-:W-:-:S04]  /*9330*/  IMAD.WIDE R2, R7, 0x8, R10 ;  /* 0x0000000807027825 */ /* 0x001fc800078e020a */
[----:B-1----:R-:W-:Y:S01]  /*9340*/  IMAD.WIDE R6, R7, 0x8, R12 ;  /* 0x0000000807067825 */ /* 0x002fe200078e020c */
[----:B---3--:R-:W-:Y:S04]  /*9350*/  STG.E.64 desc[UR10][R2.64], R4 ;  /* 0x0000000402007986 */ /* 0x008fe8000c101b0a */
[----:B----4-:R-:W-:Y:S01]  /*9360*/  STG.E.64 desc[UR10][R6.64], R8 ;  /* 0x0000000806007986 */ /* 0x010fe2000c101b0a */
[----:B------:R-:W-:Y:S05]  /*9370*/  EXIT ;  /* 0x000000000000794d */ /* 0x000fea0003800000 */
        .weak           $__internal_0_$__cuda_sm20_dblrcp_rn_slowpath_v3
        .type           $__internal_0_$__cuda_sm20_dblrcp_rn_slowpath_v3,@function
        .size           $__internal_0_$__cuda_sm20_dblrcp_rn_slowpath_v3,(.L_x_404 - $__internal_0_$__cuda_sm20_dblrcp_rn_slowpath_v3)
$__internal_0_$__cuda_sm20_dblrcp_rn_slowpath_v3:
[----:B------:R-:W-:Y:S01]  /*9380*/  DSETP.GTU.AND P1, PT, |R12|, +INF , PT ;  /* 0x7ff000000c00742a */ /* 0x000fe20003f2c200 */
[----:B------:R-:W-:-:S13]  /*9390*/  BSSY.RECONVERGENT B4, `(.L_x_130) ;  /* 0x0000024000047945 */ /* 0x000fda0003800200 */
[----:B------:R-:W-:Y:S05]  /*93a0*/  @P1 BRA `(.L_x_131) ;  /* 0x0000000000801947 */ /* 0x000fea0003800000 */
[----:B------:R-:W-:-:S04]  /*93b0*/  LOP3.LUT R15, R13, 0x7fffffff, RZ, 0xc0, !PT ;  /* 0x7fffffff0d0f7812 */ /* 0x000fc800078ec0ff */
[----:B------:R-:W-:-:S04]  /*93c0*/  IADD3 R14, PT, PT, R15, -0x1, RZ ;  /* 0xffffffff0f0e7810 */ /* 0x000fc80007ffe0ff */
[----:B------:R-:W-:-:S13]  /*93d0*/  ISETP.GE.U32.AND P1, PT, R14, 0x7fefffff, PT ;  /* 0x7fefffff0e00780c */ /* 0x000fda0003f26070 */
[----:B------:R-:W-:Y:S01]  /*93e0*/  @P1 LOP3.LUT R17, R13, 0x7ff00000, RZ, 0x3c, !PT ;  /* 0x7ff000000d111812 */ /* 0x000fe200078e3cff */
[----:B------:R-:W-:Y:S01]  /*93f0*/  @P1 IMAD.MOV.U32 R16, RZ, RZ, RZ ;  /* 0x000000ffff101224 */ /* 0x000fe200078e00ff */
[----:B------:R-:W-:Y:S06]  /*9400*/  @P1 BRA `(.L_x_132) ;  /* 0x0000000000701947 */ /* 0x000fec0003800000 */
[----:B------:R-:W-:-:S13]  /*9410*/  ISETP.GE.U32.AND P1, PT, R15, 0x1000001, PT ;  /* 0x010000010f00780c */ /* 0x000fda0003f26070 */
[----:B------:R-:W-:Y:S05]  /*9420*/  @!P1 BRA `(.L_x_133) ;  /* 0x0000000000389947 */ /* 0x000fea0003800000 */
[----:B------:R-:W-:Y:S01]  /*9430*/  IADD3 R15, PT, PT, R13, -0x3fe00000, RZ ;  /* 0xc02000000d0f7810 */ /* 0x000fe20007ffe0ff */
[----:B------:R-:W-:Y:S01]  /*9440*/  IMAD.MOV.U32 R14, RZ, RZ, R12 ;  /* 0x000000ffff0e7224 */ /* 0x000fe200078e000c */
[----:B------:R-:W-:Y:S02]  /*9450*/  MOV R16, R21 ;  /* 0x0000001500107202 */ /* 0x000fe40000000f00 */
[----:B------:R-:W0:Y:S04]  /*9460*/  MUFU.RCP64H R17, R15 ;  /* 0x0000000f00117308 */ /* 0x000e280000001800 */
[----:B0-----:R-:W-:-:S08]  /*9470*/  DFMA R20, -R14, R16, 1 ;  /* 0x3ff000000e14742b */ /* 0x001fd00000000110 */
[----:B------:R-:W-:-:S08]  /*9480*/  DFMA R20, R20, R20, R20 ;  /* 0x000000141414722b */ /* 0x000fd00000000014 */
[----:B------:R-:W-:-:S08]  /*9490*/  DFMA R20, R16, R20, R16 ;  /* 0x000000141014722b */ /* 0x000fd00000000010 */
[----:B------:R-:W-:-:S08]  /*94a0*/  DFMA R16, -R14, R20, 1 ;  /* 0x3ff000000e10742b */ /* 0x000fd00000000114 */
[----:B------:R-:W-:-:S08]  /*94b0*/  DFMA R16, R20, R16, R20 ;  /* 0x000000101410722b */ /* 0x000fd00000000014 */
[----:B------:R-:W-:-:S08]  /*94c0*/  DMUL R16, R16, 2.2250738585072013831e-308 ;  /* 0x0010000010107828 */ /* 0x000fd00000000000 */
[----:B------:R-:W-:-:S08]  /*94d0*/  DFMA R12, -R12, R16, 1 ;  /* 0x3ff000000c0c742b */ /* 0x000fd00000000110 */
[----:B------:R-:W-:-:S08]  /*94e0*/  DFMA R12, R12, R12, R12 ;  /* 0x0000000c0c0c722b */ /* 0x000fd0000000000c */
[----:B------:R-:W-:Y:S01]  /*94f0*/  DFMA R16, R16, R12, R16 ;  /* 0x0000000c1010722b */ /* 0x000fe20000000010 */
[----:B------:R-:W-:Y:S10]  /*9500*/  BRA `(.L_x_132) ;  /* 0x0000000000307947 */ /* 0x000ff40003800000 */
.L_x_133:
[----:B------:R-:W-:Y:S01]  /*9510*/  DMUL R12, R12, 8.11296384146066816958e+31 ;  /* 0x469000000c0c7828 */ /* 0x000fe20000000000 */
[----:B------:R-:W-:-:S05]  /*9520*/  IMAD.MOV.U32 R14, RZ, RZ, R21 ;  /* 0x000000ffff0e7224 */ /* 0x000fca00078e0015 */
[----:B------:R-:W0:Y:S02]  /*9530*/  MUFU.RCP64H R15, R13 ;  /* 0x0000000d000f7308 */ /* 0x000e240000001800 */
[----:B0-----:R-:W-:-:S08]  /*9540*/  DFMA R16, -R12, R14, 1 ;  /* 0x3ff000000c10742b */ /* 0x001fd0000000010e */
[----:B------:R-:W-:-:S08]  /*9550*/  DFMA R16, R16, R16, R16 ;  /* 0x000000101010722b */ /* 0x000fd00000000010 */
[----:B------:R-:W-:-:S08]  /*9560*/  DFMA R16, R14, R16, R14 ;  /* 0x000000100e10722b */ /* 0x000fd0000000000e */
[----:B------:R-:W-:-:S08]  /*9570*/  DFMA R14, -R12, R16, 1 ;  /* 0x3ff000000c0e742b */ /* 0x000fd00000000110 */
[----:B------:R-:W-:-:S08]  /*9580*/  DFMA R14, R16, R14, R16 ;  /* 0x0000000e100e722b */ /* 0x000fd00000000010 */
[----:B------:R-:W-:Y:S01]  /*9590*/  DMUL R16, R14, 8.11296384146066816958e+31 ;  /* 0x469000000e107828 */ /* 0x000fe20000000000 */
[----:B------:R-:W-:Y:S10]  /*95a0*/  BRA `(.L_x_132) ;  /* 0x0000000000087947 */ /* 0x000ff40003800000 */
.L_x_131:
[----:B------:R-:W-:Y:S02]  /*95b0*/  LOP3.LUT R17, R13, 0x80000, RZ, 0xfc, !PT ;  /* 0x000800000d117812 */ /* 0x000fe400078efcff */
[----:B------:R-:W-:-:S07]  /*95c0*/  MOV R16, R12 ;  /* 0x0000000c00107202 */ /* 0x000fce0000000f00 */
.L_x_132:
[----:B------:R-:W-:Y:S05]  /*95d0*/  BSYNC.RECONVERGENT B4 ;  /* 0x0000000000047941 */ /* 0x000fea0003800200 */
.L_x_130:
[----:B------:R-:W-:Y:S02]  /*95e0*/  HFMA2 R13, -RZ, RZ, 0, 0 ;  /* 0x00000000ff0d7431 */ /* 0x000fe400000001ff */
[----:B------:R-:W-:Y:S01]  /*95f0*/  IMAD.MOV.U32 R12, RZ, RZ, R22 ;  /* 0x000000ffff0c7224 */ /* 0x000fe200078e0016 */
[----:B------:R-:W-:Y:S01]  /*9600*/  MOV R15, R17 ;  /* 0x00000011000f7202 */ /* 0x000fe20000000f00 */
[----:B------:R-:W-:Y:S02]  /*9610*/  IMAD.MOV.U32 R14, RZ, RZ, R16 ;  /* 0x000000ffff0e7224 */ /* 0x000fe400078e0010 */
[----:B------:R-:W-:Y:S05]  /*9620*/  RET.REL.NODEC R12 `(_Z26decode_slices_cubic_kernelPdS_S_diii) ;  /* 0xffffff680c747950 */ /* 0x000fea0003c3ffff */
.L_x_134:
        /* <DEDUP_REMOVED lines=13> */
.L_x_404:


//--------------------- .text._Z24decode_rows_cubic_kernelPdS_S_diii --------------------------
	.section	.text._Z24decode_rows_cubic_kernelPdS_S_diii,"ax",@progbits
	.align	128
        .global         _Z24decode_rows_cubic_kernelPdS_S_diii
        .type           _Z24decode_rows_cubic_kernelPdS_S_diii,@function
        .size           _Z24decode_rows_cubic_kernelPdS_S_diii,(.L_x_405 - _Z24decode_rows_cubic_kernelPdS_S_diii)
        .other          _Z24decode_rows_cubic_kernelPdS_S_diii,@"STO_CUDA_ENTRY STV_DEFAULT"
_Z24decode_rows_cubic_kernelPdS_S_diii:
.text._Z24decode_rows_cubic_kernelPdS_S_diii:
[----:B------:R-:W0:Y:S01]  /*0000*/  LDC R1, c[0x0][0x37c] ;  /* 0x0000df00ff017b82 */ /* 0x000e220000000800 */
[----:B------:R-:W1:Y:S07]  /*0010*/  S2R R2, SR_TID.X ;  /* 0x0000000000027919 */ /* 0x000e6e0000002100 */
[----:B------:R-:W2:Y:S01]  /*0020*/  S2UR UR6, SR_CTAID.Z ;  /* 0x00000000000679c3 */ /* 0x000ea20000002700 */
[----:B------:R-:W3:Y:S01]  /*0030*/  LDCU UR4, c[0x0][0x360] ;  /* 0x00006c00ff0477ac */ /* 0x000ee20008000800 */
[----:B0-----:R-:W-:Y:S01]  /*0040*/  VIADD R1, R1, 0xfffffcb8 ;  /* 0xfffffcb801017836 */ /* 0x001fe20000000000 */
[----:B------:R-:W0:Y:S04]  /*0050*/  LDCU UR7, c[0x0][0x3a0] ;  /* 0x00007400ff0777ac */ /* 0x000e280008000800 */
[----:B------:R-:W-:Y:S01]  /*0060*/  IADD3 R10, P1, PT, R1, 0x1e0, RZ ;  /* 0x000001e0010a7810 */ /* 0x000fe20007f3e0ff */
[----:B------:R-:W2:Y:S08]  /*0070*/  LDC R0, c[0x0][0x3a8] ;  /* 0x0000ea00ff007b82 */ /* 0x000eb00000000800 */
[----:B------:R-:W3:Y:S08]  /*0080*/  S2UR UR5, SR_CTAID.X ;  /* 0x00000000000579c3 */ /* 0x000ef00000002500 */
[----:B------:R-:W4:Y:S01]  /*0090*/  S2UR UR9, SR_CTAID.Y ;  /* 0x00000000000979c3 */ /* 0x000f220000002600 */
[----:B--2---:R-:W-:Y:S01]  /*00a0*/  ISETP.LE.AND P0, PT, R0, UR6, PT ;  /* 0x0000000600007c0c */ /* 0x004fe2000bf03270 */
[----:B---3--:R-:W-:-:S06]  /*00b0*/  UIMAD UR5, UR5, UR4, URZ ;  /* 0x00000004050572a4 */ /* 0x008fcc000f8e02ff */
[----:B-1----:R-:W-:Y:S01]  /*00c0*/  IADD3 R4, PT, PT, R2, UR5, RZ ;  /* 0x0000000502047c10 */ /* 0x002fe2000fffe0ff */
[----:B----4-:R-:W-:-:S05]  /*00d0*/  IMAD.U32 R0, RZ, RZ, UR9 ;  /* 0x00000009ff007e24 */ /* 0x010fca000f8e00ff */
[----:B0-----:R-:W-:-:S04]  /*00e0*/  ISETP.GE.OR P0, PT, R0, UR7, P0 ;  /* 0x0000000700007c0c */ /* 0x001fc80008706670 */
[----:B------:R-:W-:-:S13]  /*00f0*/  ISETP.GE.OR P0, PT, R4, UR7, P0 ;  /* 0x0000000704007c0c */ /* 0x000fda0008706670 */
[----:B------:R-:W-:Y:S05]  /*0100*/  @P0 EXIT ;  /* 0x000000000000094d */ /* 0x000fea0003800000 */
[----:B------:R-:W0:Y:S01]  /*0110*/  S2R R3, SR_CTAID.Z ;  /* 0x0000000000037919 */ /* 0x000e220000002700 */
[----:B------:R-:W-:Y:S02]  /*0120*/  UIADD3 UR6, UPT, UPT, UR7, -0x1, URZ ;  /* 0xffffffff07067890 */ /* 0x000fe4000fffe0ff */
[----:B------:R-:W-:Y:S01]  /*0130*/  IMAD.U32 R8, RZ, RZ, UR7 ;  /* 0x00000007ff087e24 */ /* 0x000fe2000f8e00ff */
[----:B------:R-:W-:Y:S01]  /*0140*/  MOV R0, R1 ;  /* 0x0000000100007202 */ /* 0x000fe20000000f00 */
[----:B------:R-:W-:Y:S01]  /*0150*/  IMAD.X R11, RZ, RZ, RZ, P1 ;  /* 0x000000ffff0b7224 */ /* 0x000fe200008e06ff */
[----:B------:R-:W-:Y:S01]  /*0160*/  UISETP.GE.U32.AND UP0, UPT, UR6, 0x7, UPT ;  /* 0x000000070600788c */ /* 0x000fe2000bf06070 */
[C---:B------:R-:W-:Y:S01]  /*0170*/  VIADD R6, R1.reuse, 0xf0 ;  /* 0x000000f001067836 */ /* 0x040fe20000000000 */
[----:B------:R-:W-:Y:S01]  /*0180*/  LOP3.LUT R8, R8, 0x7, RZ, 0xc0, !PT ;  /* 0x0000000708087812 */ /* 0x000fe200078ec0ff */
[----:B------:R-:W-:Y:S01]  /*0190*/  VIADD R7, R1, 0x168 ;  /* 0x0000016801077836 */ /* 0x000fe20000000000 */
[----:B------:R-:W1:Y:S01]  /*01a0*/  LDCU.64 UR10, c[0x0][0x358] ;  /* 0x00006b00ff0a77ac */ /* 0x000e620008000a00 */
[----:B------:R-:W-:-:S02]  /*01b0*/  IMAD.MOV.U32 R31, RZ, RZ, RZ ;  /* 0x000000ffff1f7224 */ /* 0x000fc400078e00ff */
[----:B0-----:R-:W-:-:S04]  /*01c0*/  IMAD R3, R3, UR7, RZ ;  /* 0x0000000703037c24 */ /* 0x001fc8000f8e02ff */
[----:B------:R-:W-:-:S04]  /*01d0*/  IMAD R5, R3, UR7, RZ ;  /* 0x0000000703057c24 */ /* 0x000fc8000f8e02ff */
[----:B------:R-:W-:Y:S01]  /*01e0*/  IMAD R4, R5, UR7, R4 ;  /* 0x0000000705047c24 */ /* 0x000fe2000f8e0204 */
[----:B------:R-:W-:Y:S01]  /*01f0*/  IADD3 R5, PT, PT, R1, 0x78, RZ ;  /* 0x0000007801057810 */ /* 0x000fe20007ffe0ff */
[----:B-1----:R-:W-:Y:S06]  /*0200*/  BRA.U !UP0, `(.L_x_135) ;  /* 0x00000005082c7547 */ /* 0x002fec000b800000 */
[----:B------:R-:W-:-:S07]  /*0210*/  IMAD.MOV.U32 R9, RZ, RZ, RZ ;  /* 0x000000ffff097224 */ /* 0x000fce00078e00ff */
.L_x_136:
[----:B------:R-:W0:Y:S01]  /*0220*/  LDC.64 R26, c[0x0][0x380] ;  /* 0x0000e000ff1a7b82 */ /* 0x000e220000000a00 */
[----:B------:R-:W-:Y:S01]  /*0230*/  MOV R12, UR9 ;  /* 0x00000009000c7c02 */ /* 0x000fe20008000f00 */
[----:B------:R-:W-:Y:S01]  /*0240*/  IMAD.U32 R23, RZ, RZ, UR7 ;  /* 0x00000007ff177e24 */ /* 0x000fe2000f8e00ff */
[----:B------:R-:W-:Y:S01]  /*0250*/  MOV R19, UR7 ;  /* 0x0000000700137c02 */ /* 0x000fe20008000f00 */
[----:B------:R-:W-:Y:S02]  /*0260*/  IMAD.U32 R31, RZ, RZ, UR7 ;  /* 0x00000007ff1f7e24 */ /* 0x000fe4000f8e00ff */
[----:B------:R-:W-:Y:S02]  /*0270*/  IMAD R13, R12, UR7, R9 ;  /* 0x000000070c0d7c24 */ /* 0x000fe4000f8e0209 */
[----:B------:R-:W1:Y:S02]  /*0280*/  LDC.64 R32, c[0x0][0x390] ;  /* 0x0000e400ff207b82 */ /* 0x000e640000000a00 */
[----:B------:R-:W-:-:S02]  /*0290*/  IMAD R13, R13, UR7, R4 ;  /* 0x000000070d0d7c24 */ /* 0x000fc4000f8e0204 */
[----:B------:R-:W-:Y:S02]  /*02a0*/  IMAD.U32 R15, RZ, RZ, UR7 ;  /* 0x00000007ff0f7e24 */ /* 0x000fe4000f8e00ff */
[----:B0-----:R-:W-:-:S04]  /*02b0*/  IMAD.WIDE R26, R13, 0x8, R26 ;  /* 0x000000080d1a7825 */ /* 0x001fc800078e021a */
[----:B------:R-:W-:Y:S02]  /*02c0*/  IMAD.WIDE R22, R23, 0x8, R26 ;  /* 0x0000000817167825 */ /* 0x000fe400078e021a */
[----:B------:R-:W2:Y:S02]  /*02d0*/  LDG.E.64 R26, desc[UR10][R26.64] ;  /* 0x0000000a1a1a7981 */ /* 0x000ea4000c1e1b00 */
[----:B-1----:R-:W-:Y:S01]  /*02e0*/  IMAD.WIDE R32, R13, 0x8, R32 ;  /* 0x000000080d207825 */ /* 0x002fe200078e0220 */
[----:B------:R-:W-:Y:S01]  /*02f0*/  MOV R25, UR7 ;  /* 0x0000000700197c02 */ /* 0x000fe20008000f00 */
[----:B------:R-:W2:Y:S02]  /*0300*/  LDC.64 R12, c[0x0][0x398] ;  /* 0x0000e600ff0c7b82 */ /* 0x000ea40000000a00 */
[----:B------:R-:W-:Y:S02]  /*0310*/  IMAD.WIDE R30, R31, 0x8, R32 ;  /* 0x000000081f1e7825 */ /* 0x000fe400078e0220 */
[----:B------:R-:W2:Y:S02]  /*0320*/  LDG.E.64 R32, desc[UR10][R32.64] ;  /* 0x0000000a20207981 */ /* 0x000ea4000c1e1b00 */
[----:B------:R-:W-:-:S02]  /*0330*/  IMAD.WIDE R18, R19, 0x8, R22 ;  /* 0x0000000813127825 */ /* 0x000fc400078e0216 */
[----:B------:R-:W3:Y:S02]  /*0340*/  LDG.E.64 R22, desc[UR10][R22.64] ;  /* 0x0000000a16167981 */ /* 0x000ee4000c1e1b00 */
[----:B------:R-:W-:Y:S02]  /*0350*/  IMAD.WIDE R14, R15, 0x8, R30 ;  /* 0x000000080f0e7825 */ /* 0x000fe400078e021e */
[----:B------:R-:W3:Y:S02]  /*0360*/  LDG.E.64 R30, desc[UR10][R30.64] ;  /* 0x0000000a1e1e7981 */ /* 0x000ee4000c1e1b00 */
[----:B------:R-:W-:Y:S02]  /*0370*/  IMAD.U32 R29, RZ, RZ, UR7 ;  /* 0x00000007ff1d7e24 */ /* 0x000fe4000f8e00ff */
[----:B------:R-:W-:Y:S02]  /*0380*/  IMAD.WIDE R24, R25, 0x8, R14 ;  /* 0x0000000819187825 */ /* 0x000fe400078e020e */
[----:B------:R-:W4:Y:S02]  /*0390*/  LDG.E.64 R14, desc[UR10][R14.64] ;  /* 0x0000000a0e0e7981 */ /* 0x000f24000c1e1b00 */
[----:B------:R-:W-:-:S02]  /*03a0*/  IMAD.WIDE R28, R29, 0x8, R18 ;  /* 0x000000081d1c7825 */ /* 0x000fc400078e0212 */
[----:B------:R0:W5:Y:S04]  /*03b0*/  LDG.E.64 R16, desc[UR10][R24.64] ;  /* 0x0000000a18107981 */ /* 0x000168000c1e1b00 */
[----:B------:R1:W5:Y:S04]  /*03c0*/  LDG.E.64 R20, desc[UR10][R28.64] ;  /* 0x0000000a1c147981 */ /* 0x000368000c1e1b00 */
[----:B------:R-:W4:Y:S01]  /*03d0*/  LDG.E.64 R18, desc[UR10][R18.64] ;  /* 0x0000000a12127981 */ /* 0x000f22000c1e1b00 */
[----:B------:R-:W-:Y:S02]  /*03e0*/  IMAD.U32 R37, RZ, RZ, UR7 ;  /* 0x00000007ff257e24 */ /* 0x000fe4000f8e00ff */
[----:B------:R-:W-:-:S02]  /*03f0*/  IMAD.U32 R35, RZ, RZ, UR7 ;  /* 0x00000007ff237e24 */ /* 0x000fc4000f8e00ff */
[----:B------:R-:W-:-:S04]  /*0400*/  IMAD.WIDE R36, R37, 0x8, R24 ;  /* 0x0000000825247825 */ /* 0x000fc800078e0218 */
[----:B0-----:R-:W-:Y:S01]  /*0410*/  IMAD.WIDE R24, R35, 0x8, R36 ;  /* 0x0000000823187825 */ /* 0x001fe200078e0224 */
[----:B--2---:R-:W-:-:S03]  /*0420*/  DFMA R32, R32, R12, R26 ;  /* 0x0000000c2020722b */ /* 0x004fc6000000001a */
[----:B------:R-:W-:-:S04]  /*0430*/  IMAD.U32 R27, RZ, RZ, UR7 ;  /* 0x00000007ff1b7e24 */ /* 0x000fc8000f8e00ff */
[----:B------:R-:W-:Y:S01]  /*0440*/  IMAD.WIDE R26, R27, 0x8, R28 ;  /* 0x000000081b1a7825 */ /* 0x000fe200078e021c */
[----:B---3--:R-:W-:Y:S01]  /*0450*/  DFMA R30, R30, R12, R22 ;  /* 0x0000000c1e1e722b */ /* 0x008fe20000000016 */
[----:B------:R-:W-:-:S05]  /*0460*/  MOV R23, UR7 ;  /* 0x0000000700177c02 */ /* 0x000fca0008000f00 */
[----:B-1----:R-:W-:Y:S02]  /*0470*/  IMAD.WIDE R28, R23, 0x8, R26 ;  /* 0x00000008171c7825 */ /* 0x002fe400078e021a */
[----:B------:R-:W2:Y:S04]  /*0480*/  LDG.E.64 R26, desc[UR10][R26.64] ;  /* 0x0000000a1a1a7981 */ /* 0x000ea8000c1e1b00 */
[----:B------:R-:W3:Y:S01]  /*0490*/  LDG.E.64 R22, desc[UR10][R28.64] ;  /* 0x0000000a1c167981 */ /* 0x000ee2000c1e1b00 */
[----:B-----5:R-:W-:-:S03]  /*04a0*/  DFMA R16, R16, R12, R20 ;  /* 0x0000000c1010722b */ /* 0x020fc60000000014 */
[----:B------:R-:W3:Y:S01]  /*04b0*/  LDG.E.64 R20, desc[UR10][R24.64] ;  /* 0x0000000a18147981 */ /* 0x000ee2000c1e1b00 */
[----:B----4-:R-:W-:-:S03]  /*04c0*/  DFMA R14, R14, R12, R18 ;  /* 0x0000000c0e0e722b */ /* 0x010fc60000000012 */
[----:B------:R0:W2:Y:S01]  /*04d0*/  LDG.E.64 R18, desc[UR10][R36.64] ;  /* 0x0000000a24127981 */ /* 0x0000a2000c1e1b00 */
[----:B------:R-:W-:Y:S02]  /*04e0*/  IMAD.U32 R34, RZ, RZ, UR7 ;  /* 0x00000007ff227e24 */ /* 0x000fe4000f8e00ff */
[----:B0-----:R-:W-:Y:S01]  /*04f0*/  IMAD.U32 R37, RZ, RZ, UR7 ;  /* 0x00000007ff257e24 */ /* 0x001fe2000f8e00ff */
[-C--:B---3--:R-:W-:Y:S01]  /*0500*/  DFMA R20, R20, R12.reuse, R22 ;  /* 0x0000000c1414722b */ /* 0x088fe20000000016 */
[----:B------:R-:W-:Y:S01]  /*0510*/  IMAD.WIDE R22, R35, 0x8, R28 ;  /* 0x0000000823167825 */ /* 0x000fe200078e021c */
[----:B--2---:R-:W-:-:S03]  /*0520*/  DFMA R18, R18, R12, R26 ;  /* 0x0000000c1212722b */ /* 0x004fc6000000001a */
[----:B------:R-:W-:Y:S01]  /*0530*/  IMAD.WIDE R34, R34, 0x8, R24 ;  /* 0x0000000822227825 */ /* 0x000fe200078e0218 */
[----:B------:R-:W-:-:S04]  /*0540*/  MOV R27, UR7 ;  /* 0x00000007001b7c02 */ /* 0x000fc80008000f00 */
[----:B------:R-:W2:Y:S01]  /*0550*/  LDG.E.64 R24, desc[UR10][R34.64] ;  /* 0x0000000a22187981 */ /* 0x000ea2000c1e1b00 */
[----:B------:R-:W-:-:S03]  /*0560*/  IMAD.WIDE R26, R27, 0x8, R22 ;  /* 0x000000081b1a7825 */ /* 0x000fc600078e0216 */
[----:B------:R-:W2:Y:S01]  /*0570*/  LDG.E.64 R22, desc[UR10][R22.64] ;  /* 0x0000000a16167981 */ /* 0x000ea2000c1e1b00 */
[----:B------:R-:W-:-:S03]  /*0580*/  IMAD.WIDE R28, R37, 0x8, R34 ;  /* 0x00000008251c7825 */ /* 0x000fc600078e0222 */
[----:B------:R-:W3:Y:S04]  /*0590*/  LDG.E.64 R26, desc[UR10][R26.64] ;  /* 0x0000000a1a1a7981 */ /* 0x000ee8000c1e1b00 */
[----:B------:R-:W3:Y:S01]  /*05a0*/  LDG.E.64 R28, desc[UR10][R28.64] ;  /* 0x0000000a1c1c7981 */ /* 0x000ee2000c1e1b00 */
[C---:B------:R-:W-:Y:S02]  /*05b0*/  IMAD R37, R9.reuse, 0x8, R10 ;  /* 0x0000000809257824 */ /* 0x040fe400078e020a */
[----:B------:R-:W-:-:S03]  /*05c0*/  VIADD R9, R9, 0x8 ;  /* 0x0000000809097836 */ /* 0x000fc60000000000 */
[----:B------:R0:W-:Y:S04]  /*05d0*/  STL.64 [R37], R32 ;  /* 0x0000002025007387 */ /* 0x0001e80000100a00 */
[----:B------:R0:W-:Y:S04]  /*05e0*/  STL.64 [R37+0x8], R30 ;  /* 0x0000081e25007387 */ /* 0x0001e80000100a00 */
[----:B------:R0:W-:Y:S04]  /*05f0*/  STL.64 [R37+0x10], R14 ;  /* 0x0000100e25007387 */ /* 0x0001e80000100a00 */
[----:B------:R0:W-:Y:S04]  /*0600*/  STL.64 [R37+0x18], R16 ;  /* 0x0000181025007387 */ /* 0x0001e80000100a00 */
[----:B------:R0:W-:Y:S04]  /*0610*/  STL.64 [R37+0x20], R18 ;  /* 0x0000201225007387 */ /* 0x0001e80000100a00 */
[----:B------:R0:W-:Y:S01]  /*0620*/  STL.64 [R37+0x28], R20 ;  /* 0x0000281425007387 */ /* 0x0001e20000100a00 */
[-C--:B--2---:R-:W-:Y:S01]  /*0630*/  DFMA R24, R24, R12.reuse, R22 ;  /* 0x0000000c1818722b */ /* 0x084fe20000000016 */
[----:B------:R-:W-:Y:S01]  /*0640*/  MOV R22, UR7 ;  /* 0x0000000700167c02 */ /* 0x000fe20008000f00 */
[----:B---3--:R-:W-:-:S05]  /*0650*/  DFMA R12, R28, R12, R26 ;  /* 0x0000000c1c0c722b */ /* 0x008fca000000001a */
[----:B------:R0:W-:Y:S01]  /*0660*/  STL.64 [R37+0x30], R24 ;  /* 0x0000301825007387 */ /* 0x0001e20000100a00 */
[----:B------:R-:W-:-:S03]  /*0670*/  LOP3.LUT R22, R22, 0xfffffff8, RZ, 0xc0, !PT ;  /* 0xfffffff816167812 */ /* 0x000fc600078ec0ff */
[----:B------:R0:W-:Y:S01]  /*0680*/  STL.64 [R37+0x38], R12 ;  /* 0x0000380c25007387 */ /* 0x0001e20000100a00 */
[----:B------:R-:W-:-:S13]  /*0690*/  ISETP.NE.AND P0, PT, R9, R22, PT ;  /* 0x000000160900720c */ /* 0x000fda0003f05270 */
[----:B0-----:R-:W-:Y:S05]  /*06a0*/  @P0 BRA `(.L_x_136) ;  /* 0xfffffff800dc0947 */ /* 0x001fea000383ffff */
[----:B------:R-:W-:-:S07]  /*06b0*/  IMAD.MOV.U32 R31, RZ, RZ, R22 ;  /* 0x000000ffff1f7224 */ /* 0x000fce00078e0016 */
.L_x_135:
[----:B------:R-:W-:-:S13]  /*06c0*/  ISETP.NE.AND P0, PT, R8, RZ, PT ;  /* 0x000000ff0800720c */ /* 0x000fda0003f05270 */
[----:B------:R-:W-:Y:S05]  /*06d0*/  @!P0 BRA `(.L_x_137) ;  /* 0x0000000400448947 */ /* 0x000fea0003800000 */
[----:B------:R-:W-:Y:S02]  /*06e0*/  ISETP.GE.U32.AND P1, PT, R8, 0x4, PT ;  /* 0x000000040800780c */ /* 0x000fe40003f26070 */
[----:B------:R-:W-:-:S04]  /*06f0*/  MOV R9, UR7 ;  /* 0x0000000700097c02 */ /* 0x000fc80008000f00 */
[----:B------:R-:W-:-:S07]  /*0700*/  LOP3.LUT P2, R9, R9, 0x3, RZ, 0xc0, !PT ;  /* 0x0000000309097812 */ /* 0x000fce000784c0ff */
[----:B------:R-:W-:Y:S06]  /*0710*/  @!P1 BRA `(.L_x_138) ;  /* 0x0000000000989947 */ /* 0x000fec0003800000 */
[----:B------:R-:W0:Y:S01]  /*0720*/  LDC.64 R12, c[0x0][0x380] ;  /* 0x0000e000ff0c7b82 */ /* 0x000e220000000a00 */
[----:B------:R-:W-:Y:S01]  /*0730*/  IMAD.U32 R16, RZ, RZ, UR9 ;  /* 0x00000009ff107e24 */ /* 0x000fe2000f8e00ff */
[----:B------:R-:W-:Y:S01]  /*0740*/  MOV R19, UR7 ;  /* 0x0000000700137c02 */ /* 0x000fe20008000f00 */
[----:B------:R-:W-:Y:S01]  /*0750*/  IMAD.U32 R33, RZ, RZ, UR7 ;  /* 0x00000007ff217e24 */ /* 0x000fe2000f8e00ff */
[----:B------:R-:W-:Y:S01]  /*0760*/  MOV R25, UR7 ;  /* 0x0000000700197c02 */ /* 0x000fe20008000f00 */
[----:B------:R-:W-:Y:S02]  /*0770*/  IMAD R17, R16, UR7, R31 ;  /* 0x0000000710117c24 */ /* 0x000fe4000f8e021f */
[----:B------:R-:W-:Y:S01]  /*0780*/  IMAD.U32 R21, RZ, RZ, UR7 ;  /* 0x00000007ff157e24 */ /* 0x000fe2000f8e00ff */
[----:B------:R-:W1:Y:S01]  /*0790*/  LDC.64 R14, c[0x0][0x390] ;  /* 0x0000e400ff0e7b82 */ /* 0x000e620000000a00 */
[----:B------:R-:W-:Y:S02]  /*07a0*/  IMAD R17, R17, UR7, R4 ;  /* 0x0000000711117c24 */ /* 0x000fe4000f8e0204 */
[----:B------:R-:W-:-:S02]  /*07b0*/  IMAD.U32 R23, RZ, RZ, UR7 ;  /* 0x00000007ff177e24 */ /* 0x000fc4000f8e00ff */
[----:B------:R-:W-:-:S03]  /*07c0*/  IMAD.U32 R27, RZ, RZ, UR7 ;  /* 0x00000007ff1b7e24 */ /* 0x000fc6000f8e00ff */
[----:B------:R-:W2:Y:S01]  /*07d0*/  LDC.64 R28, c[0x0][0x398] ;  /* 0x0000e600ff1c7b82 */ /* 0x000ea20000000a00 */
[----:B0-----:R-:W-:-:S04]  /*07e0*/  IMAD.WIDE R12, R17, 0x8, R12 ;  /* 0x00000008110c7825 */ /* 0x001fc800078e020c */
[----:B------:R-:W-:Y:S02]  /*07f0*/  IMAD.WIDE R32, R33, 0x8, R12 ;  /* 0x0000000821207825 */ /* 0x000fe400078e020c */
[----:B------:R-:W2:Y:S02]  /*0800*/  LDG.E.64 R12, desc[UR10][R12.64] ;  /* 0x0000000a0c0c7981 */ /* 0x000ea4000c1e1b00 */
[----:B-1----:R-:W-:Y:S02]  /*0810*/  IMAD.WIDE R14, R17, 0x8, R14 ;  /* 0x00000008110e7825 */ /* 0x002fe400078e020e */
[----:B------:R0:W3:Y:S02]  /*0820*/  LDG.E.64 R16, desc[UR10][R32.64] ;  /* 0x0000000a20107981 */ /* 0x0000e4000c1e1b00 */
[----:B------:R-:W-:-:S04]  /*0830*/  IMAD.WIDE R20, R21, 0x8, R32 ;  /* 0x0000000815147825 */ /* 0x000fc800078e0220 */
[----:B------:R-:W-:Y:S02]  /*0840*/  IMAD.WIDE R18, R19, 0x8, R14 ;  /* 0x0000000813127825 */ /* 0x000fe400078e020e */
[----:B------:R-:W2:Y:S02]  /*0850*/  LDG.E.64 R14, desc[UR10][R14.64] ;  /* 0x0000000a0e0e7981 */ /* 0x000ea4000c1e1b00 */
[----:B------:R-:W-:Y:S02]  /*0860*/  IMAD.WIDE R22, R23, 0x8, R18 ;  /* 0x0000000817167825 */ /* 0x000fe400078e0212 */
[----:B------:R-:W3:Y:S02]  /*0870*/  LDG.E.64 R18, desc[UR10][R18.64] ;  /* 0x0000000a12127981 */ /* 0x000ee4000c1e1b00 */
[----:B------:R-:W-:Y:S02]  /*0880*/  IMAD.WIDE R24, R25, 0x8, R20 ;  /* 0x0000000819187825 */ /* 0x000fe400078e0214 */
[----:B------:R-:W4:Y:S02]  /*0890*/  LDG.E.64 R20, desc[UR10][R20.64] ;  /* 0x0000000a14147981 */ /* 0x000f24000c1e1b00 */
[----:B------:R-:W-:-:S02]  /*08a0*/  IMAD.WIDE R26, R27, 0x8, R22 ;  /* 0x000000081b1a7825 */ /* 0x000fc400078e0216 */
[----:B------:R-:W4:Y:S04]  /*08b0*/  LDG.E.64 R22, desc[UR10][R22.64] ;  /* 0x0000000a16167981 */ /* 0x000f28000c1e1b00 */
[----:B------:R-:W5:Y:S04]  /*08c0*/  LDG.E.64 R24, desc[UR10][R24.64] ;  /* 0x0000000a18187981 */ /* 0x000f68000c1e1b00 */
[----:B------:R-:W5:Y:S01]  /*08d0*/  LDG.E.64 R26, desc[UR10][R26.64] ;  /* 0x0000000a1a1a7981 */ /* 0x000f62000c1e1b00 */
[C---:B0-----:R-:W-:Y:S01]  /*08e0*/  IMAD R33, R31.reuse, 0x8, R10 ;  /* 0x000000081f217824 */ /* 0x041fe200078e020a */
[----:B------:R-:W-:Y:S01]  /*08f0*/  IADD3 R31, PT, PT, R31, 0x4, RZ ;  /* 0x000000041f1f7810 */ /* 0x000fe20007ffe0ff */
[----:B--2---:R-:W-:-:S02]  /*0900*/  DFMA R12, R14, R28, R12 ;  /* 0x0000001c0e0c722b */ /* 0x004fc4000000000c */
[-C--:B---3--:R-:W-:Y:S02]  /*0910*/  DFMA R16, R18, R28.reuse, R16 ;  /* 0x0000001c1210722b */ /* 0x088fe40000000010 */
[----:B----4-:R-:W-:-:S03]  /*0920*/  DFMA R14, R22, R28, R20 ;  /* 0x0000001c160e722b */ /* 0x010fc60000000014 */
[----:B------:R0:W-:Y:S01]  /*0930*/  STL.64 [R33], R12 ;  /* 0x0000000c21007387 */ /* 0x0001e20000100a00 */
[----:B-----5:R-:W-:-:S03]  /*0940*/  DFMA R28, R26, R28, R24 ;  /* 0x0000001c1a1c722b */ /* 0x020fc60000000018 */
[----:B------:R0:W-:Y:S04]  /*0950*/  STL.64 [R33+0x8], R16 ;  /* 0x0000081021007387 */ /* 0x0001e80000100a00 */
[----:B------:R0:W-:Y:S04]  /*0960*/  STL.64 [R33+0x10], R14 ;  /* 0x0000100e21007387 */ /* 0x0001e80000100a00 */
[----:B------:R0:W-:Y:S02]  /*0970*/  STL.64 [R33+0x18], R28 ;  /* 0x0000181c21007387 */ /* 0x0001e40000100a00 */
.L_x_138:
[----:B------:R-:W-:Y:S05]  /*0980*/  @!P2 BRA `(.L_x_137) ;  /* 0x000000000098a947 */ /* 0x000fea0003800000 */
[----:B------:R-:W-:Y:S01]  /*0990*/  ISETP.NE.AND P1, PT, R9, 0x1, PT ;  /* 0x000000010900780c */ /* 0x000fe20003f25270 */
[----:B------:R-:W-:Y:S01]  /*09a0*/  IMAD.U32 R9, RZ, RZ, UR7 ;  /* 0x00000007ff097e24 */ /* 0x000fe2000f8e00ff */
[----:B0-----:R-:W0:Y:S01]  /*09b0*/  LDC.64 R14, c[0x0][0x390] ;  /* 0x0000e400ff0e7b82 */ /* 0x001e220000000a00 */
[----:B------:R-:W-:Y:S01]  /*09c0*/  IMAD.U32 R16, RZ, RZ, UR9 ;  /* 0x00000009ff107e24 */ /* 0x000fe2000f8e00ff */
[----:B------:R-:W-:Y:S01]  /*09d0*/  MOV R27, UR7 ;  /* 0x00000007001b7c02 */ /* 0x000fe20008000f00 */
[----:B------:R-:W-:Y:S01]  /*09e0*/  IMAD.U32 R19, RZ, RZ, UR7 ;  /* 0x00000007ff137e24 */ /* 0x000fe2000f8e00ff */
[----:B------:R-:W-:-:S04]  /*09f0*/  LOP3.LUT R9, R9, 0x1, RZ, 0xc0, !PT ;  /* 0x0000000109097812 */ /* 0x000fc800078ec0ff */
[----:B------:R-:W-:Y:S01]  /*0a00*/  ISETP.NE.U32.AND P2, PT, R9, 0x1, PT ;  /* 0x000000010900780c */ /* 0x000fe20003f45070 */
[----:B------:R-:W1:Y:S02]  /*0a10*/  LDC.64 R22, c[0x0][0x390] ;  /* 0x0000e400ff167b82 */ /* 0x000e640000000a00 */
[----:B------:R-:W-:Y:S01]  /*0a20*/  @P1 IMAD R17, R16, UR7, R31 ;  /* 0x0000000710111c24 */ /* 0x000fe2000f8e021f */
[C---:B------:R-:W-:Y:S01]  /*0a30*/  @P1 LEA R9, R31.reuse, R10, 0x3 ;  /* 0x0000000a1f091211 */ /* 0x040fe200078e18ff */
[----:B------:R-:W-:Y:S02]  /*0a40*/  @P1 VIADD R31, R31, 0x2 ;  /* 0x000000021f1f1836 */ /* 0x000fe40000000000 */
[----:B------:R-:W-:Y:S02]  /*0a50*/  @P1 IMAD R17, R17, UR7, R4 ;  /* 0x0000000711111c24 */ /* 0x000fe4000f8e0204 */
[----:B------:R-:W2:Y:S02]  /*0a60*/  @P1 LDC.64 R12, c[0x0][0x380] ;  /* 0x0000e000ff0c1b82 */ /* 0x000ea40000000a00 */
[----:B0-----:R-:W-:-:S06]  /*0a70*/  @P1 IMAD.WIDE R14, R17, 0x8, R14 ;  /* 0x00000008110e1825 */ /* 0x001fcc00078e020e */
[----:B------:R-:W0:Y:S01]  /*0a80*/  @!P2 LDC.64 R20, c[0x0][0x380] ;  /* 0x0000e000ff14ab82 */ /* 0x000e220000000a00 */
[----:B--2---:R-:W-:-:S04]  /*0a90*/  @P1 IMAD.WIDE R12, R17, 0x8, R12 ;  /* 0x00000008110c1825 */ /* 0x004fc800078e020c */
[----:B------:R-:W-:-:S04]  /*0aa0*/  @!P2 IMAD R17, R16, UR7, R31 ;  /* 0x000000071011ac24 */ /* 0x000fc8000f8e021f */
[----:B------:R-:W-:Y:S02]  /*0ab0*/  @!P2 IMAD R25, R17, UR7, R4 ;  /* 0x000000071119ac24 */ /* 0x000fe4000f8e0204 */
[----:B------:R-:W-:Y:S02]  /*0ac0*/  @P1 IMAD.WIDE R16, R19, 0x8, R12 ;  /* 0x0000000813101825 */ /* 0x000fe400078e020c */
[----:B------:R-:W2:Y:S02]  /*0ad0*/  @P1 LDG.E.64 R12, desc[UR10][R12.64] ;  /* 0x0000000a0c0c1981 */ /* 0x000ea4000c1e1b00 */
[----:B------:R-:W-:Y:S02]  /*0ae0*/  @P1 IMAD.WIDE R18, R27, 0x8, R14 ;  /* 0x000000081b121825 */ /* 0x000fe400078e020e */
[----:B------:R-:W2:Y:S01]  /*0af0*/  @P1 LDG.E.64 R14, desc[UR10][R14.64] ;  /* 0x0000000a0e0e1981 */ /* 0x000ea2000c1e1b00 */
[----:B------:R-:W3:Y:S01]  /*0b00*/  LDC.64 R26, c[0x0][0x398] ;  /* 0x0000e600ff1a7b82 */ /* 0x000ee20000000a00 */
[----:B0-----:R-:W-:-:S02]  /*0b10*/  @!P2 IMAD.WIDE R20, R25, 0x8, R20 ;  /* 0x000000081914a825 */ /* 0x001fc400078e0214 */
[----:B------:R-:W4:Y:S02]  /*0b20*/  @P1 LDG.E.64 R16, desc[UR10][R16.64] ;  /* 0x0000000a10101981 */ /* 0x000f24000c1e1b00 */
[----:B-1----:R-:W-:Y:S02]  /*0b30*/  @!P2 IMAD.WIDE R22, R25, 0x8, R22 ;  /* 0x000000081916a825 */ /* 0x002fe400078e0216 */
[----:B------:R-:W4:Y:S01]  /*0b40*/  @P1 LDG.E.64 R18, desc[UR10][R18.64] ;  /* 0x0000000a12121981 */ /* 0x000f22000c1e1b00 */
[----:B------:R-:W2:Y:S03]  /*0b50*/  LDC.64 R24, c[0x0][0x398] ;  /* 0x0000e600ff187b82 */ /* 0x000ea60000000a00 */
[----:B------:R-:W3:Y:S04]  /*0b60*/  @!P2 LDG.E.64 R20, desc[UR10][R20.64] ;  /* 0x0000000a1414a981 */ /* 0x000ee8000c1e1b00 */
[----:B------:R-:W3:Y:S01]  /*0b70*/  @!P2 LDG.E.64 R22, desc[UR10][R22.64] ;  /* 0x0000000a1616a981 */ /* 0x000ee2000c1e1b00 */
[----:B------:R-:W-:Y:S01]  /*0b80*/  @!P2 IMAD R31, R31, 0x8, R10 ;  /* 0x000000081f1fa824 */ /* 0x000fe200078e020a */
[----:B--2---:R-:W-:-:S02]  /*0b90*/  @P1 DFMA R28, R14, R24, R12 ;  /* 0x000000180e1c122b */ /* 0x004fc4000000000c */
[----:B----4-:R-:W-:-:S05]  /*0ba0*/  @P1 DFMA R24, R18, R24, R16 ;  /* 0x000000181218122b */ /* 0x010fca0000000010 */
[----:B------:R1:W-:Y:S01]  /*0bb0*/  @P1 STL.64 [R9], R28 ;  /* 0x0000001c09001387 */ /* 0x0003e20000100a00 */
[----:B---3--:R-:W-:-:S03]  /*0bc0*/  @!P2 DFMA R26, R22, R26, R20 ;  /* 0x0000001a161aa22b */ /* 0x008fc60000000014 */
[----:B------:R1:W-:Y:S04]  /*0bd0*/  @P1 STL.64 [R9+0x8], R24 ;  /* 0x0000081809001387 */ /* 0x0003e80000100a00 */
[----:B------:R1:W-:Y:S04]  /*0be0*/  @!P2 STL.64 [R31], R26 ;  /* 0x0000001a1f00a387 */ /* 0x0003e80000100a00 */
.L_x_137:
[----:B0-----:R-:W0:Y:S01]  /*0bf0*/  S2R R12, SR_CgaCtaId ;  /* 0x00000000000c7919 */ /* 0x001e220000008800 */
[----:B-1----:R-:W-:Y:S02]  /*0c00*/  MOV R9, 0x400 ;  /* 0x0000040000097802 */ /* 0x002fe40000000f00 */
[----:B------:R-:W-:Y:S02]  /*0c10*/  LOP3.LUT R26, R2, 0x3, RZ, 0xc0, !PT ;  /* 0x00000003021a7812 */ /* 0x000fe400078ec0ff */
[----:B0-----:R-:W-:Y:S01]  /*0c20*/  LEA R13, R12, R9, 0x18 ;  /* 0x000000090c0d7211 */ /* 0x001fe200078ec0ff */
[----:B------:R-:W-:-:S04]  /*0c30*/  IMAD.MOV.U32 R9, RZ, RZ, RZ ;  /* 0x000000ffff097224 */ /* 0x000fc800078e00ff */
[----:B------:R-:W-:Y:S01]  /*0c40*/  IMAD R26, R26, 0x338, R13 ;  /* 0x000003381a1a7824 */ /* 0x000fe200078e020d */
[----:B------:R-:W-:Y:S06]  /*0c50*/  BRA.U !UP0, `(.L_x_139) ;  /* 0x0000000508287547 */ /* 0x000fec000b800000 */
[----:B------:R-:W-:Y:S01]  /*0c60*/  MOV R9, UR7 ;  /* 0x0000000700097c02 */ /* 0x000fe20008000f00 */
[----:B------:R-:W-:-:S03]  /*0c70*/  IMAD.MOV.U32 R27, RZ, RZ, RZ ;  /* 0x000000ffff1b7224 */ /* 0x000fc600078e00ff */
[----:B------:R-:W-:-:S07]  /*0c80*/  LOP3.LUT R9, R9, 0x7ffffff8, RZ, 0xc0, !PT ;  /* 0x7ffffff809097812 */ /* 0x000fce00078ec0ff */
.L_x_140:
[----:B0-----:R-:W-:-:S05]  /*0c90*/  IMAD R32, R27, 0x8, R10 ;  /* 0x000000081b207824 */ /* 0x001fca00078e020a */
        /* <DEDUP_REMOVED lines=8> */
[----:B------:R-:W-:-:S05]  /*0d20*/  IADD3 R34, PT, PT, R26, R27, RZ ;  /* 0x0000001b1a227210 */ /* 0x000fca0007ffe0ff */
        /* <DEDUP_REMOVED lines=16> */
[----:B------:R-:W-:Y:S01]  /*0e30*/  SEL R37, RZ, 0x1, P1 ;  /* 0x00000001ff257807 */ /* 0x000fe20000800000 */
[C---:B0-----:R-:W-:Y:S01]  /*0e40*/  VIADD R33, R27.reuse, 0x1 ;  /* 0x000000011b217836 */ /* 0x041fe20000000000 */
[----:B------:R-:W-:Y:S01]  /*0e50*/  DSETP.GT.AND P1, PT, R22, RZ, PT ;  /* 0x000000ff1600722a */ /* 0x000fe20003f24000 */
        /* <DEDUP_REMOVED lines=11> */
[----:B------:R2:W-:Y:S01]  /*0f10*/  STS.U8 [R32+0x12e], R37 ;  /* 0x00012e2520007388 */ /* 0x0005e20000000000 */
[----:B-1----:R-:W-:-:S03]  /*0f20*/  IADD3 R25, PT, PT, R27, 0x3, RZ ;  /* 0x000000031b197810 */ /* 0x002fc60007ffe0ff */
[----:B------:R1:W-:Y:S01]  /*0f30*/  STS.64 [R31+0x88], R12 ;  /* 0x0000880c1f007388 */ /* 0x0003e20000000a00 */
[----:B0-----:R-:W-:-:S03]  /*0f40*/  VIADD R33, R27, 0x4 ;  /* 0x000000041b217836 */ /* 0x001fc60000000000 */
[----:B------:R0:W-:Y:S01]  /*0f50*/  STS [R30+0xf8], R29 ;  /* 0x0000f81d1e007388 */ /* 0x0001e20000000800 */
[----:B--2---:R-:W-:Y:S01]  /*0f60*/  SEL R37, RZ, 0x1, P2 ;  /* 0x00000001ff257807 */ /* 0x004fe20001000000 */
[----:B------:R-:W-:Y:S02]  /*0f70*/  DSETP.GT.AND P2, PT, R14, RZ, PT ;  /* 0x000000ff0e00722a */ /* 0x000fe40003f44000 */
[----:B------:R-:W-:Y:S01]  /*0f80*/  STS.U8 [R32+0x12f], R28 ;  /* 0x00012f1c20007388 */ /* 0x000fe20000000000 */
[----:B------:R-:W-:-:S03]  /*0f90*/  DADD R14, -RZ, |R14| ;  /* 0x00000000ff0e7229 */ /* 0x000fc6000000050e */
[----:B------:R2:W-:Y:S01]  /*0fa0*/  STS.64 [R31+0x90], R16 ;  /* 0x000090101f007388 */ /* 0x0005e20000000a00 */
[C---:B-1----:R-:W-:Y:S01]  /*0fb0*/  VIADD R13, R27.reuse, 0x5 ;  /* 0x000000051b0d7836 */ /* 0x042fe20000000000 */
[----:B0-----:R-:W-:Y:S02]  /*0fc0*/  SEL R29, RZ, 0x1, P2 ;  /* 0x00000001ff1d7807 */ /* 0x001fe40001000000 */
[----:B------:R0:W-:Y:S04]  /*0fd0*/  STS [R30+0xfc], R25 ;  /* 0x0000fc191e007388 */ /* 0x0001e80000000800 */
[----:B------:R-:W-:Y:S04]  /*0fe0*/  STS.U8 [R32+0x130], R35 ;  /* 0x0001302320007388 */ /* 0x000fe80000000000 */
[----:B------:R1:W-:Y:S01]  /*0ff0*/  STS.64 [R31+0x98], R22 ;  /* 0x000098161f007388 */ /* 0x0003e20000000a00 */
[----:B--2---:R-:W-:-:S02]  /*1000*/  IADD3 R17, PT, PT, R27, 0x6, RZ ;  /* 0x000000061b117810 */ /* 0x004fc40007ffe0ff */
[----:B0-----:R-:W-:Y:S01]  /*1010*/  SEL R25, RZ, 0x1, P1 ;  /* 0x00000001ff197807 */ /* 0x001fe20000800000 */
[----:B------:R0:W-:Y:S04]  /*1020*/  STS [R30+0x100], R33 ;  /* 0x000100211e007388 */ /* 0x0001e80000000800 */
[----:B------:R0:W-:Y:S04]  /*1030*/  STS.U8 [R32+0x131], R37 ;  /* 0x0001312520007388 */ /* 0x0001e80000000000 */
[----:B------:R0:W-:Y:S01]  /*1040*/  STS.64 [R31+0xa0], R20 ;  /* 0x0000a0141f007388 */ /* 0x0001e20000000a00 */
[----:B-1----:R-:W-:-:S02]  /*1050*/  VIADD R23, R27, 0x7 ;  /* 0x000000071b177836 */ /* 0x002fc40000000000 */
        /* <DEDUP_REMOVED lines=10> */
.L_x_139:
[----:B------:R-:W-:Y:S05]  /*1100*/  @!P0 BRA `(.L_x_141) ;  /* 0x0000000400448947 */ /* 0x000fea0003800000 */
[----:B------:R-:W-:Y:S02]  /*1110*/  ISETP.GE.U32.AND P1, PT, R8, 0x4, PT ;  /* 0x000000040800780c */ /* 0x000fe40003f26070 */
[----:B0-----:R-:W-:-:S04]  /*1120*/  MOV R20, UR7 ;  /* 0x0000000700147c02 */ /* 0x001fc80008000f00 */
        /* <DEDUP_REMOVED lines=24> */
[----:B------:R-:W-:Y:S01]  /*12b0*/  SEL R29, RZ, 0x1, P1 ;  /* 0x00000001ff1d7807 */ /* 0x000fe20000800000 */
[----:B------:R-:W-:Y:S01]  /*12c0*/  DADD R12, -RZ, |R12| ;  /* 0x00000000ff0c7229 */ /* 0x000fe2000000050c */
[----:B------:R-:W-:Y:S01]  /*12d0*/  SEL R31, RZ, 0x1, P2 ;  /* 0x00000001ff1f7807 */ /* 0x000fe20001000000 */
[----:B------:R2:W-:Y:S01]  /*12e0*/  STS [R22+0xf0], R9 ;  /* 0x0000f00916007388 */ /* 0x0005e20000000800 */
[----:B0-----:R-:W-:-:S03]  /*12f0*/  VIADD R25, R9, 0x2 ;  /* 0x0000000209197836 */ /* 0x001fc60000000000 */
[----:B------:R0:W-:Y:S04]  /*1300*/  STS.U8 [R28+0x12d], R27 ;  /* 0x00012d1b1c007388 */ /* 0x0001e80000000000 */
[----:B------:R0:W-:Y:S01]  /*1310*/  STS.64 [R21+0x80], R16 ;  /* 0x0000801015007388 */ /* 0x0001e20000000a00 */
[C---:B-1----:R-:W-:Y:S01]  /*1320*/  VIADD R19, R9.reuse, 0x3 ;  /* 0x0000000309137836 */ /* 0x042fe20000000000 */
[----:B--2---:R-:W-:Y:S02]  /*1330*/  IADD3 R9, PT, PT, R9, 0x4, RZ ;  /* 0x0000000409097810 */ /* 0x004fe40007ffe0ff */
[----:B------:R0:W-:Y:S04]  /*1340*/  STS [R22+0xf4], R23 ;  /* 0x0000f41716007388 */ /* 0x0001e80000000800 */
[----:B------:R0:W-:Y:S04]  /*1350*/  STS.U8 [R28+0x12e], R29 ;  /* 0x00012e1d1c007388 */ /* 0x0001e80000000000 */
[----:B------:R0:W-:Y:S04]  /*1360*/  STS.64 [R21+0x88], R14 ;  /* 0x0000880e15007388 */ /* 0x0001e80000000a00 */
[----:B------:R0:W-:Y:S04]  /*1370*/  STS [R22+0xf8], R25 ;  /* 0x0000f81916007388 */ /* 0x0001e80000000800 */
[----:B------:R0:W-:Y:S04]  /*1380*/  STS.U8 [R28+0x12f], R31 ;  /* 0x00012f1f1c007388 */ /* 0x0001e80000000000 */
[----:B------:R0:W-:Y:S04]  /*1390*/  STS.64 [R21+0x90], R12 ;  /* 0x0000900c15007388 */ /* 0x0001e80000000a00 */
[----:B------:R0:W-:Y:S02]  /*13a0*/  STS [R22+0xfc], R19 ;  /* 0x0000fc1316007388 */ /* 0x0001e40000000800 */
.L_x_142:
        /* <DEDUP_REMOVED lines=27> */
.L_x_143:
        /* <DEDUP_REMOVED lines=12> */
.L_x_141:
[----:B--2---:R-:W-:-:S05]  /*1620*/  IMAD.U32 R9, RZ, RZ, UR7 ;  /* 0x00000007ff097e24 */ /* 0x004fca000f8e00ff */
[----:B------:R-:W-:-:S13]  /*1630*/  ISETP.GE.U32.AND P0, PT, R9, 0x2, PT ;  /* 0x000000020900780c */ /* 0x000fda0003f06070 */
[----:B------:R-:W-:Y:S05]  /*1640*/  @!P0 BRA `(.L_x_144) ;  /* 0x0000000800f08947 */ /* 0x000fea0003800000 */
[----:B------:R-:W-:Y:S01]  /*1650*/  PRMT R9, RZ, 0x7610, R9 ;  /* 0x00007610ff097816 */ /* 0x000fe20000000009 */
[----:B------:R-:W2:Y:S01]  /*1660*/  LDCU.U16 UR12, c[0x0][0x3a0] ;  /* 0x00007400ff0c77ac */ /* 0x000ea20008000400 */
[----:B0-----:R-:W-:Y:S01]  /*1670*/  PRMT R12, RZ, 0x7610, R12 ;  /* 0x00007610ff0c7816 */ /* 0x001fe2000000000c */
[----:B------:R-:W-:Y:S01]  /*1680*/  UMOV UR4, URZ ;  /* 0x000000ff00047c82 */ /* 0x000fe20008000000 */
[----:B------:R-:W-:-:S05]  /*1690*/  UMOV UR7, UR6 ;  /* 0x0000000600077c82 */ /* 0x000fca0008000000 */
.L_x_150:
[----:B0-----:R-:W0:Y:S02]  /*16a0*/  LDCU UR8, c[0x0][0x3a0] ;  /* 0x00007400ff0877ac */ /* 0x001e240008000800 */
[----:B0-----:R-:W-:-:S04]  /*16b0*/  UIADD3 UR13, UPT, UPT, UR4, -UR8, URZ ;  /* 0x80000008040d7290 */ /* 0x001fc8000fffe0ff */
[----:B------:R-:W-:-:S09]  /*16c0*/  UISETP.GT.AND UP0, UPT, UR13, -0x2, UPT ;  /* 0xfffffffe0d00788c */ /* 0x000fd2000bf04270 */
[----:B---3--:R-:W-:Y:S05]  /*16d0*/  BRA.U UP0, `(.L_x_145) ;  /* 0x0000000900b47547 */ /* 0x008fea000b800000 */
[----:B------:R-:W-:Y:S01]  /*16e0*/  UIADD3 UR8, UPT, UPT, -UR4, -0x2, UR8 ;  /* 0xfffffffe04087890 */ /* 0x000fe2000fffe108 */
[----:B------:R-:W-:Y:S01]  /*16f0*/  HFMA2 R13, -RZ, RZ, 0, 0 ;  /* 0x00000000ff0d7431 */ /* 0x000fe200000001ff */
[----:B------:R-:W-:Y:S02]  /*1700*/  ULOP3.LUT UP1, URZ, UR7, 0x7, URZ, 0xc0, !UPT ;  /* 0x0000000707ff7892 */ /* 0x000fe4000f82c0ff */
[----:B------:R-:W-:-:S09]  /*1710*/  UISETP.GE.U32.AND UP0, UPT, UR8, 0x7, UPT ;  /* 0x000000070800788c */ /* 0x000fd2000bf06070 */
[----:B------:R-:W-:Y:S05]  /*1720*/  BRA.U !UP0, `(.L_x_146) ;  /* 0x0000000508407547 */ /* 0x000fea000b800000 */
[----:B------:R-:W-:Y:S01]  /*1730*/  ULOP3.LUT UR8, UR7, 0xfffffff8, URZ, 0xc0, !UPT ;  /* 0xfffffff807087892 */ /* 0x000fe2000f8ec0ff */
[----:B-1----:R-:W-:-:S05]  /*1740*/  IMAD.MOV.U32 R14, RZ, RZ, RZ ;  /* 0x000000ffff0e7224 */ /* 0x002fca00078e00ff */
[----:B------:R-:W-:-:S07]  /*1750*/  IMAD.U32 R13, RZ, RZ, UR8 ;  /* 0x00000008ff0d7e24 */ /* 0x000fce000f8e00ff */
.L_x_147:
[----:B------:R-:W-:-:S05]  /*1760*/  LEA R25, R14, R26, 0x3 ;  /* 0x0000001a0e197211 */ /* 0x000fca00078e18ff */
[----:B------:R-:W-:Y:S01]  /*1770*/  LDS.64 R22, [R25+0x78] ;  /* 0x0000780019167984 */ /* 0x000fe20000000a00 */
[C---:B------:R-:W-:Y:S01]  /*1780*/  IMAD R15, R14.reuse, -0x4, R25 ;  /* 0xfffffffc0e0f7824 */ /* 0x040fe200078e0219 */
[----:B------:R-:W-:Y:S02]  /*1790*/  IADD3 R14, PT, PT, R14, 0x8, RZ ;  /* 0x000000080e0e7810 */ /* 0x000fe40007ffe0ff */
        /* <DEDUP_REMOVED lines=70> */
[----:B-1----:R0:W-:Y:S01]  /*1c00*/  @P0 STS [R15+0x110], R16 ;  /* 0x000110100f000388 */ /* 0x0021e20000000800 */
[----:B------:R-:W-:-:S13]  /*1c10*/  ISETP.NE.AND P0, PT, R14, R13, PT ;  /* 0x0000000d0e00720c */ /* 0x000fda0003f05270 */
[----:B0-----:R-:W-:Y:S05]  /*1c20*/  @P0 BRA `(.L_x_147) ;  /* 0xfffffff800cc0947 */ /* 0x001fea000383ffff */
.L_x_146:
[----:B------:R-:W-:Y:S05]  /*1c30*/  BRA.U !UP1, `(.L_x_145) ;  /* 0x00000005095c7547 */ /* 0x000fea000b800000 */
[----:B-1----:R-:W-:-:S05]  /*1c40*/  LOP3.LUT R14, RZ, R12, RZ, 0x33, !PT ;  /* 0x0000000cff0e7212 */ /* 0x002fca00078e33ff */
[----:B--2---:R-:W-:-:S05]  /*1c50*/  VIADD R14, R14, UR12 ;  /* 0x0000000c0e0e7c36 */ /* 0x004fca0008000000 */
        /* <DEDUP_REMOVED lines=44> */
.L_x_148:
[----:B------:R-:W-:Y:S05]  /*1f20*/  @!P0 BRA `(.L_x_145) ;  /* 0x0000000000a08947 */ /* 0x000fea0003800000 */
[----:B------:R-:W-:-:S04]  /*1f30*/  LOP3.LUT R14, R9, 0x3, RZ, 0x3c, !PT ;  /* 0x00000003090e7812 */ /* 0x000fc800078e3cff */
[----:B------:R-:W-:-:S04]  /*1f40*/  IADD3 R14, PT, PT, R14, UR12, RZ ;  /* 0x0000000c0e0e7c10 */ /* 0x000fc8000fffe0ff */
[C---:B0-----:R-:W-:Y:S02]  /*1f50*/  LOP3.LUT R15, R14.reuse, 0x3, RZ, 0xc0, !PT ;  /* 0x000000030e0f7812 */ /* 0x041fe400078ec0ff */
        /* <DEDUP_REMOVED lines=25> */
.L_x_149:
[----:B------:R-:W-:Y:S05]  /*20f0*/  @P1 BRA `(.L_x_145) ;  /* 0x00000000002c1947 */ /* 0x000fea0003800000 */
[----:B------:R-:W-:-:S05]  /*2100*/  IMAD R21, R13, 0x8, R26 ;  /* 0x000000080d157824 */ /* 0x000fca00078e021a */
[----:B------:R-:W-:Y:S04]  /*2110*/  LDS.64 R14, [R21+0x78] ;  /* 0x00007800150e7984 */ /* 0x000fe80000000a00 */
[----:B0-----:R-:W0:Y:S02]  /*2120*/  LDS.64 R16, [R21+0x80] ;  /* 0x0000800015107984 */ /* 0x001e240000000a00 */
        /* <DEDUP_REMOVED lines=8> */
.L_x_145:
[----:B------:R-:W-:Y:S01]  /*21b0*/  UIADD3 UR4, UPT, UPT, UR4, 0x1, URZ ;  /* 0x0000000104047890 */ /* 0x000fe2000fffe0ff */
[----:B------:R-:W-:Y:S01]  /*21c0*/  VIADD R12, R12, 0x1 ;  /* 0x000000010c0c7836 */ /* 0x000fe20000000000 */
[----:B------:R-:W-:Y:S01]  /*21d0*/  IADD3 R9, PT, PT, R9, 0x1, RZ ;  /* 0x0000000109097810 */ /* 0x000fe20007ffe0ff */
[----:B------:R-:W-:Y:S02]  /*21e0*/  UIADD3 UR7, UPT, UPT, UR7, -0x1, URZ ;  /* 0xffffffff07077890 */ /* 0x000fe4000fffe0ff */
[----:B------:R-:W-:-:S09]  /*21f0*/  UISETP.NE.AND UP0, UPT, UR4, UR6, UPT ;  /* 0x000000060400728c */ /* 0x000fd2000bf05270 */
[----:B------:R-:W-:Y:S05]  /*2200*/  BRA.U UP0, `(.L_x_150) ;  /* 0xfffffff500247547 */ /* 0x000fea000b83ffff */
.L_x_144:
[----:B------:R-:W-:Y:S01]  /*2210*/  UISETP.GE.U32.AND UP0, UPT, UR6, 0x7, UPT ;  /* 0x000000070600788c */ /* 0x000fe2000bf06070 */
[----:B------:R-:W-:Y:S01]  /*2220*/  ISETP.NE.AND P0, PT, R8, RZ, PT ;  /* 0x000000ff0800720c */ /* 0x000fe20003f05270 */
[----:B------:R-:W-:-:S07]  /*2230*/  IMAD.MOV.U32 R9, RZ, RZ, RZ ;  /* 0x000000ffff097224 */ /* 0x000fce00078e00ff */
[----:B------:R-:W-:Y:S05]  /*2240*/  BRA.U !UP0, `(.L_x_151) ;  /* 0x0000000108507547 */ /* 0x000fea000b800000 */
[----:B------:R-:W3:Y:S01]  /*2250*/  LDS.U8 R9, [R26+0x133] ;  /* 0x000133001a097984 */ /* 0x000ee20000000000 */
[----:B0-----:R-:W0:Y:S01]  /*2260*/  LDC R12, c[0x0][0x3a0] ;  /* 0x0000e800ff0c7b82 */ /* 0x001e220000000800 */
[----:B------:R-:W-:Y:S01]  /*2270*/  UMOV UR4, URZ ;  /* 0x000000ff00047c82 */ /* 0x000fe20008000000 */
[----:B---3--:R-:W-:Y:S02]  /*2280*/  PRMT R13, R9, 0x7610, R13 ;  /* 0x00007610090d7816 */ /* 0x008fe4000000000d */
[----:B0-----:R-:W-:-:S07]  /*2290*/  LOP3.LUT R9, R12, 0x7ffffff8, RZ, 0xc0, !PT ;  /* 0x7ffffff80c097812 */ /* 0x001fce00078ec0ff */
.L_x_152:
[----:B-1----:R-:W0:Y:S04]  /*22a0*/  LDS R15, [R26+UR4+0x130] ;  /* 0x000130041a0f7984 */ /* 0x002e280008000800 */
        /* <DEDUP_REMOVED lines=8> */
[----:B---3--:R-:W-:Y:S01]  /*2330*/  PRMT R13, R15, 0x7610, R13 ;  /* 0x000076100f0d7816 */ /* 0x008fe2000000000d */
[----:B------:R4:W-:Y:S04]  /*2340*/  STS.U16 [R26+UR4+0x140], R19 ;  /* 0x000140131a007988 */ /* 0x0009e80008000404 */
[----:B------:R4:W-:Y:S01]  /*2350*/  STS.U8 [R26+UR4+0x13b], R15 ;  /* 0x00013b0f1a007988 */ /* 0x0009e20008000004 */
[----:B------:R-:W-:-:S06]  /*2360*/  UIADD3 UR4, UPT, UPT, UR4, 0x8, URZ ;  /* 0x0000000804047890 */ /* 0x000fcc000fffe0ff */
[----:B------:R-:W-:-:S13]  /*2370*/  ISETP.NE.AND P1, PT, R9, UR4, PT ;  /* 0x0000000409007c0c */ /* 0x000fda000bf25270 */
[----:B----4-:R-:W-:Y:S05]  /*2380*/  @P1 BRA `(.L_x_152) ;  /* 0xfffffffc00c41947 */ /* 0x010fea000383ffff */
.L_x_151:
[----:B------:R-:W-:Y:S05]  /*2390*/  @!P0 BRA `(.L_x_153) ;  /* 0x0000000000708947 */ /* 0x000fea0003800000 */
[----:B01----:R-:W0:Y:S01]  /*23a0*/  LDC R14, c[0x0][0x3a0] ;  /* 0x0000e800ff0e7b82 */ /* 0x003e220000000800 */
[----:B------:R-:W-:Y:S02]  /*23b0*/  ISETP.GE.U32.AND P1, PT, R8, 0x4, PT ;  /* 0x000000040800780c */ /* 0x000fe40003f26070 */
[----:B0-----:R-:W-:-:S04]  /*23c0*/  LOP3.LUT R16, R14, 0x3, RZ, 0xc0, !PT ;  /* 0x000000030e107812 */ /* 0x001fc800078ec0ff */
[----:B------:R-:W-:-:S07]  /*23d0*/  ISETP.NE.AND P2, PT, R16, RZ, PT ;  /* 0x000000ff1000720c */ /* 0x000fce0003f45270 */
[----:B------:R-:W-:Y:S06]  /*23e0*/  @!P1 BRA `(.L_x_154) ;  /* 0x0000000000289947 */ /* 0x000fec0003800000 */
[----:B------:R-:W-:Y:S01]  /*23f0*/  IMAD.IADD R12, R26, 0x1, R9 ;  /* 0x000000011a0c7824 */ /* 0x000fe200078e0209 */
[----:B------:R-:W-:-:S04]  /*2400*/  IADD3 R9, PT, PT, R9, 0x4, RZ ;  /* 0x0000000409097810 */ /* 0x000fc80007ffe0ff */
[----:B---3--:R-:W0:Y:S04]  /*2410*/  LDS.U8 R13, [R12+0x12c] ;  /* 0x00012c000c0d7984 */ /* 0x008e280000000000 */
[----:B------:R-:W1:Y:S04]  /*2420*/  LDS.U8 R15, [R12+0x12d] ;  /* 0x00012d000c0f7984 */ /* 0x000e680000000000 */
[----:B------:R-:W3:Y:S04]  /*2430*/  LDS.U8 R17, [R12+0x12e] ;  /* 0x00012e000c117984 */ /* 0x000ee80000000000 */
[----:B------:R-:W4:Y:S04]  /*2440*/  LDS.U8 R19, [R12+0x12f] ;  /* 0x00012f000c137984 */ /* 0x000f280000000000 */
[----:B0-----:R0:W-:Y:S04]  /*2450*/  STS.U8 [R12+0x13b], R13 ;  /* 0x00013b0d0c007388 */ /* 0x0011e80000000000 */
[----:B-1----:R0:W-:Y:S04]  /*2460*/  STS.U8 [R12+0x13c], R15 ;  /* 0x00013c0f0c007388 */ /* 0x0021e80000000000 */
[----:B---3--:R0:W-:Y:S04]  /*2470*/  STS.U8 [R12+0x13d], R17 ;  /* 0x00013d110c007388 */ /* 0x0081e80000000000 */
[----:B----4-:R0:W-:Y:S02]  /*2480*/  STS.U8 [R12+0x13e], R19 ;  /* 0x00013e130c007388 */ /* 0x0101e40000000000 */
.L_x_154:
[----:B------:R-:W-:Y:S05]  /*2490*/  @!P2 BRA `(.L_x_153) ;  /* 0x000000000030a947 */ /* 0x000fea0003800000 */
[----:B------:R-:W-:Y:S02]  /*24a0*/  ISETP.NE.AND P1, PT, R16, 0x1, PT ;  /* 0x000000011000780c */ /* 0x000fe40003f25270 */
[----:B------:R-:W-:-:S04]  /*24b0*/  LOP3.LUT R14, R14, 0x1, RZ, 0xc0, !PT ;  /* 0x000000010e0e7812 */ /* 0x000fc800078ec0ff */
[----:B------:R-:W-:-:S07]  /*24c0*/  ISETP.NE.U32.AND P2, PT, R14, 0x1, PT ;  /* 0x000000010e00780c */ /* 0x000fce0003f45070 */
[----:B0-----:R-:W-:Y:S02]  /*24d0*/  @P1 IMAD.IADD R15, R26, 0x1, R9 ;  /* 0x000000011a0f1824 */ /* 0x001fe400078e0209 */
[----:B------:R-:W-:-:S03]  /*24e0*/  @P1 VIADD R9, R9, 0x2 ;  /* 0x0000000209091836 */ /* 0x000fc60000000000 */
[----:B------:R-:W0:Y:S02]  /*24f0*/  @P1 LDS.U8 R12, [R15+0x12c] ;  /* 0x00012c000f0c1984 */ /* 0x000e240000000000 */
[----:B------:R-:W-:Y:S02]  /*2500*/  @!P2 IADD3 R9, PT, PT, R26, R9, RZ ;  /* 0x000000091a09a210 */ /* 0x000fe40007ffe0ff */
[----:B---3--:R-:W1:Y:S04]  /*2510*/  @P1 LDS.U8 R13, [R15+0x12d] ;  /* 0x00012d000f0d1984 */ /* 0x008e680000000000 */
[----:B0-----:R-:W-:Y:S04]  /*2520*/  @P1 STS.U8 [R15+0x13b], R12 ;  /* 0x00013b0c0f001388 */ /* 0x001fe80000000000 */
[----:B-1----:R-:W-:Y:S04]  /*2530*/  @P1 STS.U8 [R15+0x13c], R13 ;  /* 0x00013c0d0f001388 */ /* 0x002fe80000000000 */
[----:B------:R-:W0:Y:S04]  /*2540*/  @!P2 LDS.U8 R14, [R9+0x12c] ;  /* 0x00012c00090ea984 */ /* 0x000e280000000000 */
[----:B0-----:R4:W-:Y:S02]  /*2550*/  @!P2 STS.U8 [R9+0x13b], R14 ;  /* 0x00013b0e0900a388 */ /* 0x0019e40000000000 */
.L_x_153:
[----:B--2---:R-:W2:Y:S01]  /*2560*/  LDCU.64 UR12, c[0x0][0x3a0] ;  /* 0x00007400ff0c77ac */ /* 0x004ea20008000a00 */
[----:B0-----:R-:W-:Y:S01]  /*2570*/  IMAD.MOV.U32 R12, RZ, RZ, 0x0 ;  /* 0x00000000ff0c7424 */ /* 0x001fe200078e00ff */
[----:B------:R0:W-:Y:S01]  /*2580*/  STS [R26+0x328], RZ ;  /* 0x000328ff1a007388 */ /* 0x0001e20000000800 */
[----:B---3--:R-:W-:Y:S01]  /*2590*/  IMAD.MOV.U32 R13, RZ, RZ, 0x3ff00000 ;  /* 0x3ff00000ff0d7424 */ /* 0x008fe200078e00ff */
[----:B------:R-:W-:Y:S04]  /*25a0*/  BSSY.RECONVERGENT B0, `(.L_x_155) ;  /* 0x00000c9000007945 */ /* 0x000fe80003800200 */
[----:B------:R0:W-:Y:S01]  /*25b0*/  STS.64 [R26+0x330], R12 ;  /* 0x0003300c1a007388 */ /* 0x0001e20000000a00 */
[----:B--2---:R-:W-:-:S05]  /*25c0*/  MOV R28, UR12 ;  /* 0x0000000c001c7c02 */ /* 0x004fca0008000f00 */
[----:B------:R-:W-:-:S05]  /*25d0*/  VIADD R25, R28, -UR13 ;  /* 0x8000000d1c197c36 */ /* 0x000fca0008000000 */
[----:B------:R-:W-:-:S13]  /*25e0*/  ISETP.GE.AND P1, PT, R25, 0x1, PT ;  /* 0x000000011900780c */ /* 0x000fda0003f26270 */
[----:B0-----:R-:W-:Y:S05]  /*25f0*/  @!P1 BRA `(.L_x_156) ;  /* 0x0000000400dc9947 */ /* 0x001fea0003800000 */
[----:B----4-:R-:W-:Y:S02]  /*2600*/  VIADD R9, R8, 0xffffffff ;  /* 0xffffffff08097836 */ /* 0x010fe40000000000 */
[----:B------:R-:W-:Y:S01]  /*2610*/  HFMA2 R12, -RZ, RZ, 0, 0 ;  /* 0x00000000ff0c7431 */ /* 0x000fe200000001ff */
[C---:B------:R-:W-:Y:S02]  /*2620*/  LOP3.LUT R32, R28.reuse, 0x3, RZ, 0xc0, !PT ;  /* 0x000000031c207812 */ /* 0x040fe400078ec0ff */
[----:B------:R-:W-:Y:S02]  /*2630*/  ISETP.GE.U32.AND P1, PT, R9, 0x3, PT ;  /* 0x000000030900780c */ /* 0x000fe40003f26070 */
[----:B------:R-:W-:-:S11]  /*2640*/  LOP3.LUT R9, R28, 0x7ffffff8, RZ, 0xc0, !PT ;  /* 0x7ffffff81c097812 */ /* 0x000fd600078ec0ff */
.L_x_163:
[----:B------:R-:W0:Y:S01]  /*2650*/  LDCU UR4, c[0x0][0x3a0] ;  /* 0x00007400ff0477ac */ /* 0x000e220008000800 */
[----:B-1----:R-:W-:Y:S01]  /*2660*/  IMAD.MOV.U32 R14, RZ, RZ, RZ ;  /* 0x000000ffff0e7224 */ /* 0x002fe200078e00ff */
[----:B------:R-:W-:Y:S01]  /*2670*/  PRMT R18, RZ, 0x7610, R18 ;  /* 0x00007610ff127816 */ /* 0x000fe20000000012 */
[----:B0-----:R-:W-:-:S04]  /*2680*/  IMAD.U32 R28, RZ, RZ, UR4 ;  /* 0x00000004ff1c7e24 */ /* 0x001fc8000f8e00ff */
[----:B------:R-:W-:Y:S01]  /*2690*/  IMAD R13, R12, R28, RZ ;  /* 0x0000001c0c0d7224 */ /* 0x000fe200078e02ff */
[----:B------:R-:W-:-:S13]  /*26a0*/  ISETP.GE.U32.AND P0, PT, R28, 0x8, PT ;  /* 0x000000081c00780c */ /* 0x000fda0003f06070 */
[----:B------:R-:W-:Y:S05]  /*26b0*/  @!P0 BRA `(.L_x_157) ;  /* 0x0000000000b08947 */ /* 0x000fea0003800000 */
[----:B------:R-:W-:Y:S02]  /*26c0*/  MOV R14, RZ ;  /* 0x000000ff000e7202 */ /* 0x000fe40000000f00 */
[----:B------:R-:W-:-:S07]  /*26d0*/  PRMT R18, RZ, 0x7610, R18 ;  /* 0x00007610ff127816 */ /* 0x000fce0000000012 */
.L_x_158:
[--C-:B------:R-:W-:Y:S01]  /*26e0*/  IMAD.IADD R15, R13, 0x1, R14.reuse ;  /* 0x000000010d0f7824 */ /* 0x100fe200078e020e */
[----:B------:R-:W-:Y:S01]  /*26f0*/  UMOV UR4, 0x258 ;  /* 0x0000025800047882 */ /* 0x000fe20000000000 */
[----:B------:R-:W-:Y:S01]  /*2700*/  IMAD.IADD R23, R26, 0x1, R14 ;  /* 0x000000011a177824 */ /* 0x000fe200078e020e */
[----:B------:R-:W-:Y:S02]  /*2710*/  IADD3 R14, PT, PT, R14, 0x8, RZ ;  /* 0x000000080e0e7810 */ /* 0x000fe40007ffe0ff */
[----:B------:R-:W-:Y:S02]  /*2720*/  LEA R27, R15, UR4, 0x2 ;  /* 0x000000040f1b7c11 */ /* 0x000fe4000f8e10ff */
[----:B------:R-:W0:Y:S01]  /*2730*/  LDS R30, [R23+0x13c] ;  /* 0x00013c00171e7984 */ /* 0x000e220000000800 */
[----:B------:R-:W-:Y:S01]  /*2740*/  ISETP.NE.AND P0, PT, R14, R9, PT ;  /* 0x000000090e00720c */ /* 0x000fe20003f05270 */
[----:B------:R-:W1:Y:S02]  /*2750*/  LDC.U8 R29, c[0x3][R27] ;  /* 0x00c000001b1d7b82 */ /* 0x000e640000000000 */
[----:B------:R-:W1:Y:S04]  /*2760*/  LDS.U8 R24, [R23+0x13b] ;  /* 0x00013b0017187984 */ /* 0x000e680000000000 */
[----:B------:R2:W3:Y:S02]  /*2770*/  LDS R19, [R23+0x140] ;  /* 0x0001400017137984 */ /* 0x0004e40000000800 */
[----:B------:R-:W4:Y:S08]  /*2780*/  LDC.U8 R31, c[0x3][R27+0x4] ;  /* 0x00c001001b1f7b82 */ /* 0x000f300000000000 */
[----:B------:R-:W2:Y:S08]  /*2790*/  LDC.U8 R22, c[0x3][R27+0x8] ;  /* 0x00c002001b167b82 */ /* 0x000eb00000000000 */
[----:B------:R-:W5:Y:S08]  /*27a0*/  LDC.U8 R21, c[0x3][R27+0xc] ;  /* 0x00c003001b157b82 */ /* 0x000f700000000000 */
[----:B------:R-:W5:Y:S01]  /*27b0*/  LDC.U8 R20, c[0x3][R27+0x10] ;  /* 0x00c004001b147b82 */ /* 0x000f620000000000 */
[----:B0-----:R-:W-:-:S07]  /*27c0*/  LOP3.LUT R34, R30, 0xff, RZ, 0xc0, !PT ;  /* 0x000000ff1e227812 */ /* 0x001fce00078ec0ff */
[----:B------:R-:W0:Y:S01]  /*27d0*/  LDC.U8 R16, c[0x3][R27+0x14] ;  /* 0x00c005001b107b82 */ /* 0x000e220000000000 */
[----:B------:R-:W-:-:S07]  /*27e0*/  PRMT R33, R30, 0x7771, RZ ;  /* 0x000077711e217816 */ /* 0x000fce00000000ff */
[----:B------:R-:W0:Y:S01]  /*27f0*/  LDC.U8 R15, c[0x3][R27+0x18] ;  /* 0x00c006001b0f7b82 */ /* 0x000e220000000000 */
[----:B-1----:R-:W-:Y:S01]  /*2800*/  IMAD R29, R24, R29, RZ ;  /* 0x0000001d181d7224 */ /* 0x002fe200078e02ff */
[C---:B------:R-:W-:Y:S02]  /*2810*/  PRMT R24, R30.reuse, 0x7772, RZ ;  /* 0x000077721e187816 */ /* 0x040fe400000000ff */
[----:B------:R-:W-:-:S04]  /*2820*/  PRMT R30, R30, 0x7773, RZ ;  /* 0x000077731e1e7816 */ /* 0x000fc800000000ff */
[----:B------:R-:W1:Y:S01]  /*2830*/  LDC.U8 R17, c[0x3][R27+0x1c] ;  /* 0x00c007001b117b82 */ /* 0x000e620000000000 */
[----:B----4-:R-:W-:-:S05]  /*2840*/  IMAD R31, R31, R34, RZ ;  /* 0x000000221f1f7224 */ /* 0x010fca00078e02ff */
[----:B------:R-:W-:Y:S02]  /*2850*/  LOP3.LUT R18, R31, R29, R18, 0x96, !PT ;  /* 0x0000001d1f127212 */ /* 0x000fe400078e9612 */
[----:B------:R-:W-:Y:S01]  /*2860*/  MOV R29, R30 ;  /* 0x0000001e001d7202 */ /* 0x000fe20000000f00 */
[----:B--2---:R-:W-:Y:S01]  /*2870*/  IMAD R23, R22, R33, RZ ;  /* 0x0000002116177224 */ /* 0x004fe200078e02ff */
[C---:B---3--:R-:W-:Y:S02]  /*2880*/  LOP3.LUT R31, R19.reuse, 0xff, RZ, 0xc0, !PT ;  /* 0x000000ff131f7812 */ /* 0x048fe400078ec0ff */
[C---:B------:R-:W-:Y:S02]  /*2890*/  PRMT R22, R19.reuse, 0x7771, RZ ;  /* 0x0000777113167816 */ /* 0x040fe400000000ff */
[----:B------:R-:W-:Y:S01]  /*28a0*/  PRMT R19, R19, 0x7772, RZ ;  /* 0x0000777213137816 */ /* 0x000fe200000000ff */
[----:B-----5:R-:W-:-:S05]  /*28b0*/  IMAD R21, R21, R24, RZ ;  /* 0x0000001815157224 */ /* 0x020fca00078e02ff */
[----:B------:R-:W-:Y:S01]  /*28c0*/  LOP3.LUT R18, R21, R23, R18, 0x96, !PT ;  /* 0x0000001715127212 */ /* 0x000fe200078e9612 */
[----:B------:R-:W-:Y:S02]  /*28d0*/  IMAD R29, R20, R29, RZ ;  /* 0x0000001d141d7224 */ /* 0x000fe400078e02ff */
[----:B------:R-:W-:Y:S02]  /*28e0*/  IMAD.MOV.U32 R20, RZ, RZ, R22 ;  /* 0x000000ffff147224 */ /* 0x000fe400078e0016 */
[----:B------:R-:W-:Y:S02]  /*28f0*/  IMAD.MOV.U32 R22, RZ, RZ, R19 ;  /* 0x000000ffff167224 */ /* 0x000fe400078e0013 */
[----:B0-----:R-:W-:-:S05]  /*2900*/  IMAD R16, R16, R31, RZ ;  /* 0x0000001f10107224 */ /* 0x001fca00078e02ff */
[----:B------:R-:W-:Y:S01]  /*2910*/  LOP3.LUT R16, R16, R29, R18, 0x96, !PT ;  /* 0x0000001d10107212 */ /* 0x000fe200078e9612 */
[----:B------:R-:W-:-:S05]  /*2920*/  IMAD R15, R15, R20, RZ ;  /* 0x000000140f0f7224 */ /* 0x000fca00078e02ff */
[----:B------:R-:W-:Y:S01]  /*2930*/  LOP3.LUT R15, R15, R16, RZ, 0x3c, !PT ;  /* 0x000000100f0f7212 */ /* 0x000fe200078e3cff */
[----:B-1----:R-:W-:-:S05]  /*2940*/  IMAD R20, R17, R22, RZ ;  /* 0x0000001611147224 */ /* 0x002fca00078e02ff */
[----:B------:R-:W-:Y:S01]  /*2950*/  LOP3.LUT R18, R20, R15, RZ, 0x3c, !PT ;  /* 0x0000000f14127212 */ /* 0x000fe200078e3cff */
[----:B------:R-:W-:Y:S06]  /*2960*/  @P0 BRA `(.L_x_158) ;  /* 0xfffffffc005c0947 */ /* 0x000fec000383ffff */
[----:B------:R-:W-:-:S07]  /*2970*/  IMAD.MOV.U32 R14, RZ, RZ, R9 ;  /* 0x000000ffff0e7224 */ /* 0x000fce00078e0009 */
.L_x_157:
[----:B------:R-:W-:-:S13]  /*2980*/  ISETP.NE.AND P0, PT, R8, RZ, PT ;  /* 0x000000ff0800720c */ /* 0x000fda0003f05270 */
[----:B------:R-:W-:Y:S05]  /*2990*/  @!P0 BRA `(.L_x_159) ;  /* 0x0000000000d88947 */ /* 0x000fea0003800000 */
[----:B------:R-:W-:Y:S01]  /*29a0*/  ISETP.NE.AND P2, PT, R32, RZ, PT ;  /* 0x000000ff2000720c */ /* 0x000fe20003f45270 */
[----:B------:R-:W-:-:S12]  /*29b0*/  @!P1 BRA `(.L_x_160) ;  /* 0x00000000005c9947 */ /* 0x000fd80003800000 */
[C-C-:B------:R-:W-:Y:S01]  /*29c0*/  IMAD.IADD R15, R13.reuse, 0x1, R14.reuse ;  /* 0x000000010d0f7824 */ /* 0x140fe200078e020e */
[----:B------:R-:W-:Y:S01]  /*29d0*/  IADD3 R27, PT, PT, R13, R14, RZ ;  /* 0x0000000e0d1b7210 */ /* 0x000fe20007ffe0ff */
[----:B------:R-:W-:Y:S01]  /*29e0*/  UMOV UR4, 0x258 ;  /* 0x0000025800047882 */ /* 0x000fe20000000000 */
[----:B------:R-:W-:Y:S01]  /*29f0*/  IMAD.IADD R16, R26, 0x1, R14 ;  /* 0x000000011a107824 */ /* 0x000fe200078e020e */
[----:B------:R-:W-:Y:S02]  /*2a00*/  IADD3 R14, PT, PT, R14, 0x4, RZ ;  /* 0x000000040e0e7810 */ /* 0x000fe40007ffe0ff */
[----:B------:R-:W-:Y:S01]  /*2a10*/  LEA R17, R15, UR4, 0x2 ;  /* 0x000000040f117c11 */ /* 0x000fe2000f8e10ff */
[----:B------:R-:W-:Y:S01]  /*2a20*/  IMAD.SHL.U32 R27, R27, 0x4, RZ ;  /* 0x000000041b1b7824 */ /* 0x000fe200078e00ff */
[----:B------:R-:W0:Y:S02]  /*2a30*/  LDS.U8 R15, [R16+0x13b] ;  /* 0x00013b00100f7984 */ /* 0x000e240000000000 */
[----:B------:R-:W0:Y:S02]  /*2a40*/  LDC.U8 R20, c[0x3][R17] ;  /* 0x00c0000011147b82 */ /* 0x000e240000000000 */
[----:B------:R-:W1:Y:S04]  /*2a50*/  LDS.U8 R19, [R16+0x13c] ;  /* 0x00013c0010137984 */ /* 0x000e680000000000 */
[----:B------:R-:W2:Y:S02]  /*2a60*/  LDS.U8 R21, [R16+0x13d] ;  /* 0x00013d0010157984 */ /* 0x000ea40000000000 */
[----:B------:R-:W1:Y:S02]  /*2a70*/  LDC.U8 R22, c[0x3][R27+0x25c] ;  /* 0x00c097001b167b82 */ /* 0x000e640000000000 */
[----:B------:R-:W3:Y:S06]  /*2a80*/  LDS.U8 R23, [R16+0x13e] ;  /* 0x00013e0010177984 */ /* 0x000eec0000000000 */
        /* <DEDUP_REMOVED lines=9> */
[----:B------:R-:W-:-:S07]  /*2b20*/  PRMT R20, R30, 0x7610, R20 ;  /* 0x000076101e147816 */ /* 0x000fce0000000014 */
.L_x_160:
[----:B------:R-:W-:Y:S05]  /*2b30*/  @!P2 BRA `(.L_x_159) ;  /* 0x000000000070a947 */ /* 0x000fea0003800000 */
[----:B------:R-:W-:Y:S02]  /*2b40*/  ISETP.NE.AND P3, PT, R32, 0x1, PT ;  /* 0x000000012000780c */ /* 0x000fe40003f65270 */
[----:B------:R-:W-:-:S11]  /*2b50*/  LOP3.LUT P2, RZ, R28, 0x1, RZ, 0xc0, !PT ;  /* 0x000000011cff7812 */ /* 0x000fd6000784c0ff */
[----:B------:R-:W-:Y:S05]  /*2b60*/  @!P3 BRA `(.L_x_161) ;  /* 0x000000000040b947 */ /* 0x000fea0003800000 */
[C-C-:B------:R-:W-:Y:S01]  /*2b70*/  IMAD.IADD R15, R13.reuse, 0x1, R14.reuse ;  /* 0x000000010d0f7824 */ /* 0x140fe200078e020e */
[----:B------:R-:W-:Y:S01]  /*2b80*/  UMOV UR4, 0x258 ;  /* 0x0000025800047882 */ /* 0x000fe20000000000 */
[----:B------:R-:W-:-:S03]  /*2b90*/  IMAD.IADD R16, R13, 0x1, R14 ;  /* 0x000000010d107824 */ /* 0x000fc600078e020e */
[----:B------:R-:W-:Y:S02]  /*2ba0*/  LEA R17, R15, UR4, 0x2 ;  /* 0x000000040f117c11 */ /* 0x000fe4000f8e10ff */
[----:B------:R-:W-:Y:S01]  /*2bb0*/  SHF.L.U32 R21, R16, 0x2, RZ ;  /* 0x0000000210157819 */ /* 0x000fe200000006ff */
[----:B------:R-:W-:Y:S01]  /*2bc0*/  IMAD.IADD R16, R26, 0x1, R14 ;  /* 0x000000011a107824 */ /* 0x000fe200078e020e */
[----:B------:R-:W0:Y:S01]  /*2bd0*/  LDC.U8 R20, c[0x3][R17] ;  /* 0x00c0000011147b82 */ /* 0x000e220000000000 */
[----:B------:R-:W-:-:S03]  /*2be0*/  VIADD R14, R14, 0x2 ;  /* 0x000000020e0e7836 */ /* 0x000fc60000000000 */
[----:B------:R-:W0:Y:S04]  /*2bf0*/  LDS.U8 R15, [R16+0x13b] ;  /* 0x00013b00100f7984 */ /* 0x000e280000000000 */
[----:B------:R-:W1:Y:S01]  /*2c00*/  LDC.U8 R22, c[0x3][R21+0x25c] ;  /* 0x00c0970015167b82 */ /* 0x000e620000000000 */
[----:B------:R-:W1:Y:S01]  /*2c10*/  LDS.U8 R19, [R16+0x13c] ;  /* 0x00013c0010137984 */ /* 0x000e620000000000 */
[----:B0-----:R-:W-:-:S05]  /*2c20*/  IMAD R15, R15, R20, RZ ;  /* 0x000000140f0f7224 */ /* 0x001fca00078e02ff */
[----:B------:R-:W-:Y:S01]  /*2c30*/  LOP3.LUT R15, R15, R18, RZ, 0x3c, !PT ;  /* 0x000000120f0f7212 */ /* 0x000fe200078e3cff */
[----:B-1----:R-:W-:-:S05]  /*2c40*/  IMAD R22, R19, R22, RZ ;  /* 0x0000001613167224 */ /* 0x002fca00078e02ff */
[C---:B------:R-:W-:Y:S02]  /*2c50*/  LOP3.LUT R18, R22.reuse, R15, RZ, 0x3c, !PT ;  /* 0x0000000f16127212 */ /* 0x040fe400078e3cff */
[----:B------:R-:W-:-:S07]  /*2c60*/  PRMT R20, R22, 0x7610, R20 ;  /* 0x0000761016147816 */ /* 0x000fce0000000014 */
.L_x_161:
[----:B------:R-:W-:Y:S05]  /*2c70*/  @!P2 BRA `(.L_x_159) ;  /* 0x000000000020a947 */ /* 0x000fea0003800000 */
[----:B------:R-:W-:Y:S01]  /*2c80*/  IADD3 R13, PT, PT, R13, R14, RZ ;  /* 0x0000000e0d0d7210 */ /* 0x000fe20007ffe0ff */
[----:B------:R-:W-:Y:S01]  /*2c90*/  UMOV UR4, 0x258 ;  /* 0x0000025800047882 */ /* 0x000fe20000000000 */
[----:B------:R-:W-:Y:S02]  /*2ca0*/  PRMT R15, R18, 0x7610, R15 ;  /* 0x00007610120f7816 */ /* 0x000fe4000000000f */
[----:B------:R-:W-:Y:S01]  /*2cb0*/  LEA R16, R13, UR4, 0x2 ;  /* 0x000000040d107c11 */ /* 0x000fe2000f8e10ff */
[----:B------:R-:W-:-:S05]  /*2cc0*/  IMAD.IADD R13, R26, 0x1, R14 ;  /* 0x000000011a0d7824 */ /* 0x000fca00078e020e */
[----:B------:R-:W0:Y:S01]  /*2cd0*/  LDC.U8 R16, c[0x3][R16] ;  /* 0x00c0000010107b82 */ /* 0x000e220000000000 */
[----:B------:R-:W0:Y:S02]  /*2ce0*/  LDS.U8 R13, [R13+0x13b] ;  /* 0x00013b000d0d7984 */ /* 0x000e240000000000 */
[----:B0-----:R-:W-:-:S07]  /*2cf0*/  IMAD R20, R13, R16, RZ ;  /* 0x000000100d147224 */ /* 0x001fce00078e02ff */
.L_x_159:
[----:B------:R-:W-:Y:S02]  /*2d00*/  LOP3.LUT R13, R15, 0xff, RZ, 0xc0, !PT ;  /* 0x000000ff0f0d7812 */ /* 0x000fe400078ec0ff */
[----:B------:R-:W-:-:S04]  /*2d10*/  LOP3.LUT R14, R20, 0xff, RZ, 0xc0, !PT ;  /* 0x000000ff140e7812 */ /* 0x000fc800078ec0ff */
[----:B------:R-:W-:-:S13]  /*2d20*/  ISETP.NE.AND P2, PT, R14, R13, PT ;  /* 0x0000000d0e00720c */ /* 0x000fda0003f45270 */
[----:B------:R-:W-:Y:S05]  /*2d30*/  @P2 BRA `(.L_x_162) ;  /* 0x00000004003c2947 */ /* 0x000fea0003800000 */
[----:B------:R-:W-:-:S05]  /*2d40*/  VIADD R12, R12, 0x1 ;  /* 0x000000010c0c7836 */ /* 0x000fca0000000000 */
[----:B------:R-:W-:-:S13]  /*2d50*/  ISETP.NE.AND P2, PT, R12, R25, PT ;  /* 0x000000190c00720c */ /* 0x000fda0003f45270 */
[----:B------:R-:W-:Y:S05]  /*2d60*/  @P2 BRA `(.L_x_163) ;  /* 0xfffffff800382947 */ /* 0x000fea000383ffff */
.L_x_156:
[----:B------:R-:W-:Y:S01]  /*2d70*/  UISETP.GE.U32.AND UP0, UPT, UR6, 0x7, UPT ;  /* 0x000000070600788c */ /* 0x000fe2000bf06070 */
[----:B----4-:R-:W-:-:S08]  /*2d80*/  HFMA2 R9, -RZ, RZ, 0, 0 ;  /* 0x00000000ff097431 */ /* 0x010fd000000001ff */
[----:B------:R-:W-:Y:S05]  /*2d90*/  BRA.U !UP0, `(.L_x_164) ;  /* 0x0000000108707547 */ /* 0x000fea000b800000 */
[----:B------:R-:W-:Y:S01]  /*2da0*/  BSSY.RECONVERGENT B1, `(.L_x_164) ;  /* 0x000001b000017945 */ /* 0x000fe20003800200 */
[----:B------:R-:W-:Y:S01]  /*2db0*/  LOP3.LUT R9, R28, 0x7ffffff8, RZ, 0xc0, !PT ;  /* 0x7ffffff81c097812 */ /* 0x000fe200078ec0ff */
[----:B------:R-:W-:-:S07]  /*2dc0*/  IMAD.MOV.U32 R24, RZ, RZ, RZ ;  /* 0x000000ffff187224 */ /* 0x000fce00078e00ff */
.L_x_165:
[----:B------:R-:W-:-:S04]  /*2dd0*/  IMAD.IADD R27, R26, 0x1, R24 ;  /* 0x000000011a1b7824 */ /* 0x000fc800078e0218 */
[C---:B0-----:R-:W-:Y:S01]  /*2de0*/  IMAD R29, R24.reuse, 0x7, R27 ;  /* 0x00000007181d7824 */ /* 0x041fe200078e021b */
[----:B-1----:R-:W0:Y:S01]  /*2df0*/  LDS.U8 R20, [R27+0x13b] ;  /* 0x00013b001b147984 */ /* 0x002e220000000000 */
[----:B------:R-:W-:-:S04]  /*2e00*/  IADD3 R24, PT, PT, R24, 0x8, RZ ;  /* 0x0000000818187810 */ /* 0x000fc80007ffe0ff */
        /* <DEDUP_REMOVED lines=21> */
.L_x_164:
        /* <DEDUP_REMOVED lines=9> */
[----:B------:R-:W-:Y:S01]  /*2ff0*/  VIADD R9, R9, 0x4 ;  /* 0x0000000409097836 */ /* 0x000fe20000000000 */
        /* <DEDUP_REMOVED lines=11> */
.L_x_168:
[----:B------:R-:W-:Y:S05]  /*30b0*/  @!P1 BRA `(.L_x_167) ;  /* 0x0000000000509947 */ /* 0x000fea0003800000 */
[----:B------:R-:W-:Y:S01]  /*30c0*/  ISETP.NE.AND P0, PT, R22, 0x1, PT ;  /* 0x000000011600780c */ /* 0x000fe20003f05270 */
[----:B------:R-:W-:Y:S01]  /*30d0*/  BSSY.RECONVERGENT B2, `(.L_x_169) ;  /* 0x000000d000027945 */ /* 0x000fe20003800200 */
[----:B------:R-:W-:-:S04]  /*30e0*/  LOP3.LUT R12, R28, 0x1, RZ, 0xc0, !PT ;  /* 0x000000011c0c7812 */ /* 0x000fc800078ec0ff */
[----:B------:R-:W-:-:S07]  /*30f0*/  ISETP.NE.U32.AND P1, PT, R12, 0x1, PT ;  /* 0x000000010c00780c */ /* 0x000fce0003f25070 */
[----:B------:R-:W-:Y:S06]  /*3100*/  @!P0 BRA `(.L_x_170) ;  /* 0x0000000000248947 */ /* 0x000fec0003800000 */
[----:B------:R-:W-:-:S05]  /*3110*/  IADD3 R16, PT, PT, R26, R9, RZ ;  /* 0x000000091a107210 */ /* 0x000fca0007ffe0ff */
[----:B------:R-:W1:Y:S01]  /*3120*/  LDS.U8 R12, [R16+0x13b] ;  /* 0x00013b00100c7984 */ /* 0x000e620000000000 */
[C---:B------:R-:W-:Y:S02]  /*3130*/  IMAD R17, R9.reuse, 0x7, R16 ;  /* 0x0000000709117824 */ /* 0x040fe400078e0210 */
[----:B------:R-:W-:Y:S01]  /*3140*/  VIADD R9, R9, 0x2 ;  /* 0x0000000209097836 */ /* 0x000fe20000000000 */
[----:B-1----:R-:W1:Y:S02]  /*3150*/  I2F.F64.U16 R12, R12 ;  /* 0x0000000c000c7312 */ /* 0x002e640000101800 */
[----:B-1----:R-:W-:Y:S04]  /*3160*/  STS.64 [R17+0x160], R12 ;  /* 0x0001600c11007388 */ /* 0x002fe80000000a00 */
[----:B------:R-:W1:Y:S02]  /*3170*/  LDS.U8 R14, [R16+0x13c] ;  /* 0x00013c00100e7984 */ /* 0x000e640000000000 */
[----:B-1----:R-:W1:Y:S02]  /*3180*/  I2F.F64.U16 R14, R14 ;  /* 0x0000000e000e7312 */ /* 0x002e640000101800 */
[----:B-1----:R1:W-:Y:S02]  /*3190*/  STS.64 [R17+0x168], R14 ;  /* 0x0001680e11007388 */ /* 0x0023e40000000a00 */
.L_x_170:
[----:B------:R-:W-:Y:S05]  /*31a0*/  BSYNC.RECONVERGENT B2 ;  /* 0x0000000000027941 */ /* 0x000fea0003800200 */
.L_x_169:
[----:B-1----:R-:W-:-:S04]  /*31b0*/  @!P1 IMAD.IADD R14, R26, 0x1, R9 ;  /* 0x000000011a0e9824 */ /* 0x002fc800078e0209 */
[----:B------:R-:W-:Y:S01]  /*31c0*/  @!P1 IMAD R9, R9, 0x7, R14 ;  /* 0x0000000709099824 */ /* 0x000fe200078e020e */
[----:B------:R-:W1:Y:S02]  /*31d0*/  @!P1 LDS.U8 R12, [R14+0x13b] ;  /* 0x00013b000e0c9984 */ /* 0x000e640000000000 */
[----:B-1----:R-:W1:Y:S02]  /*31e0*/  @!P1 I2F.F64.U16 R12, R12 ;  /* 0x0000000c000c9312 */ /* 0x002e640000101800 */
[----:B-1----:R2:W-:Y:S02]  /*31f0*/  @!P1 STS.64 [R9+0x160], R12 ;  /* 0x0001600c09009388 */ /* 0x0025e40000000a00 */
.L_x_167:
[----:B------:R-:W-:Y:S05]  /*3200*/  BSYNC.RECONVERGENT B1 ;  /* 0x0000000000017941 */ /* 0x000fea0003800200 */
.L_x_166:
[----:B--2---:R-:W-:-:S05]  /*3210*/  MOV R9, 0x1 ;  /* 0x0000000100097802 */ /* 0x004fca0000000f00 */
[----:B------:R2:W-:Y:S02]  /*3220*/  STS [R26+0x328], R9 ;  /* 0x000328091a007388 */ /* 0x0005e40000000800 */
.L_x_162:
[----:B------:R-:W-:Y:S05]  /*3230*/  BSYNC.RECONVERGENT B0 ;  /* 0x0000000000007941 */ /* 0x000fea0003800200 */
.L_x_155:
[----:B--2---:R-:W-:Y:S01]  /*3240*/  VIMNMX R9, PT, PT, R25, R28, PT ;  /* 0x0000001c19097248 */ /* 0x004fe20003fe0100 */
[----:B------:R-:W-:Y:S01]  /*3250*/  BSSY.RECONVERGENT B1, `(.L_x_171) ;  /* 0x0000204000017945 */ /* 0x000fe20003800200 */
[----:B-1----:R-:W-:-:S03]  /*3260*/  VIMNMX R14, PT, PT, R28, 0x4, PT ;  /* 0x000000041c0e7848 */ /* 0x002fc60003fe0100 */
[----:B------:R-:W-:Y:S01]  /*3270*/  BSSY.RELIABLE B0, `(.L_x_172) ;  /* 0x0000200000007945 */ /* 0x000fe20003800100 */
[----:B------:R-:W-:Y:S01]  /*3280*/  ISETP.GE.AND P0, PT, R9, 0x1, PT ;  /* 0x000000010900780c */ /* 0x000fe20003f06270 */
[----:B------:R-:W-:Y:S01]  /*3290*/  IMAD.MOV.U32 R27, RZ, RZ, 0x1 ;  /* 0x00000001ff1b7424 */ /* 0x000fe200078e00ff */
[C---:B------:R-:W-:Y:S01]  /*32a0*/  LOP3.LUT R24, R28.reuse, 0xf, RZ, 0xc0, !PT ;  /* 0x0000000f1c187812 */ /* 0x040fe200078ec0ff */
[----:B0-----:R-:W-:Y:S01]  /*32b0*/  IMAD.MOV.U32 R19, RZ, RZ, RZ ;  /* 0x000000ffff137224 */ /* 0x001fe200078e00ff */
[C---:B------:R-:W-:Y:S02]  /*32c0*/  LOP3.LUT R9, R28.reuse, 0x3, RZ, 0xc0, !PT ;  /* 0x000000031c097812 */ /* 0x040fe400078ec0ff */
[C---:B------:R-:W-:Y:S02]  /*32d0*/  LOP3.LUT R17, R28.reuse, 0x7ffffff8, RZ, 0xc0, !PT ;  /* 0x7ffffff81c117812 */ /* 0x040fe400078ec0ff */
[----:B------:R-:W-:Y:S02]  /*32e0*/  LOP3.LUT R28, R28, 0x1, RZ, 0xc0, !PT ;  /* 0x000000011c1c7812 */ /* 0x000fe400078ec0ff */
[----:B------:R-:W-:-:S02]  /*32f0*/  PRMT R16, RZ, 0x7610, R16 ;  /* 0x00007610ff107816 */ /* 0x000fc40000000010 */
[----:B------:R-:W-:Y:S02]  /*3300*/  PRMT R15, RZ, 0x7610, R15 ;  /* 0x00007610ff0f7816 */ /* 0x000fe4000000000f */
[----:B------:R-:W-:-:S07]  /*3310*/  VIMNMX.U32 R14, PT, PT, R14, 0x1, !PT ;  /* 0x000000010e0e7848 */ /* 0x000fce0007fe0000 */
.L_x_215:
[----:B------:R-:W0:Y:S02]  /*3320*/  LDS R18, [R26+0x328] ;  /* 0x000328001a127984 */ /* 0x000e240000000800 */
[----:B0-----:R-:W-:-:S13]  /*3330*/  ISETP.GT.AND P1, PT, R18, 0x2, PT ;  /* 0x000000021200780c */ /* 0x001fda0003f24270 */
[----:B------:R-:W-:Y:S05]  /*3340*/  @P1 BREAK.RELIABLE B0 ;  /* 0x0000000000001942 */ /* 0x000fea0003800100 */
[----:B-12---:R-:W-:Y:S05]  /*3350*/  @P1 BRA `(.L_x_173) ;  /* 0x0000001c00cc1947 */ /* 0x006fea0003800000 */
[----:B------:R-:W-:Y:S01]  /*3360*/  UISETP.GE.U32.AND UP0, UPT, UR6, 0xf, UPT ;  /* 0x0000000f0600788c */ /* 0x000fe2000bf06070 */
[----:B------:R-:W-:Y:S01]  /*3370*/  IADD3 R16, PT, PT, R16, 0x1, RZ ;  /* 0x0000000110107810 */ /* 0x000fe20007ffe0ff */
[----:B------:R-:W-:Y:S02]  /*3380*/  VIADD R15, R15, 0x1 ;  /* 0x000000010f0f7836 */ /* 0x000fe40000000000 */
[----:B------:R-:W-:-:S05]  /*3390*/  IMAD.MOV.U32 R21, RZ, RZ, RZ ;  /* 0x000000ffff157224 */ /* 0x000fca00078e00ff */
[----:B------:R-:W-:Y:S05]  /*33a0*/  BRA.U !UP0, `(.L_x_174) ;  /* 0x00000001082c7547 */ /* 0x000fea000b800000 */
[----:B------:R-:W0:Y:S01]  /*33b0*/  LDCU UR7, c[0x0][0x3a0] ;  /* 0x00007400ff0777ac */ /* 0x000e220008000800 */
[----:B------:R-:W-:Y:S01]  /*33c0*/  UMOV UR4, URZ ;  /* 0x000000ff00047c82 */ /* 0x000fe20008000000 */
[----:B0-----:R-:W-:-:S12]  /*33d0*/  ULOP3.LUT UR7, UR7, 0x7ffffff0, URZ, 0xc0, !UPT ;  /* 0x7ffffff007077892 */ /* 0x001fd8000f8ec0ff */
.L_x_175:
[----:B------:R0:W-:Y:S04]  /*33e0*/  STS.U16 [R26+UR4+0x14a], RZ ;  /* 0x00014aff1a007988 */ /* 0x0001e80008000404 */
[----:B------:R0:W-:Y:S04]  /*33f0*/  STS [R26+UR4+0x14c], RZ ;  /* 0x00014cff1a007988 */ /* 0x0001e80008000804 */
[----:B------:R0:W-:Y:S04]  /*3400*/  STS.64 [R26+UR4+0x150], RZ ;  /* 0x000150ff1a007988 */ /* 0x0001e80008000a04 */
[----:B------:R0:W-:Y:S01]  /*3410*/  STS.U16 [R26+UR4+0x158], RZ ;  /* 0x000158ff1a007988 */ /* 0x0001e20008000404 */
[----:B------:R-:W-:-:S04]  /*3420*/  UIADD3 UR4, UPT, UPT, UR4, 0x10, URZ ;  /* 0x0000001004047890 */ /* 0x000fc8000fffe0ff */
[----:B------:R-:W-:-:S09]  /*3430*/  UISETP.NE.AND UP0, UPT, UR4, UR7, UPT ;  /* 0x000000070400728c */ /* 0x000fd2000bf05270 */
[----:B0-----:R-:W-:Y:S05]  /*3440*/  BRA.U UP0, `(.L_x_175) ;  /* 0xfffffffd00e47547 */ /* 0x001fea000b83ffff */
[----:B------:R-:W-:-:S07]  /*3450*/  MOV R21, UR7 ;  /* 0x0000000700157c02 */ /* 0x000fce0008000f00 */
.L_x_174:
        /* <DEDUP_REMOVED lines=8> */
[----:B------:R-:W-:Y:S01]  /*34e0*/  IMAD.IADD R18, R26, 0x1, R21 ;  /* 0x000000011a127824 */ /* 0x000fe200078e0215 */
[----:B------:R-:W-:-:S04]  /*34f0*/  IADD3 R21, PT, PT, R21, 0x8, RZ ;  /* 0x0000000815157810 */ /* 0x000fc80007ffe0ff */
        /* <DEDUP_REMOVED lines=8> */
.L_x_179:
[----:B------:R-:W-:Y:S05]  /*3580*/  BSYNC.RECONVERGENT B3 ;  /* 0x0000000000037941 */ /* 0x000fea0003800200 */
.L_x_178:
[----:B------:R-:W-:Y:S05]  /*3590*/  @!P2 BRA `(.L_x_177) ;  /* 0x000000000044a947 */ /* 0x000fea0003800000 */
[----:B0-----:R-:W-:Y:S01]  /*35a0*/  VIADD R18, R8, 0xffffffff ;  /* 0xffffffff08127836 */ /* 0x001fe20000000000 */
[----:B------:R-:W-:-:S04]  /*35b0*/  ISETP.NE.AND P2, PT, R9, RZ, PT ;  /* 0x000000ff0900720c */ /* 0x000fc80003f45270 */
[----:B------:R-:W-:-:S13]  /*35c0*/  ISETP.GE.U32.AND P1, PT, R18, 0x3, PT ;  /* 0x000000031200780c */ /* 0x000fda0003f26070 */
[----:B------:R-:W-:Y:S01]  /*35d0*/  @P1 IMAD.IADD R18, R26, 0x1, R21 ;  /* 0x000000011a121824 */ /* 0x000fe200078e0215 */
[----:B------:R-:W-:-:S04]  /*35e0*/  @P1 IADD3 R21, PT, PT, R21, 0x4, RZ ;  /* 0x0000000415151810 */ /* 0x000fc80007ffe0ff */
        /* <DEDUP_REMOVED lines=12> */
.L_x_177:
[----:B------:R-:W-:Y:S05]  /*36b0*/  BSYNC.RECONVERGENT B2 ;  /* 0x0000000000027941 */ /* 0x000fea0003800200 */
.L_x_176:
[----:B------:R-:W-:Y:S01]  /*36c0*/  ISETP.GE.U32.AND P1, PT, R19, 0xf, PT ;  /* 0x0000000f1300780c */ /* 0x000fe20003f26070 */
[----:B------:R-:W-:Y:S01]  /*36d0*/  BSSY.RECONVERGENT B2, `(.L_x_180) ;  /* 0x0000012000027945 */ /* 0x000fe20003800200 */
[----:B------:R-:W-:Y:S01]  /*36e0*/  LOP3.LUT P2, RZ, R27, 0xf, RZ, 0xc0, !PT ;  /* 0x0000000f1bff7812 */ /* 0x000fe2000784c0ff */
[----:B--2---:R-:W-:-:S10]  /*36f0*/  IMAD.MOV.U32 R21, RZ, RZ, RZ ;  /* 0x000000ffff157224 */ /* 0x004fd400078e00ff */
[----:B------:R-:W-:Y:S05]  /*3700*/  @!P1 BRA `(.L_x_181) ;  /* 0x0000000000389947 */ /* 0x000fea0003800000 */
[----:B------:R-:W-:Y:S01]  /*3710*/  HFMA2 R23, -RZ, RZ, 0, 1.5318393707275390625e-05 ;  /* 0x00000101ff177431 */ /* 0x000fe200000001ff */
[----:B------:R-:W-:Y:S01]  /*3720*/  LOP3.LUT R21, R27, 0xfffffff0, RZ, 0xc0, !PT ;  /* 0xfffffff01b157812 */ /* 0x000fe200078ec0ff */
[----:B------:R-:W-:Y:S01]  /*3730*/  IMAD.MOV.U32 R20, RZ, RZ, RZ ;  /* 0x000000ffff147224 */ /* 0x000fe200078e00ff */
[----:B01----:R-:W-:Y:S01]  /*3740*/  MOV R18, 0x1010101 ;  /* 0x0101010100127802 */ /* 0x003fe20000000f00 */
[----:B------:R-:W-:Y:S02]  /*3750*/  IMAD.MOV.U32 R29, RZ, RZ, 0x1010101 ;  /* 0x01010101ff1d7424 */ /* 0x000fe400078e00ff */
[----:B------:R-:W-:-:S07]  /*3760*/  IMAD.MOV.U32 R19, RZ, RZ, 0x1010101 ;  /* 0x01010101ff137424 */ /* 0x000fce00078e00ff */
.L_x_182:
[----:B--2---:R-:W-:Y:S01]  /*3770*/  IMAD.IADD R22, R26, 0x1, R20 ;  /* 0x000000011a167824 */ /* 0x004fe200078e0214 */
[----:B------:R-:W-:-:S04]  /*3780*/  IADD3 R20, PT, PT, R20, 0x10, RZ ;  /* 0x0000001014147810 */ /* 0x000fc80007ffe0ff */
[----:B------:R2:W-:Y:S01]  /*3790*/  STS.U16 [R22+0x14a], R23 ;  /* 0x00014a1716007388 */ /* 0x0005e20000000400 */
[----:B------:R-:W-:-:S03]  /*37a0*/  ISETP.NE.AND P1, PT, R20, R21, PT ;  /* 0x000000151400720c */ /* 0x000fc60003f25270 */
[----:B------:R2:W-:Y:S04]  /*37b0*/  STS [R22+0x14c], R29 ;  /* 0x00014c1d16007388 */ /* 0x0005e80000000800 */
[----:B------:R2:W-:Y:S04]  /*37c0*/  STS.64 [R22+0x150], R18 ;  /* 0x0001501216007388 */ /* 0x0005e80000000a00 */
[----:B------:R2:W-:Y:S02]  /*37d0*/  STS.U16 [R22+0x158], R23 ;  /* 0x0001581716007388 */ /* 0x0005e40000000400 */
[----:B------:R-:W-:Y:S05]  /*37e0*/  @P1 BRA `(.L_x_182) ;  /* 0xfffffffc00e01947 */ /* 0x000fea000383ffff */
.L_x_181:
[----:B------:R-:W-:Y:S05]  /*37f0*/  BSYNC.RECONVERGENT B2 ;  /* 0x0000000000027941 */ /* 0x000fea0003800200 */
.L_x_180:
        /* <DEDUP_REMOVED lines=8> */
[----:B------:R-:W-:Y:S01]  /*3880*/  IMAD.MOV.U32 R19, RZ, RZ, 0x1 ;  /* 0x00000001ff137424 */ /* 0x000fe200078e00ff */
[----:B------:R-:W-:Y:S01]  /*3890*/  IADD3 R18, PT, PT, R26, R21, RZ ;  /* 0x000000151a127210 */ /* 0x000fe20007ffe0ff */
[----:B------:R-:W-:-:S04]  /*38a0*/  VIADD R21, R21, 0x8 ;  /* 0x0000000815157836 */ /* 0x000fc80000000000 */
        /* <DEDUP_REMOVED lines=8> */
.L_x_186:
[----:B------:R-:W-:Y:S05]  /*3930*/  BSYNC.RECONVERGENT B3 ;  /* 0x0000000000037941 */ /* 0x000fea0003800200 */
.L_x_185:
[----:B------:R-:W-:Y:S05]  /*3940*/  @!P2 BRA `(.L_x_184) ;  /* 0x000000000058a947 */ /* 0x000fea0003800000 */
[----:B0-----:R-:W-:Y:S01]  /*3950*/  LOP3.LUT R18, R16, 0xffff, RZ, 0xc0, !PT ;  /* 0x0000ffff10127812 */ /* 0x001fe200078ec0ff */
[----:B------:R-:W-:-:S03]  /*3960*/  HFMA2 R20, -RZ, RZ, 0, 5.9604644775390625e-08 ;  /* 0x00000001ff147431 */ /* 0x000fc600000001ff */
[C---:B------:R-:W-:Y:S02]  /*3970*/  LOP3.LUT R19, R18.reuse, 0x7, RZ, 0xc0, !PT ;  /* 0x0000000712137812 */ /* 0x040fe400078ec0ff */
[----:B------:R-:W-:-:S03]  /*3980*/  LOP3.LUT R18, R18, 0x3, RZ, 0xc0, !PT ;  /* 0x0000000312127812 */ /* 0x000fc600078ec0ff */
[----:B------:R-:W-:Y:S01]  /*3990*/  VIADD R19, R19, 0xffffffff ;  /* 0xffffffff13137836 */ /* 0x000fe20000000000 */
[----:B------:R-:W-:-:S04]  /*39a0*/  ISETP.NE.AND P2, PT, R18, RZ, PT ;  /* 0x000000ff1200720c */ /* 0x000fc80003f45270 */
[----:B------:R-:W-:-:S13]  /*39b0*/  ISETP.GE.U32.AND P1, PT, R19, 0x3, PT ;  /* 0x000000031300780c */ /* 0x000fda0003f26070 */
[----:B------:R-:W-:Y:S02]  /*39c0*/  @P1 IMAD.IADD R19, R26, 0x1, R21 ;  /* 0x000000011a131824 */ /* 0x000fe400078e0215 */
[----:B------:R-:W-:-:S03]  /*39d0*/  @P1 VIADD R21, R21, 0x4 ;  /* 0x0000000415151836 */ /* 0x000fc60000000000 */
[----:B------:R3:W-:Y:S04]  /*39e0*/  @P1 STS.U8 [R19+0x14a], R20 ;  /* 0x00014a1413001388 */ /* 0x0007e80000000000 */
[----:B------:R3:W-:Y:S04]  /*39f0*/  @P1 STS.U8 [R19+0x14b], R20 ;  /* 0x00014b1413001388 */ /* 0x0007e80000000000 */
[----:B------:R3:W-:Y:S04]  /*3a00*/  @P1 STS.U8 [R19+0x14c], R20 ;  /* 0x00014c1413001388 */ /* 0x0007e80000000000 */
[----:B------:R3:W-:Y:S01]  /*3a10*/  @P1 STS.U8 [R19+0x14d], R20 ;  /* 0x00014d1413001388 */ /* 0x0007e20000000000 */
[----:B------:R-:W-:Y:S05]  /*3a20*/  @!P2 BRA `(.L_x_184) ;  /* 0x000000000020a947 */ /* 0x000fea0003800000 */
[----:B---3--:R-:W-:Y:S01]  /*3a30*/  MOV R19, 0x1 ;  /* 0x0000000100137802 */ /* 0x008fe20000000f00 */
[----:B------:R-:W-:Y:S01]  /*3a40*/  IMAD.IADD R21, R26, 0x1, R21 ;  /* 0x000000011a157824 */ /* 0x000fe200078e0215 */
[----:B------:R-:W-:-:S04]  /*3a50*/  ISETP.NE.AND P1, PT, R18, 0x1, PT ;  /* 0x000000011200780c */ /* 0x000fc80003f25270 */
[----:B------:R4:W-:Y:S09]  /*3a60*/  STS.U8 [R21+0x14a], R19 ;  /* 0x00014a1315007388 */ /* 0x0009f20000000000 */
[----:B------:R-:W-:Y:S05]  /*3a70*/  @!P1 BRA `(.L_x_184) ;  /* 0x00000000000c9947 */ /* 0x000fea0003800000 */
[----:B------:R-:W-:Y:S01]  /*3a80*/  ISETP.NE.AND P1, PT, R18, 0x2, PT ;  /* 0x000000021200780c */ /* 0x000fe20003f25270 */
[----:B------:R0:W-:-:S12]  /*3a90*/  STS.U8 [R21+0x14b], R19 ;  /* 0x00014b1315007388 */ /* 0x0001d80000000000 */
[----:B------:R0:W-:Y:S02]  /*3aa0*/  @P1 STS.U8 [R21+0x14c], R19 ;  /* 0x00014c1315001388 */ /* 0x0001e40000000000 */
.L_x_184:
[----:B------:R-:W-:Y:S05]  /*3ab0*/  BSYNC.RECONVERGENT B2 ;  /* 0x0000000000027941 */ /* 0x000fea0003800200 */
.L_x_183:
[----:B012---:R-:W-:Y:S01]  /*3ac0*/  IMAD.U32 R18, RZ, RZ, UR6 ;  /* 0x00000006ff127e24 */ /* 0x007fe2000f8e00ff */
[----:B---34-:R-:W-:-:S04]  /*3ad0*/  MOV R19, RZ ;  /* 0x000000ff00137202 */ /* 0x018fc80000000f00 */
[----:B------:R-:W-:-:S13]  /*3ae0*/  ISETP.GE.U32.AND P1, PT, R18, 0x7, PT ;  /* 0x000000071200780c */ /* 0x000fda0003f26070 */
[----:B------:R-:W-:Y:S05]  /*3af0*/  @!P1 BRA `(.L_x_187) ;  /* 0x0000000000e49947 */ /* 0x000fea0003800000 */
[----:B------:R-:W-:Y:S01]  /*3b00*/  BSSY.RECONVERGENT B2, `(.L_x_188) ;  /* 0x0000037000027945 */ /* 0x000fe20003800200 */
[----:B------:R-:W-:-:S07]  /*3b10*/  IMAD.MOV.U32 R18, RZ, RZ, RZ ;  /* 0x000000ffff127224 */ /* 0x000fce00078e00ff */
.L_x_189:
[----:B------:R-:W-:-:S04]  /*3b20*/  IMAD R21, R18, 0x4, R26 ;  /* 0x0000000412157824 */ /* 0x000fc800078e021a */
[C---:B------:R-:W-:Y:S01]  /*3b30*/  IMAD R19, R18.reuse, -0x3, R21 ;  /* 0xfffffffd12137824 */ /* 0x040fe200078e0215 */
[----:B0-----:R-:W0:Y:S01]  /*3b40*/  LDS R23, [R21+0xf0] ;  /* 0x0000f00015177984 */ /* 0x001e220000000800 */
[----:B------:R-:W-:-:S03]  /*3b50*/  VIADD R18, R18, 0x8 ;  /* 0x0000000812127836 */ /* 0x000fc60000000000 */
[----:B------:R-:W-:Y:S02]  /*3b60*/  LDS.U8 R29, [R19+0x14a] ;  /* 0x00014a00131d7984 */ /* 0x000fe40000000000 */
[----:B------:R-:W-:Y:S02]  /*3b70*/  ISETP.NE.AND P2, PT, R18, R17, PT ;  /* 0x000000111200720c */ /* 0x000fe40003f45270 */
        /* <DEDUP_REMOVED lines=48> */
.L_x_188:
[----:B------:R-:W-:-:S07]  /*3e80*/  MOV R19, R17 ;  /* 0x0000001100137202 */ /* 0x000fce0000000f00 */
.L_x_187:
[----:B------:R-:W-:-:S13]  /*3e90*/  ISETP.NE.AND P2, PT, R8, RZ, PT ;  /* 0x000000ff0800720c */ /* 0x000fda0003f45270 */
[----:B------:R-:W-:Y:S05]  /*3ea0*/  @!P2 BRA `(.L_x_190) ;  /* 0x0000000000f8a947 */ /* 0x000fea0003800000 */
[----:B------:R-:W-:Y:S01]  /*3eb0*/  VIADD R18, R8, 0xffffffff ;  /* 0xffffffff08127836 */ /* 0x000fe20000000000 */
[----:B------:R-:W-:-:S04]  /*3ec0*/  ISETP.NE.AND P4, PT, R9, RZ, PT ;  /* 0x000000ff0900720c */ /* 0x000fc80003f85270 */
[----:B------:R-:W-:-:S13]  /*3ed0*/  ISETP.GE.U32.AND P3, PT, R18, 0x3, PT ;  /* 0x000000031200780c */ /* 0x000fda0003f66070 */
[----:B------:R-:W-:Y:S05]  /*3ee0*/  @!P3 BRA `(.L_x_191) ;  /* 0x00000000006cb947 */ /* 0x000fea0003800000 */
[----:B------:R-:W-:-:S04]  /*3ef0*/  IMAD R20, R19, 0x4, R26 ;  /* 0x0000000413147824 */ /* 0x000fc800078e021a */
[C---:B------:R-:W-:Y:S01]  /*3f00*/  IMAD R18, R19.reuse, -0x3, R20 ;  /* 0xfffffffd13127824 */ /* 0x040fe200078e0214 */
[----:B------:R-:W1:Y:S01]  /*3f10*/  LDS R21, [R20+0xf0] ;  /* 0x0000f00014157984 */ /* 0x000e620000000800 */
[----:B------:R-:W-:-:S03]  /*3f20*/  VIADD R19, R19, 0x4 ;  /* 0x0000000413137836 */ /* 0x000fc60000000000 */
[----:B------:R-:W-:Y:S01]  /*3f30*/  LDS.U8 R23, [R18+0x14a] ;  /* 0x00014a0012177984 */ /* 0x000fe20000000000 */
[----:B-1----:R-:W-:-:S05]  /*3f40*/  IADD3 R21, PT, PT, R26, R21, RZ ;  /* 0x000000151a157210 */ /* 0x002fca0007ffe0ff */
        /* <DEDUP_REMOVED lines=20> */
[----:B------:R1:W-:Y:S02]  /*4090*/  STS.U8 [R21+0x13b], R22 ;  /* 0x00013b1615007388 */ /* 0x0003e40000000000 */
.L_x_191:
[----:B------:R-:W-:Y:S04]  /*40a0*/  BSSY.RECONVERGENT B2, `(.L_x_190) ;  /* 0x000001e000027945 */ /* 0x000fe80003800200 */
[----:B------:R-:W-:Y:S05]  /*40b0*/  @!P4 BRA `(.L_x_192) ;  /* 0x000000000070c947 */ /* 0x000fea0003800000 */
[----:B------:R-:W-:Y:S01]  /*40c0*/  ISETP.NE.AND P4, PT, R9, 0x1, PT ;  /* 0x000000010900780c */ /* 0x000fe20003f85270 */
[----:B------:R-:W-:Y:S01]  /*40d0*/  BSSY.RECONVERGENT B3, `(.L_x_193) ;  /* 0x0000012000037945 */ /* 0x000fe20003800200 */
[----:B------:R-:W-:-:S11]  /*40e0*/  ISETP.NE.AND P3, PT, R28, RZ, PT ;  /* 0x000000ff1c00720c */ /* 0x000fd60003f65270 */
[----:B------:R-:W-:Y:S05]  /*40f0*/  @!P4 BRA `(.L_x_194) ;  /* 0x00000000003cc947 */ /* 0x000fea0003800000 */
[----:B01----:R-:W-:-:S04]  /*4100*/  IMAD R22, R19, 0x4, R26 ;  /* 0x0000000413167824 */ /* 0x003fc800078e021a */
[C---:B------:R-:W-:Y:S01]  /*4110*/  IMAD R30, R19.reuse, -0x3, R22 ;  /* 0xfffffffd131e7824 */ /* 0x040fe200078e0216 */
[----:B------:R-:W0:Y:S01]  /*4120*/  LDS R21, [R22+0xf0] ;  /* 0x0000f00016157984 */ /* 0x000e220000000800 */
[----:B------:R-:W-:-:S03]  /*4130*/  VIADD R19, R19, 0x2 ;  /* 0x0000000213137836 */ /* 0x000fc60000000000 */
        /* <DEDUP_REMOVED lines=11> */
.L_x_194:
[----:B------:R-:W-:Y:S05]  /*41f0*/  BSYNC.RECONVERGENT B3 ;  /* 0x0000000000037941 */ /* 0x000fea0003800200 */
.L_x_193:
[----:B------:R-:W-:-:S05]  /*4200*/  @P3 LEA R18, R19, R26, 0x2 ;  /* 0x0000001a13123211 */ /* 0x000fca00078e10ff */
[----:B-1----:R-:W1:Y:S01]  /*4210*/  @P3 LDS R21, [R18+0xf0] ;  /* 0x0000f00012153984 */ /* 0x002e620000000800 */
[----:B--2---:R-:W-:-:S06]  /*4220*/  @P3 IMAD R20, R19, -0x3, R18 ;  /* 0xfffffffd13143824 */ /* 0x004fcc00078e0212 */
[----:B------:R-:W-:Y:S01]  /*4230*/  @P3 LDS.U8 R20, [R20+0x14a] ;  /* 0x00014a0014143984 */ /* 0x000fe20000000000 */
[----:B-1----:R-:W-:-:S05]  /*4240*/  @P3 IMAD.IADD R21, R26, 0x1, R21 ;  /* 0x000000011a153824 */ /* 0x002fca00078e0215 */
[----:B------:R-:W0:Y:S02]  /*4250*/  @P3 LDS.U8 R19, [R21+0x12c] ;  /* 0x00012c0015133984 */ /* 0x000e240000000000 */
[----:B0-----:R-:W-:-:S05]  /*4260*/  @P3 LOP3.LUT R22, R20, R19, RZ, 0x3c, !PT ;  /* 0x0000001314163212 */ /* 0x001fca00078e3cff */
[----:B------:R2:W-:Y:S02]  /*4270*/  @P3 STS.U8 [R21+0x13b], R22 ;  /* 0x00013b1615003388 */ /* 0x0005e40000000000 */
.L_x_192:
[----:B------:R-:W-:Y:S05]  /*4280*/  BSYNC.RECONVERGENT B2 ;  /* 0x0000000000027941 */ /* 0x000fea0003800200 */
.L_x_190:
[----:B------:R-:W3:Y:S01]  /*4290*/  LDS.64 R18, [R26+0x330] ;  /* 0x000330001a127984 */ /* 0x000ee20000000a00 */
[----:B------:R-:W-:Y:S01]  /*42a0*/  BSSY.RECONVERGENT B2, `(.L_x_195) ;  /* 0x00000f7000027945 */ /* 0x000fe20003800200 */
[----:B---3--:R-:W-:-:S07]  /*42b0*/  DADD R18, R18, 1 ;  /* 0x3ff0000012127429 */ /* 0x008fce0000000000 */
[----:B------:R3:W-:Y:S01]  /*42c0*/  STS.64 [R26+0x330], R18 ;  /* 0x000330121a007388 */ /* 0x0007e20000000a00 */
[----:B------:R-:W-:Y:S05]  /*42d0*/  @!P0 BRA `(.L_x_196) ;  /* 0x0000000400d88947 */ /* 0x000fea0003800000 */
[----:B---3--:R-:W-:-:S07]  /*42e0*/  IMAD.MOV.U32 R18, RZ, RZ, RZ ;  /* 0x000000ffff127224 */ /* 0x008fce00078e00ff */
.L_x_206:
[----:B------:R-:W3:Y:S01]  /*42f0*/  LDCU UR4, c[0x0][0x3a0] ;  /* 0x00007400ff0477ac */ /* 0x000ee20008000800 */
[----:B------:R-:W-:Y:S02]  /*4300*/  PRMT R20, RZ, 0x7610, R20 ;  /* 0x00007610ff147816 */ /* 0x000fe40000000014 */
[----:B012---:R-:W-:Y:S01]  /*4310*/  MOV R22, RZ ;  /* 0x000000ff00167202 */ /* 0x007fe20000000f00 */
[----:B---3--:R-:W-:Y:S01]  /*4320*/  IMAD R19, R18, UR4, RZ ;  /* 0x0000000412137c24 */ /* 0x008fe2000f8e02ff */
[----:B------:R-:W-:Y:S06]  /*4330*/  @!P1 BRA `(.L_x_197) ;  /* 0x0000000000b49947 */ /* 0x000fec0003800000 */
[----:B------:R-:W-:Y:S01]  /*4340*/  BSSY.RECONVERGENT B3, `(.L_x_198) ;  /* 0x000002a000037945 */ /* 0x000fe20003800200 */
[----:B------:R-:W-:Y:S01]  /*4350*/  PRMT R20, RZ, 0x7610, R20 ;  /* 0x00007610ff147816 */ /* 0x000fe20000000014 */
[----:B------:R-:W-:-:S07]  /*4360*/  IMAD.MOV.U32 R12, RZ, RZ, RZ ;  /* 0x000000ffff0c7224 */ /* 0x000fce00078e00ff */
.L_x_199:
[----:B------:R-:W-:Y:S01]  /*4370*/  IMAD.IADD R23, R19, 0x1, R12 ;  /* 0x0000000113177824 */ /* 0x000fe200078e020c */
[----:B------:R-:W-:Y:S01]  /*4380*/  UMOV UR4, 0x258 ;  /* 0x0000025800047882 */ /* 0x000fe20000000000 */
[----:B------:R-:W-:Y:S01]  /*4390*/  IADD3 R29, PT, PT, R26, R12, RZ ;  /* 0x0000000c1a1d7210 */ /* 0x000fe20007ffe0ff */
[----:B------:R-:W-:Y:S02]  /*43a0*/  VIADD R12, R12, 0x8 ;  /* 0x000000080c0c7836 */ /* 0x000fe40000000000 */
        /* <DEDUP_REMOVED lines=36> */
.L_x_198:
[----:B------:R-:W-:Y:S02]  /*45f0*/  PRMT R12, R22, 0x7610, R12 ;  /* 0x00007610160c7816 */ /* 0x000fe4000000000c */
[----:B------:R-:W-:-:S07]  /*4600*/  MOV R22, R17 ;  /* 0x0000001100167202 */ /* 0x000fce0000000f00 */
.L_x_197:
[----:B------:R-:W-:Y:S05]  /*4610*/  @!P2 BRA `(.L_x_200) ;  /* 0x0000000000eca947 */ /* 0x000fea0003800000 */
[----:B------:R-:W-:Y:S01]  /*4620*/  VIADD R21, R8, 0xffffffff ;  /* 0xffffffff08157836 */ /* 0x000fe20000000000 */
[----:B------:R-:W-:-:S04]  /*4630*/  ISETP.NE.AND P4, PT, R9, RZ, PT ;  /* 0x000000ff0900720c */ /* 0x000fc80003f85270 */
[----:B------:R-:W-:-:S13]  /*4640*/  ISETP.GE.U32.AND P3, PT, R21, 0x3, PT ;  /* 0x000000031500780c */ /* 0x000fda0003f66070 */
[----:B------:R-:W-:Y:S05]  /*4650*/  @!P3 BRA `(.L_x_201) ;  /* 0x000000000058b947 */ /* 0x000fea0003800000 */
        /* <DEDUP_REMOVED lines=22> */
.L_x_201:
[----:B------:R-:W-:Y:S04]  /*47c0*/  BSSY.RECONVERGENT B3, `(.L_x_200) ;  /* 0x0000020000037945 */ /* 0x000fe80003800200 */
[----:B------:R-:W-:Y:S05]  /*47d0*/  @!P4 BRA `(.L_x_202) ;  /* 0x000000000078c947 */ /* 0x000fea0003800000 */
[----:B------:R-:W-:Y:S01]  /*47e0*/  ISETP.NE.AND P3, PT, R9, 0x1, PT ;  /* 0x000000010900780c */ /* 0x000fe20003f65270 */
[----:B------:R-:W-:Y:S01]  /*47f0*/  BSSY.RECONVERGENT B4, `(.L_x_203) ;  /* 0x0000014000047945 */ /* 0x000fe20003800200 */
[----:B------:R-:W-:-:S13]  /*4800*/  ISETP.NE.AND P4, PT, R28, RZ, PT ;  /* 0x000000ff1c00720c */ /* 0x000fda0003f85270 */
[----:B------:R-:W-:Y:S01]  /*4810*/  @P4 IMAD.MOV.U32 R21, RZ, RZ, 0x258 ;  /* 0x00000258ff154424 */ /* 0x000fe200078e00ff */
        /* <DEDUP_REMOVED lines=8> */
[----:B------:R-:W0:Y:S04]  /*48a0*/  LDS.U8 R12, [R23+0x13b] ;  /* 0x00013b00170c7984 */ /* 0x000e280000000000 */
[----:B------:R-:W0:Y:S01]  /*48b0*/  LDC.U8 R29, c[0x3][R29] ;  /* 0x00c000001d1d7b82 */ /* 0x000e220000000000 */
[----:B------:R-:W1:Y:S07]  /*48c0*/  LDS.U8 R30, [R23+0x13c] ;  /* 0x00013c00171e7984 */ /* 0x000e6e0000000000 */
[----:B------:R-:W1:Y:S01]  /*48d0*/  LDC.U8 R31, c[0x3][R31+0x25c] ;  /* 0x00c097001f1f7b82 */ /* 0x000e620000000000 */
[----:B0-----:R-:W-:-:S05]  /*48e0*/  IMAD R13, R12, R29, RZ ;  /* 0x0000001d0c0d7224 */ /* 0x001fca00078e02ff */
[----:B------:R-:W-:Y:S01]  /*48f0*/  LOP3.LUT R13, R13, R20, RZ, 0x3c, !PT ;  /* 0x000000140d0d7212 */ /* 0x000fe200078e3cff */
[----:B-1----:R-:W-:-:S05]  /*4900*/  IMAD R30, R30, R31, RZ ;  /* 0x0000001f1e1e7224 */ /* 0x002fca00078e02ff */
[C---:B------:R-:W-:Y:S02]  /*4910*/  LOP3.LUT R20, R30.reuse, R13, RZ, 0x3c, !PT ;  /* 0x0000000d1e147212 */ /* 0x040fe400078e3cff */
[----:B------:R-:W-:-:S07]  /*4920*/  PRMT R12, R30, 0x7610, R12 ;  /* 0x000076101e0c7816 */ /* 0x000fce000000000c */
.L_x_204:
[----:B------:R-:W-:Y:S05]  /*4930*/  BSYNC.RECONVERGENT B4 ;  /* 0x0000000000047941 */ /* 0x000fea0003800200 */
.L_x_203:
[----:B------:R-:W-:Y:S01]  /*4940*/  @P4 IMAD.IADD R30, R19, 0x1, R22 ;  /* 0x00000001131e4824 */ /* 0x000fe200078e0216 */
[----:B------:R-:W-:Y:S02]  /*4950*/  @P4 IADD3 R19, PT, PT, R26, R22, RZ ;  /* 0x000000161a134210 */ /* 0x000fe40007ffe0ff */
[----:B------:R-:W-:Y:S01]  /*4960*/  @P4 PRMT R13, R20, 0x7610, R13 ;  /* 0x00007610140d4816 */ /* 0x000fe2000000000d */
[----:B------:R-:W-:-:S03]  /*4970*/  @P4 IMAD R21, R30, 0x4, R21 ;  /* 0x000000041e154824 */ /* 0x000fc600078e0215 */
[----:B------:R-:W0:Y:S01]  /*4980*/  @P4 LDS.U8 R19, [R19+0x13b] ;  /* 0x00013b0013134984 */ /* 0x000e220000000000 */
[----:B------:R-:W0:Y:S02]  /*4990*/  @P4 LDC.U8 R30, c[0x3][R21] ;  /* 0x00c00000151e4b82 */ /* 0x000e240000000000 */
[----:B0-----:R-:W-:-:S05]  /*49a0*/  @P4 IMAD R30, R19, R30, RZ ;  /* 0x0000001e131e4224 */ /* 0x001fca00078e02ff */
[----:B------:R-:W-:-:S07]  /*49b0*/  @P4 PRMT R12, R30, 0x7610, R12 ;  /* 0x000076101e0c4816 */ /* 0x000fce000000000c */
.L_x_202:
[----:B------:R-:W-:Y:S05]  /*49c0*/  BSYNC.RECONVERGENT B3 ;  /* 0x0000000000037941 */ /* 0x000fea0003800200 */
.L_x_200:
[----:B------:R-:W-:Y:S02]  /*49d0*/  LOP3.LUT R19, R13, 0xff, RZ, 0xc0, !PT ;  /* 0x000000ff0d137812 */ /* 0x000fe400078ec0ff */
[----:B------:R-:W-:-:S04]  /*49e0*/  LOP3.LUT R20, R12, 0xff, RZ, 0xc0, !PT ;  /* 0x000000ff0c147812 */ /* 0x000fc800078ec0ff */
[----:B------:R-:W-:-:S13]  /*49f0*/  ISETP.NE.AND P3, PT, R20, R19, PT ;  /* 0x000000131400720c */ /* 0x000fda0003f65270 */
[----:B------:R-:W-:Y:S05]  /*4a00*/  @P3 BRA `(.L_x_205) ;  /* 0x0000000800003947 */ /* 0x000fea0003800000 */
[----:B------:R-:W-:-:S05]  /*4a10*/  VIADD R18, R18, 0x1 ;  /* 0x0000000112127836 */ /* 0x000fca0000000000 */
[----:B------:R-:W-:-:S13]  /*4a20*/  ISETP.NE.AND P3, PT, R18, R25, PT ;  /* 0x000000191200720c */ /* 0x000fda0003f65270 */
[----:B------:R-:W-:Y:S05]  /*4a30*/  @P3 BRA `(.L_x_206) ;  /* 0xfffffff8002c3947 */ /* 0x000fea000383ffff */
.L_x_196:
[----:B0-----:R-:W-:Y:S01]  /*4a40*/  IMAD.MOV.U32 R29, RZ, RZ, RZ ;  /* 0x000000ffff1d7224 */ /* 0x001fe200078e00ff */
[----:B------:R-:W-:Y:S06]  /*4a50*/  @!P1 BRA `(.L_x_207) ;  /* 0x0000000000e49947 */ /* 0x000fec0003800000 */
[----:B------:R-:W-:Y:S01]  /*4a60*/  HFMA2 R29, -RZ, RZ, 0, 0 ;  /* 0x00000000ff1d7431 */ /* 0x000fe200000001ff */
[----:B------:R-:W-:Y:S06]  /*4a70*/  BSSY.RECONVERGENT B3, `(.L_x_208) ;  /* 0x0000036000037945 */ /* 0x000fec0003800200 */
.L_x_209:
[--C-:B------:R-:W-:Y:S01]  /*4a80*/  IMAD.IADD R30, R26, 0x1, R29.reuse ;  /* 0x000000011a1e7824 */ /* 0x100fe200078e021d */
[----:B0--3--:R-:W0:Y:S01]  /*4a90*/  LDS R18, [R26+0x328] ;  /* 0x000328001a127984 */ /* 0x009e220000000800 */
[----:B------:R-:W0:Y:S03]  /*4aa0*/  LDCU UR4, c[0x0][0x3a0] ;  /* 0x00007400ff0477ac */ /* 0x000e260008000800 */
[----:B-12---:R-:W1:Y:S01]  /*4ab0*/  LDS.U8 R22, [R30+0x13b] ;  /* 0x00013b001e167984 */ /* 0x006e620000000000 */
[----:B0-----:R-:W-:Y:S01]  /*4ac0*/  IMAD R19, R18, UR4, R29 ;  /* 0x0000000412137c24 */ /* 0x001fe2000f8e021d */
[----:B-1----:R-:W0:Y:S03]  /*4ad0*/  I2F.F64.U16 R22, R22 ;  /* 0x0000001600167312 */ /* 0x002e260000101800 */
        /* <DEDUP_REMOVED lines=43> */
[----:B------:R-:W-:Y:S02]  /*4d90*/  LEA R31, R31, R26, 0x3 ;  /* 0x0000001a1f1f7211 */ /* 0x000fe400078e18ff */
[----:B------:R-:W-:-:S03]  /*4da0*/  ISETP.NE.AND P1, PT, R29, R17, PT ;  /* 0x000000111d00720c */ /* 0x000fc60003f25270 */
[----:B0-----:R0:W-:Y:S10]  /*4db0*/  STS.64 [R31+0x198], R18 ;  /* 0x000198121f007388 */ /* 0x0011f40000000a00 */
[----:B------:R-:W-:Y:S05]  /*4dc0*/  @P1 BRA `(.L_x_209) ;  /* 0xfffffffc002c1947 */ /* 0x000fea000383ffff */
[----:B------:R-:W-:Y:S05]  /*4dd0*/  BSYNC.RECONVERGENT B3 ;  /* 0x0000000000037941 */ /* 0x000fea0003800200 */
.L_x_208:
[----:B------:R-:W-:-:S07]  /*4de0*/  IMAD.MOV.U32 R29, RZ, RZ, R17 ;  /* 0x000000ffff1d7224 */ /* 0x000fce00078e0011 */
.L_x_207:
[----:B------:R-:W-:Y:S05]  /*4df0*/  @!P2 BRA `(.L_x_210) ;  /* 0x0000000000f8a947 */ /* 0x000fea0003800000 */
[----:B0--3--:R-:W-:Y:S02]  /*4e00*/  IADD3 R18, PT, PT, R8, -0x1, RZ ;  /* 0xffffffff08127810 */ /* 0x009fe40007ffe0ff */
[----:B------:R-:W-:Y:S02]  /*4e10*/  ISETP.NE.AND P2, PT, R9, RZ, PT ;  /* 0x000000ff0900720c */ /* 0x000fe40003f45270 */
[----:B------:R-:W-:-:S13]  /*4e20*/  ISETP.GE.U32.AND P1, PT, R18, 0x3, PT ;  /* 0x000000031200780c */ /* 0x000fda0003f26070 */
[----:B------:R-:W-:Y:S05]  /*4e30*/  @!P1 BRA `(.L_x_211) ;  /* 0x00000000006c9947 */ /* 0x000fea0003800000 */
[--C-:B------:R-:W-:Y:S01]  /*4e40*/  IMAD.IADD R30, R26, 0x1, R29.reuse ;  /* 0x000000011a1e7824 */ /* 0x100fe200078e021d */
[----:B------:R-:W1:Y:S01]  /*4e50*/  LDS R20, [R26+0x328] ;  /* 0x000328001a147984 */ /* 0x000e620000000800 */
[----:B------:R-:W1:Y:S03]  /*4e60*/  LDCU UR4, c[0x0][0x3a0] ;  /* 0x00007400ff0477ac */ /* 0x000e660008000800 */
[----:B------:R-:W0:Y:S01]  /*4e70*/  LDS.U8 R18, [R30+0x13b] ;  /* 0x00013b001e127984 */ /* 0x000e220000000000 */
[----:B-12---:R-:W-:Y:S01]  /*4e80*/  IMAD R21, R20, UR4, R29 ;  /* 0x0000000414157c24 */ /* 0x006fe2000f8e021d */
[----:B0-----:R-:W0:Y:S03]  /*4e90*/  I2F.F64.U16 R18, R18 ;  /* 0x0000001200127312 */ /* 0x001e260000101800 */
        /* <DEDUP_REMOVED lines=17> */
[----:B-1----:R-:W-:Y:S01]  /*4fb0*/  IMAD R31, R32, UR4, R29 ;  /* 0x00000004201f7c24 */ /* 0x002fe2000f8e021d */
[----:B------:R-:W-:-:S03]  /*4fc0*/  IADD3 R29, PT, PT, R29, 0x4, RZ ;  /* 0x000000041d1d7810 */ /* 0x000fc60007ffe0ff */
[----:B------:R-:W-:-:S05]  /*4fd0*/  IMAD R31, R31, 0x8, R26 ;  /* 0x000000081f1f7824 */ /* 0x000fca00078e021a */
[----:B0-----:R0:W-:Y:S02]  /*4fe0*/  STS.64 [R31+0x178], R18 ;  /* 0x000178121f007388 */ /* 0x0011e40000000a00 */
.L_x_211:
        /* <DEDUP_REMOVED lines=11> */
[----:B-12---:R-:W0:Y:S03]  /*50a0*/  I2F.F64.U16 R20, R20 ;  /* 0x0000001400147312 */ /* 0x006e260000101800 */
        /* <DEDUP_REMOVED lines=9> */
.L_x_214:
[----:B------:R-:W-:Y:S05]  /*5140*/  BSYNC.RECONVERGENT B4 ;  /* 0x0000000000047941 */ /* 0x000fea0003800200 */
.L_x_213:
[--C-:B------:R-:W-:Y:S01]  /*5150*/  @P2 IMAD.IADD R20, R26, 0x1, R29.reuse ;  /* 0x000000011a142824 */ /* 0x100fe200078e021d */
[----:B-12---:R-:W1:Y:S01]  /*5160*/  @P2 LDS R22, [R26+0x328] ;  /* 0x000328001a162984 */ /* 0x006e620000000800 */
[----:B------:R-:W1:Y:S03]  /*5170*/  @P2 LDC R21, c[0x0][0x3a0] ;  /* 0x0000e800ff152b82 */ /* 0x000e660000000800 */
[----:B0--3--:R-:W0:Y:S01]  /*5180*/  @P2 LDS.U8 R18, [R20+0x13b] ;  /* 0x00013b0014122984 */ /* 0x009e220000000000 */
[----:B-1----:R-:W-:Y:S01]  /*5190*/  @P2 IMAD R21, R22, R21, R29 ;  /* 0x0000001516152224 */ /* 0x002fe200078e021d */
[----:B0-----:R-:W0:Y:S04]  /*51a0*/  @P2 I2F.F64.U16 R18, R18 ;  /* 0x0000001200122312 */ /* 0x001e280000101800 */
[----:B------:R-:W-:-:S05]  /*51b0*/  @P2 LEA R21, R21, R26, 0x3 ;  /* 0x0000001a15152211 */ /* 0x000fca00078e18ff */
[----:B0-----:R3:W-:Y:S02]  /*51c0*/  @P2 STS.64 [R21+0x160], R18 ;  /* 0x0001601215002388 */ /* 0x0017e40000000a00 */
.L_x_212:
[----:B------:R-:W-:Y:S05]  /*51d0*/  BSYNC.RECONVERGENT B3 ;  /* 0x0000000000037941 */ /* 0x000fea0003800200 */
.L_x_210:
[----:B0--3--:R-:W0:Y:S02]  /*51e0*/  LDS R18, [R26+0x328] ;  /* 0x000328001a127984 */ /* 0x009e240000000800 */
[----:B0-----:R-:W-:-:S05]  /*51f0*/  VIADD R19, R18, 0x1 ;  /* 0x0000000112137836 */ /* 0x001fca0000000000 */
[----:B------:R0:W-:Y:S02]  /*5200*/  STS [R26+0x328], R19 ;  /* 0x000328131a007388 */ /* 0x0001e40000000800 */
.L_x_205:
[----:B------:R-:W-:Y:S05]  /*5210*/  BSYNC.RECONVERGENT B2 ;  /* 0x0000000000027941 */ /* 0x000fea0003800200 */
.L_x_195:
[C---:B------:R-:W-:Y:S01]  /*5220*/  ISETP.NE.AND P1, PT, R27.reuse, R14, PT ;  /* 0x0000000e1b00720c */ /* 0x040fe20003f25270 */
[----:B------:R-:W-:Y:S01]  /*5230*/  VIADD R18, R27, 0x1 ;  /* 0x000000011b127836 */ /* 0x000fe20000000000 */
[----:B0-----:R-:W-:-:S03]  /*5240*/  MOV R19, R27 ;  /* 0x0000001b00137202 */ /* 0x001fc60000000f00 */
[----:B------:R-:W-:-:S08]  /*5250*/  IMAD.MOV.U32 R27, RZ, RZ, R18 ;  /* 0x000000ffff1b7224 */ /* 0x000fd000078e0012 */
[----:B------:R-:W-:Y:S05]  /*5260*/  @P1 BRA `(.L_x_215) ;  /* 0xffffffe0002c1947 */ /* 0x000fea000383ffff */
[----:B------:R-:W-:Y:S05]  /*5270*/  BSYNC.RELIABLE B0 ;  /* 0x0000000000007941 */ /* 0x000fea0003800100 */
.L_x_172:
[----:B------:R0:W3:Y:S02]  /*5280*/  LDS R18, [R26+0x328] ;  /* 0x000328001a127984 */ /* 0x0000e40000000800 */
.L_x_173:
[----:B------:R-:W-:Y:S05]  /*5290*/  BSYNC.RECONVERGENT B1 ;  /* 0x0000000000017941 */ /* 0x000fea0003800200 */
.L_x_171:
[----:B------:R-:W-:Y:S05]  /*52a0*/  WARPSYNC.ALL ;  /* 0x0000000000007948 */ /* 0x000fea0003800000 */
[----:B---3--:R-:W-:Y:S01]  /*52b0*/  ISETP.NE.AND P0, PT, R18, RZ, PT ;  /* 0x000000ff1200720c */ /* 0x008fe20003f05270 */
[----:B------:R-:W3:Y:S01]  /*52c0*/  LDCU UR7, c[0x0][0x3a0] ;  /* 0x00007400ff0777ac */ /* 0x000ee20008000800 */
[----:B------:R-:W-:Y:S01]  /*52d0*/  BSSY.RECONVERGENT B1, `(.L_x_216) ;  /* 0x0000356000017945 */ /* 0x000fe20003800200 */
[C---:B------:R-:W-:Y:S01]  /*52e0*/  VIADD R30, R1.reuse, 0x2d0 ;  /* 0x000002d0011e7836 */ /* 0x040fe20000000000 */
[----:B------:R-:W-:-:S09]  /*52f0*/  IADD3 R29, PT, PT, R1, 0x258, RZ ;  /* 0x00000258011d7810 */ /* 0x000fd20007ffe0ff */
[----:B------:R-:W-:Y:S05]  /*5300*/  @!P0 BRA `(.L_x_217) ;  /* 0x0000002c003c8947 */ /* 0x000fea0003800000 */
[----:B------:R-:W-:Y:S01]  /*5310*/  UISETP.NE.AND UP0, UPT, UR6, URZ, UPT ;  /* 0x000000ff0600728c */ /* 0x000fe2000bf05270 */
[----:B------:R-:W-:-:S08]  /*5320*/  IMAD.MOV.U32 R19, RZ, RZ, RZ ;  /* 0x000000ffff137224 */ /* 0x000fd000078e00ff */
[----:B------:R-:W-:Y:S05]  /*5330*/  BRA.U !UP0, `(.L_x_218) ;  /* 0x0000000908ac7547 */ /* 0x000fea000b800000 */
[----:B------:R-:W-:-:S07]  /*5340*/  IMAD.MOV.U32 R19, RZ, RZ, RZ ;  /* 0x000000ffff137224 */ /* 0x000fce00078e00ff */
.L_x_227:
[----:B------:R-:W-:-:S05]  /*5350*/  LEA R23, R19, R10, 0x3 ;  /* 0x0000000a13177211 */ /* 0x000fca00078e18ff */
        /* <DEDUP_REMOVED lines=57> */
[----:B------:R-:W-:Y:S01]  /*56f0*/  @!P1 MOV R14, R12 ;  /* 0x0000000c000e9202 */ /* 0x000fe20000000f00 */
[----:B------:R-:W-:-:S06]  /*5700*/  @!P1 IMAD.MOV.U32 R12, RZ, RZ, RZ ;  /* 0x000000ffff0c9224 */ /* 0x000fcc00078e00ff */
[----:B------:R-:W-:-:S11]  /*5710*/  @!P1 DMUL R20, R14, R12 ;  /* 0x0000000c0e149228 */ /* 0x000fd60000000000 */
.L_x_220:
[----:B---3--:R-:W-:Y:S05]  /*5720*/  BSYNC.RECONVERGENT B2 ;  /* 0x0000000000027941 */ /* 0x008fea0003800200 */
.L_x_219:
        /* <DEDUP_REMOVED lines=12> */
[----:B------:R-:W-:Y:S02]  /*57f0*/  MOV R22, 0x5820 ;  /* 0x0000582000167802 */ /* 0x000fe40000000f00 */
[----:B------:R-:W-:-:S07]  /*5800*/  IADD3 R21, PT, PT, R21, -0x100000, RZ ;  /* 0xfff0000015157810 */ /* 0x000fce0007ffe0ff */
[----:B0-----:R-:W-:Y:S05]  /*5810*/  CALL.REL.NOINC `($__internal_1_$__cuda_sm20_dblrcp_rn_slowpath_v3) ;  /* 0x0000003800447944 */ /* 0x001fea0003c00000 */
[----:B------:R-:W-:Y:S02]  /*5820*/  IMAD.MOV.U32 R34, RZ, RZ, R14 ;  /* 0x000000ffff227224 */ /* 0x000fe400078e000e */
[----:B------:R-:W-:-:S07]  /*5830*/  IMAD.MOV.U32 R35, RZ, RZ, R15 ;  /* 0x000000ffff237224 */ /* 0x000fce00078e000f */
.L_x_222:
[----:B------:R-:W-:Y:S05]  /*5840*/  BSYNC.RECONVERGENT B2 ;  /* 0x0000000000027941 */ /* 0x000fea0003800200 */
.L_x_221:
[----:B------:R-:W-:Y:S01]  /*5850*/  DADD R32, -R34, 1 ;  /* 0x3ff0000022207429 */ /* 0x000fe20000000100 */
[C---:B------:R-:W-:Y:S01]  /*5860*/  LEA R24, R19.reuse, R5, 0x3 ;  /* 0x0000000513187211 */ /* 0x040fe200078e18ff */
[----:B------:R-:W-:-:S04]  /*5870*/  IMAD R25, R19, 0x8, R0 ;  /* 0x0000000813197824 */ /* 0x000fc800078e0200 */
[----:B------:R1:W-:Y:S04]  /*5880*/  STL.64 [R24], R34 ;  /* 0x0000002218007387 */ /* 0x0003e80000100a00 */
[----:B------:R1:W-:Y:S04]  /*5890*/  STL.64 [R25], R32 ;  /* 0x0000002019007387 */ /* 0x0003e80000100a00 */
[----:B------:R-:W2:Y:S01]  /*58a0*/  LDL.64 R16, [R23+0x8] ;  /* 0x0000080017107983 */ /* 0x000ea20000100a00 */
[----:B------:R-:W-:Y:S01]  /*58b0*/  IMAD.MOV.U32 R14, RZ, RZ, 0x652b82fe ;  /* 0x652b82feff0e7424 */ /* 0x000fe200078e00ff */
[----:B------:R-:W-:Y:S01]  /*58c0*/  MOV R15, 0x3ff71547 ;  /* 0x3ff71547000f7802 */ /* 0x000fe20000000f00 */
        /* <DEDUP_REMOVED lines=57> */
.L_x_224:
[----:B------:R-:W-:Y:S05]  /*5c60*/  BSYNC.RECONVERGENT B2 ;  /* 0x0000000000027941 */ /* 0x000fea0003800200 */
.L_x_223:
        /* <DEDUP_REMOVED lines=14> */
[----:B0-----:R-:W-:Y:S05]  /*5d50*/  CALL.REL.NOINC `($__internal_1_$__cuda_sm20_dblrcp_rn_slowpath_v3) ;  /* 0x0000003000f47944 */ /* 0x001fea0003c00000 */
.L_x_226:
[----:B------:R-:W-:Y:S05]  /*5d60*/  BSYNC.RECONVERGENT B2 ;  /* 0x0000000000027941 */ /* 0x000fea0003800200 */
.L_x_225:
[----:B------:R-:W-:Y:S01]  /*5d70*/  DADD R12, -R14, 1 ;  /* 0x3ff000000e0c7429 */ /* 0x000fe20000000100 */
[----:B------:R4:W-:Y:S01]  /*5d80*/  STL.64 [R24+0x8], R14 ;  /* 0x0000080e18007387 */ /* 0x0009e20000100a00 */
[----:B------:R-:W-:Y:S01]  /*5d90*/  ULOP3.LUT UR4, UR7, 0x7ffffffe, URZ, 0xc0, !UPT ;  /* 0x7ffffffe07047892 */ /* 0x000fe2000f8ec0ff */
[----:B------:R-:W-:-:S04]  /*5da0*/  VIADD R19, R19, 0x2 ;  /* 0x0000000213137836 */ /* 0x000fc80000000000 */
[----:B------:R4:W-:Y:S01]  /*5db0*/  STL.64 [R25+0x8], R12 ;  /* 0x0000080c19007387 */ /* 0x0009e20000100a00 */
[----:B------:R-:W-:-:S13]  /*5dc0*/  ISETP.NE.AND P0, PT, R19, UR4, PT ;  /* 0x0000000413007c0c */ /* 0x000fda000bf05270 */
[----:B----4-:R-:W-:Y:S05]  /*5dd0*/  @P0 BRA `(.L_x_227) ;  /* 0xfffffff4005c0947 */ /* 0x010fea000383ffff */
[----:B------:R-:W-:-:S07]  /*5de0*/  MOV R19, UR4 ;  /* 0x0000000400137c02 */ /* 0x000fce0008000f00 */
.L_x_218:
[----:B------:R-:W-:Y:S01]  /*5df0*/  ISETP.NE.AND P0, PT, R28, RZ, PT ;  /* 0x000000ff1c00720c */ /* 0x000fe20003f05270 */
[----:B------:R-:W-:-:S12]  /*5e00*/  BSSY.RECONVERGENT B2, `(.L_x_228) ;  /* 0x0000055000027945 */ /* 0x000fd80003800200 */
[----:B------:R-:W-:Y:S05]  /*5e10*/  @!P0 BRA `(.L_x_229) ;  /* 0x00000004004c8947 */ /* 0x000fea0003800000 */
[----:B------:R-:W-:-:S04]  /*5e20*/  IMAD.SHL.U32 R19, R19, 0x8, RZ ;  /* 0x0000000813137824 */ /* 0x000fc800078e00ff */
[----:B------:R-:W-:-:S06]  /*5e30*/  IMAD.IADD R16, R10, 0x1, R19 ;  /* 0x000000010a107824 */ /* 0x000fcc00078e0213 */
[----:B------:R-:W4:Y:S01]  /*5e40*/  LDL.64 R16, [R16] ;  /* 0x0000000010107983 */ /* 0x000f220000100a00 */
[----:B------:R-:W-:Y:S01]  /*5e50*/  MOV R12, 0x652b82fe ;  /* 0x652b82fe000c7802 */ /* 0x000fe20000000f00 */
[----:B------:R-:W-:Y:S01]  /*5e60*/  IMAD.MOV.U32 R13, RZ, RZ, 0x3ff71547 ;  /* 0x3ff71547ff0d7424 */ /* 0x000fe200078e00ff */
        /* <DEDUP_REMOVED lines=54> */
[----:B------:R-:W-:-:S06]  /*61d0*/  @!P2 IMAD.MOV.U32 R12, RZ, RZ, RZ ;  /* 0x000000ffff0ca224 */ /* 0x000fcc00078e00ff */
[----:B------:R-:W-:-:S11]  /*61e0*/  @!P2 DMUL R20, R14, R12 ;  /* 0x0000000c0e14a228 */ /* 0x000fd60000000000 */
.L_x_231:
[----:B---3--:R-:W-:Y:S05]  /*61f0*/  BSYNC.RECONVERGENT B3 ;  /* 0x0000000000037941 */ /* 0x008fea0003800200 */
.L_x_230:
        /* <DEDUP_REMOVED lines=15> */
.L_x_233:
[----:B------:R-:W-:Y:S05]  /*62f0*/  BSYNC.RECONVERGENT B3 ;  /* 0x0000000000037941 */ /* 0x000fea0003800200 */
.L_x_232:
[----:B------:R-:W-:Y:S01]  /*6300*/  DADD R12, -R14, 1 ;  /* 0x3ff000000e0c7429 */ /* 0x000fe20000000100 */
[C---:B------:R-:W-:Y:S01]  /*6310*/  IMAD.IADD R17, R19.reuse, 0x1, R5 ;  /* 0x0000000113117824 */ /* 0x040fe200078e0205 */
[----:B------:R-:W-:-:S04]  /*6320*/  IADD3 R19, PT, PT, R19, R0, RZ ;  /* 0x0000000013137210 */ /* 0x000fc80007ffe0ff */
[----:B------:R4:W-:Y:S04]  /*6330*/  STL.64 [R17], R14 ;  /* 0x0000000e11007387 */ /* 0x0009e80000100a00 */
[----:B------:R4:W-:Y:S02]  /*6340*/  STL.64 [R19], R12 ;  /* 0x0000000c13007387 */ /* 0x0009e40000100a00 */
.L_x_229:
[----:B---3--:R-:W-:Y:S05]  /*6350*/  BSYNC.RECONVERGENT B2 ;  /* 0x0000000000027941 */ /* 0x008fea0003800200 */
.L_x_228:
        /* <DEDUP_REMOVED lines=46> */
[----:B0--3--:R-:W-:Y:S05]  /*6640*/  CALL.REL.NOINC `($__internal_1_$__cuda_sm20_dblrcp_rn_slowpath_v3) ;  /* 0x0000002800b87944 */ /* 0x009fea0003c00000 */
[----:B------:R-:W-:Y:S01]  /*6650*/  IMAD.MOV.U32 R12, RZ, RZ, R14 ;  /* 0x000000ffff0c7224 */ /* 0x000fe200078e000e */
[----:B------:R-:W-:-:S07]  /*6660*/  MOV R13, R15 ;  /* 0x0000000f000d7202 */ /* 0x000fce0000000f00 */
.L_x_235:
[----:B------:R-:W-:Y:S05]  /*6670*/  BSYNC.RECONVERGENT B2 ;  /* 0x0000000000027941 */ /* 0x000fea0003800200 */
.L_x_234:
[----:B------:R-:W-:Y:S01]  /*6680*/  ISETP.GE.AND P1, PT, R18, 0x1, PT ;  /* 0x000000011200780c */ /* 0x000fe20003f26270 */
[----:B------:R-:W-:-:S12]  /*6690*/  BSSY.RECONVERGENT B2, `(.L_x_236) ;  /* 0x00000bb000027945 */ /* 0x000fd80003800200 */
[----:B------:R-:W-:Y:S05]  /*66a0*/  @!P1 BRA `(.L_x_237) ;  /* 0x0000000800e49947 */ /* 0x000fea0003800000 */
[----:B------:R-:W-:-:S07]  /*66b0*/  IMAD.MOV.U32 R19, RZ, RZ, RZ ;  /* 0x000000ffff137224 */ /* 0x000fce00078e00ff */
.L_x_245:
[----:B------:R-:W-:Y:S01]  /*66c0*/  UISETP.GE.U32.AND UP0, UPT, UR6, 0x7, UPT ;  /* 0x000000070600788c */ /* 0x000fe2000bf06070 */
[----:B------:R-:W-:-:S08]  /*66d0*/  IMAD.MOV.U32 R20, RZ, RZ, RZ ;  /* 0x000000ffff147224 */ /* 0x000fd000078e00ff */
[----:B-12-4-:R-:W-:Y:S05]  /*66e0*/  BRA.U !UP0, `(.L_x_238) ;  /* 0x00000005084c7547 */ /* 0x016fea000b800000 */
[----:B------:R-:W1:Y:S01]  /*66f0*/  S2R R15, SR_CgaCtaId ;  /* 0x00000000000f7919 */ /* 0x000e620000008800 */
[----:B------:R-:W2:Y:S01]  /*6700*/  LDC R20, c[0x0][0x3a0] ;  /* 0x0000e800ff147b82 */ /* 0x000ea20000000800 */
[----:B------:R-:W-:Y:S01]  /*6710*/  MOV R14, 0x400 ;  /* 0x00000400000e7802 */ /* 0x000fe20000000f00 */
[----:B------:R-:W-:Y:S01]  /*6720*/  VIADD R22, R7, 0x20 ;  /* 0x0000002007167836 */ /* 0x000fe20000000000 */
[----:B0-----:R-:W-:Y:S01]  /*6730*/  LOP3.LUT R26, R2, 0x3, RZ, 0xc0, !PT ;  /* 0x00000003021a7812 */ /* 0x001fe200078ec0ff */
[----:B------:R-:W-:Y:S01]  /*6740*/  VIADD R21, R6, 0x20 ;  /* 0x0000002006157836 */ /* 0x000fe20000000000 */
[----:B-1----:R-:W-:Y:S01]  /*6750*/  LEA R17, R15, R14, 0x18 ;  /* 0x0000000e0f117211 */ /* 0x002fe200078ec0ff */
[----:B--2---:R-:W-:Y:S01]  /*6760*/  IMAD R15, R19, R20, RZ ;  /* 0x00000014130f7224 */ /* 0x004fe200078e02ff */
[----:B------:R-:W-:-:S03]  /*6770*/  LOP3.LUT R20, R20, 0x7ffffff8, RZ, 0xc0, !PT ;  /* 0x7ffffff814147812 */ /* 0x000fc600078ec0ff */
[----:B------:R-:W-:Y:S01]  /*6780*/  IMAD R26, R26, 0x338, R17 ;  /* 0x000003381a1a7824 */ /* 0x000fe200078e0211 */
[----:B------:R-:W-:-:S04]  /*6790*/  IADD3 R24, PT, PT, -R20, RZ, RZ ;  /* 0x000000ff14187210 */ /* 0x000fc80007ffe1ff */
[----:B------:R-:W-:-:S05]  /*67a0*/  LEA R15, R15, R26, 0x3 ;  /* 0x0000001a0f0f7211 */ /* 0x000fca00078e18ff */
[----:B------:R-:W-:-:S07]  /*67b0*/  VIADD R23, R15, 0x198 ;  /* 0x000001980f177836 */ /* 0x000fce0000000000 */
.L_x_239:
        /* <DEDUP_REMOVED lines=59> */
[----:B------:R-:W-:Y:S01]  /*6b70*/  VIADD R24, R24, 0x8 ;  /* 0x0000000818187836 */ /* 0x000fe20000000000 */
[----:B--2---:R-:W-:-:S07]  /*6b80*/  @P2 DADD R16, R16, R12 ;  /* 0x0000000010102229 */ /* 0x004fce000000000c */
[----:B------:R0:W-:Y:S04]  /*6b90*/  @P2 STL.64 [R21+0x18], R16 ;  /* 0x0000181015002387 */ /* 0x0001e80000100a00 */
[----:B------:R-:W2:Y:S01]  /*6ba0*/  @!P2 LDL.64 R14, [R22+0x18] ;  /* 0x00001800160ea983 */ /* 0x000ea20000100a00 */
[----:B------:R-:W-:Y:S02]  /*6bb0*/  ISETP.NE.AND P1, PT, R24, RZ, PT ;  /* 0x000000ff1800720c */ /* 0x000fe40003f25270 */
[----:B------:R-:W-:Y:S01]  /*6bc0*/  IADD3 R23, PT, PT, R23, 0x40, RZ ;  /* 0x0000004017177810 */ /* 0x000fe20007ffe0ff */
[----:B0-----:R-:W-:Y:S01]  /*6bd0*/  VIADD R21, R21, 0x40 ;  /* 0x0000004015157836 */ /* 0x001fe20000000000 */
[----:B--2---:R-:W-:-:S07]  /*6be0*/  @!P2 DADD R14, R14, R12 ;  /* 0x000000000e0ea229 */ /* 0x004fce000000000c */
[----:B------:R0:W-:Y:S02]  /*6bf0*/  @!P2 STL.64 [R22+0x18], R14 ;  /* 0x0000180e1600a387 */ /* 0x0001e40000100a00 */
[----:B0-----:R-:W-:Y:S01]  /*6c00*/  VIADD R22, R22, 0x40 ;  /* 0x0000004016167836 */ /* 0x001fe20000000000 */
[----:B------:R-:W-:Y:S06]  /*6c10*/  @P1 BRA `(.L_x_239) ;  /* 0xfffffff800e81947 */ /* 0x000fec000383ffff */
.L_x_238:
[----:B------:R-:W-:-:S13]  /*6c20*/  ISETP.NE.AND P1, PT, R8, RZ, PT ;  /* 0x000000ff0800720c */ /* 0x000fda0003f25270 */
[----:B------:R-:W-:Y:S05]  /*6c30*/  @!P1 BRA `(.L_x_240) ;  /* 0x0000000400749947 */ /* 0x000fea0003800000 */
[----:B------:R-:W-:Y:S02]  /*6c40*/  IADD3 R14, PT, PT, R8, -0x1, RZ ;  /* 0xffffffff080e7810 */ /* 0x000fe40007ffe0ff */
[----:B------:R-:W-:Y:S02]  /*6c50*/  ISETP.NE.AND P1, PT, R9, RZ, PT ;  /* 0x000000ff0900720c */ /* 0x000fe40003f25270 */
        /* <DEDUP_REMOVED lines=8> */
[----:B------:R-:W-:-:S05]  /*6ce0*/  @P2 IMAD R27, R20, 0x8, R6 ;  /* 0x00000008141b2824 */ /* 0x000fca00078e0206 */
[----:B------:R-:W2:Y:S01]  /*6cf0*/  @P2 LDL.64 R24, [R27] ;  /* 0x000000001b182983 */ /* 0x000ea20000100a00 */
[----:B------:R-:W-:Y:S01]  /*6d00*/  @!P2 LEA R31, R20, R7, 0x3 ;  /* 0x00000007141fa211 */ /* 0x000fe200078e18ff */
        /* <DEDUP_REMOVED lines=9> */
[----:B------:R-:W-:Y:S01]  /*6da0*/  @!P3 IMAD R37, R20, 0x8, R7 ;  /* 0x000000081425b824 */ /* 0x000fe200078e0207 */
[----:B-1----:R-:W-:Y:S02]  /*6db0*/  DSETP.NEU.AND P2, PT, R14, 1, PT ;  /* 0x3ff000000e00742a */ /* 0x002fe40003f4d000 */
[----:B------:R-:W1:Y:S01]  /*6dc0*/  LDS.64 R14, [R21+0x178] ;  /* 0x00017800150e7984 */ /* 0x000e620000000a00 */
[----:B----4-:R-:W-:-:S07]  /*6dd0*/  @P3 DADD R32, R32, R12 ;  /* 0x0000000020203229 */ /* 0x010fce000000000c */
[----:B------:R4:W-:Y:S04]  /*6de0*/  @P3 STL.64 [R35+0x8], R32 ;  /* 0x0000082023003387 */ /* 0x0009e80000100a00 */
[----:B------:R-:W5:Y:S01]  /*6df0*/  @!P3 LDL.64 R16, [R37+0x8] ;  /* 0x000008002510b983 */ /* 0x000f620000100a00 */
[----:B------:R-:W-:Y:S01]  /*6e00*/  @P2 LEA R27, R20, R6, 0x3 ;  /* 0x00000006141b2211 */ /* 0x000fe200078e18ff */
        /* <DEDUP_REMOVED lines=8> */
[----:B----4-:R-:W-:Y:S01]  /*6e90*/  @P3 IMAD R35, R20, 0x8, R6 ;  /* 0x0000000814233824 */ /* 0x010fe200078e0206 */
[----:B--2---:R-:W-:-:S07]  /*6ea0*/  @!P2 DADD R32, R16, R12 ;  /* 0x000000001020a229 */ /* 0x004fce000000000c */
[----:B------:R1:W-:Y:S04]  /*6eb0*/  @!P2 STL.64 [R31+0x10], R32 ;  /* 0x000010201f00a387 */ /* 0x0003e80000100a00 */
[----:B------:R-:W2:Y:S01]  /*6ec0*/  @P3 LDL.64 R16, [R35+0x18] ;  /* 0x0000180023103983 */ /* 0x000ea20000100a00 */
[----:B-----5:R-:W-:Y:S01]  /*6ed0*/  @!P3 LEA R25, R20, R7, 0x3 ;  /* 0x000000071419b211 */ /* 0x020fe200078e18ff */
[----:B--2---:R-:W-:-:S07]  /*6ee0*/  @P3 DADD R16, R16, R12 ;  /* 0x0000000010103229 */ /* 0x004fce000000000c */
[----:B------:R1:W-:Y:S04]  /*6ef0*/  @P3 STL.64 [R35+0x18], R16 ;  /* 0x0000181023003387 */ /* 0x0003e80000100a00 */
[----:B------:R-:W2:Y:S01]  /*6f00*/  @!P3 LDL.64 R14, [R25+0x18] ;  /* 0x00001800190eb983 */ /* 0x000ea20000100a00 */
[----:B------:R-:W-:Y:S01]  /*6f10*/  VIADD R20, R20, 0x4 ;  /* 0x0000000414147836 */ /* 0x000fe20000000000 */
[----:B--2---:R-:W-:-:S07]  /*6f20*/  @!P3 DADD R14, R14, R12 ;  /* 0x000000000e0eb229 */ /* 0x004fce000000000c */
[----:B------:R1:W-:Y:S04]  /*6f30*/  @!P3 STL.64 [R25+0x18], R14 ;  /* 0x0000180e1900b387 */ /* 0x0003e80000100a00 */
.L_x_241:
[----:B------:R-:W-:Y:S04]  /*6f40*/  BSSY.RECONVERGENT B3, `(.L_x_240) ;  /* 0x000002c000037945 */ /* 0x000fe80003800200 */
[----:B------:R-:W-:Y:S05]  /*6f50*/  @!P1 BRA `(.L_x_242) ;  /* 0x0000000000a89947 */ /* 0x000fea0003800000 */
[----:B------:R-:W-:Y:S01]  /*6f60*/  ISETP.NE.AND P1, PT, R9, 0x1, PT ;  /* 0x000000010900780c */ /* 0x000fe20003f25270 */
[----:B------:R-:W-:-:S12]  /*6f70*/  BSSY.RECONVERGENT B4, `(.L_x_243) ;  /* 0x000001a000047945 */ /* 0x000fd80003800200 */
        /* <DEDUP_REMOVED lines=11> */
[----:B------:R2:W-:Y:S04]  /*7030*/  @P1 STL.64 [R27], R24 ;  /* 0x000000181b001387 */ /* 0x0005e80000100a00 */
[----:B------:R-:W4:Y:S01]  /*7040*/  @!P1 LDL.64 R16, [R31] ;  /* 0x000000001f109983 */ /* 0x000f220000100a00 */
[----:B-1----:R-:W-:-:S14]  /*7050*/  DSETP.NEU.AND P2, PT, R14, 1, PT ;  /* 0x3ff000000e00742a */ /* 0x002fdc0003f4d000 */
[----:B------:R-:W-:Y:S01]  /*7060*/  @P2 IMAD R33, R20, 0x8, R6 ;  /* 0x0000000814212824 */ /* 0x000fe200078e0206 */
[----:B----4-:R-:W-:-:S07]  /*7070*/  @!P1 DADD R22, R16, R12 ;  /* 0x0000000010169229 */ /* 0x010fce000000000c */
[----:B------:R2:W-:Y:S04]  /*7080*/  @!P1 STL.64 [R31], R22 ;  /* 0x000000161f009387 */ /* 0x0005e80000100a00 */
[----:B------:R-:W4:Y:S01]  /*7090*/  @P2 LDL.64 R16, [R33+0x8] ;  /* 0x0000080021102983 */ /* 0x000f220000100a00 */
[----:B------:R-:W-:Y:S01]  /*70a0*/  @!P2 LEA R35, R20, R7, 0x3 ;  /* 0x000000071423a211 */ /* 0x000fe200078e18ff */
[----:B----4-:R-:W-:-:S07]  /*70b0*/  @P2 DADD R16, R16, R12 ;  /* 0x0000000010102229 */ /* 0x010fce000000000c */
[----:B------:R2:W-:Y:S04]  /*70c0*/  @P2 STL.64 [R33+0x8], R16 ;  /* 0x0000081021002387 */ /* 0x0005e80000100a00 */
[----:B------:R-:W4:Y:S01]  /*70d0*/  @!P2 LDL.64 R14, [R35+0x8] ;  /* 0x00000800230ea983 */ /* 0x000f220000100a00 */
[----:B------:R-:W-:Y:S01]  /*70e0*/  VIADD R20, R20, 0x2 ;  /* 0x0000000214147836 */ /* 0x000fe20000000000 */
[----:B----4-:R-:W-:-:S07]  /*70f0*/  @!P2 DADD R14, R14, R12 ;  /* 0x000000000e0ea229 */ /* 0x010fce000000000c */
[----:B------:R2:W-:Y:S04]  /*7100*/  @!P2 STL.64 [R35+0x8], R14 ;  /* 0x0000080e2300a387 */ /* 0x0005e80000100a00 */
.L_x_244:
[----:B------:R-:W-:Y:S05]  /*7110*/  BSYNC.RECONVERGENT B4 ;  /* 0x0000000000047941 */ /* 0x000fea0003800200 */
.L_x_243:
[----:B------:R-:W-:Y:S05]  /*7120*/  @!P0 BRA `(.L_x_242) ;  /* 0x0000000000348947 */ /* 0x000fea0003800000 */
[----:B------:R-:W1:Y:S02]  /*7130*/  LDCU UR4, c[0x0][0x3a0] ;  /* 0x00007400ff0477ac */ /* 0x000e640008000800 */
[----:B-12---:R-:W-:-:S04]  /*7140*/  IMAD R15, R19, UR4, R20 ;  /* 0x00000004130f7c24 */ /* 0x006fc8000f8e0214 */
[----:B------:R-:W-:-:S05]  /*7150*/  IMAD R21, R15, 0x8, R26 ;  /* 0x000000080f157824 */ /* 0x000fca00078e021a */
[----:B------:R-:W1:Y:S02]  /*7160*/  LDS.64 R14, [R21+0x160] ;  /* 0x00016000150e7984 */ /* 0x000e640000000a00 */
[----:B-1----:R-:W-:-:S14]  /*7170*/  DSETP.NEU.AND P1, PT, R14, 1, PT ;  /* 0x3ff000000e00742a */ /* 0x002fdc0003f2d000 */
[----:B------:R-:W-:-:S05]  /*7180*/  @P1 LEA R23, R20, R6, 0x3 ;  /* 0x0000000614171211 */ /* 0x000fca00078e18ff */
[----:B------:R-:W2:Y:S01]  /*7190*/  @P1 LDL.64 R14, [R23] ;  /* 0x00000000170e1983 */ /* 0x000ea20000100a00 */
[----:B------:R-:W-:Y:S01]  /*71a0*/  @!P1 IMAD R25, R20, 0x8, R7 ;  /* 0x0000000814199824 */ /* 0x000fe200078e0207 */
[----:B--2---:R-:W-:-:S07]  /*71b0*/  @P1 DADD R14, R14, R12 ;  /* 0x000000000e0e1229 */ /* 0x004fce000000000c */
[----:B------:R4:W-:Y:S04]  /*71c0*/  @P1 STL.64 [R23], R14 ;  /* 0x0000000e17001387 */ /* 0x0009e80000100a00 */
[----:B------:R-:W2:Y:S02]  /*71d0*/  @!P1 LDL.64 R16, [R25] ;  /* 0x0000000019109983 */ /* 0x000ea40000100a00 */
[----:B--2---:R-:W-:-:S07]  /*71e0*/  @!P1 DADD R16, R16, R12 ;  /* 0x0000000010109229 */ /* 0x004fce000000000c */
[----:B------:R4:W-:Y:S04]  /*71f0*/  @!P1 STL.64 [R25], R16 ;  /* 0x0000001019009387 */ /* 0x0009e80000100a00 */
.L_x_242:
[----:B------:R-:W-:Y:S05]  /*7200*/  BSYNC.RECONVERGENT B3 ;  /* 0x0000000000037941 */ /* 0x000fea0003800200 */
.L_x_240:
[----:B------:R-:W-:-:S05]  /*7210*/  VIADD R19, R19, 0x1 ;  /* 0x0000000113137836 */ /* 0x000fca0000000000 */
[----:B------:R-:W-:-:S13]  /*7220*/  ISETP.NE.AND P1, PT, R19, R18, PT ;  /* 0x000000121300720c */ /* 0x000fda0003f25270 */
[----:B------:R-:W-:Y:S05]  /*7230*/  @P1 BRA `(.L_x_245) ;  /* 0xfffffff400201947 */ /* 0x000fea000383ffff */
.L_x_237:
[----:B------:R-:W-:Y:S05]  /*7240*/  BSYNC.RECONVERGENT B2 ;  /* 0x0000000000027941 */ /* 0x000fea0003800200 */
.L_x_236:
[----:B------:R-:W5:Y:S02]  /*7250*/  LDCU UR4, c[0x0][0x3a0] ;  /* 0x00007400ff0477ac */ /* 0x000f640008000800 */
[----:B-----5:R-:W-:-:S06]  /*7260*/  UIADD3 UR4, UPT, UPT, -UR4, URZ, URZ ;  /* 0x000000ff04047290 */ /* 0x020fcc000fffe1ff */
[----:B-12---:R-:W-:-:S07]  /*7270*/  MOV R31, UR4 ;  /* 0x00000004001f7c02 */ /* 0x006fce0008000f00 */
.L_x_253:
        /* <DEDUP_REMOVED lines=12> */
[----:B------:R-:W-:Y:S01]  /*7340*/  BSSY.RECONVERGENT B2, `(.L_x_246) ;  /* 0x0000060000027945 */ /* 0x000fe20003800200 */
[----:B------:R-:W-:Y:S01]  /*7350*/  IMAD.MOV.U32 R13, RZ, RZ, 0x39b4484b ;  /* 0x39b4484bff0d7424 */ /* 0x000fe200078e00ff */
[----:B------:R-:W-:Y:S01]  /*7360*/  MOV R32, R10 ;  /* 0x0000000a00207202 */ /* 0x000fe20000000f00 */
[----:B------:R-:W-:Y:S01]  /*7370*/  IMAD.MOV.U32 R18, RZ, RZ, R17 ;  /* 0x000000ffff127224 */ /* 0x000fe200078e0011 */
[----:B------:R-:W-:Y:S01]  /*7380*/  MOV R19, R12 ;  /* 0x0000000c00137202 */ /* 0x000fe20000000f00 */
[----:B------:R-:W-:Y:S01]  /*7390*/  IMAD.MOV.U32 R33, RZ, RZ, -0x3ff ;  /* 0xfffffc01ff217424 */ /* 0x000fe200078e00ff */
[----:B------:R-:W-:Y:S01]  /*73a0*/  MOV R23, R13 ;  /* 0x0000000d00177202 */ /* 0x000fe20000000f00 */
[----:B------:R-:W-:-:S06]  /*73b0*/  DSETP.MAX.AND P0, P1, R16, R12, PT ;  /* 0x0000000c1000722a */ /* 0x000fcc000390f000 */
[----:B------:R-:W-:Y:S01]  /*73c0*/  FSEL R25, R18, R23, P0 ;  /* 0x0000001712197208 */ /* 0x000fe20000000000 */
[----:B------:R-:W-:-:S05]  /*73d0*/  IMAD.MOV.U32 R18, RZ, RZ, R16 ;  /* 0x000000ffff127224 */ /* 0x000fca00078e0010 */
[----:B------:R-:W-:Y:S02]  /*73e0*/  SEL R18, R18, R19, P0 ;  /* 0x0000001312127207 */ /* 0x000fe40000000000 */
[----:B------:R-:W-:-:S03]  /*73f0*/  @P1 LOP3.LUT R25, R23, 0x80000, RZ, 0xfc, !PT ;  /* 0x0008000017191812 */ /* 0x000fc600078efcff */
[--C-:B-1----:R-:W-:Y:S02]  /*7400*/  IMAD.MOV.U32 R16, RZ, RZ, R18.reuse ;  /* 0x000000ffff107224 */ /* 0x102fe400078e0012 */
[----:B------:R-:W-:Y:S02]  /*7410*/  IMAD.MOV.U32 R19, RZ, RZ, R25 ;  /* 0x000000ffff137224 */ /* 0x000fe400078e0019 */
[----:B------:R-:W-:Y:S02]  /*7420*/  IMAD.MOV.U32 R22, RZ, RZ, R18 ;  /* 0x000000ffff167224 */ /* 0x000fe400078e0012 */
[----:B------:R-:W-:Y:S01]  /*7430*/  IMAD.MOV.U32 R34, RZ, RZ, R19 ;  /* 0x000000ffff227224 */ /* 0x000fe200078e0013 */
[----:B------:R-:W-:Y:S02]  /*7440*/  ISETP.GT.AND P0, PT, R19, 0xfffff, PT ;  /* 0x000fffff1300780c */ /* 0x000fe40003f04270 */
[----:B------:R-:W-:-:S11]  /*7450*/  MOV R17, R19 ;  /* 0x0000001300117202 */ /* 0x000fd60000000f00 */
[----:B------:R-:W-:Y:S01]  /*7460*/  @!P0 DMUL R16, R16, 1.80143985094819840000e+16 ;  /* 0x4350000010108828 */ /* 0x000fe20000000000 */
[----:B------:R-:W-:-:S09]  /*7470*/  @!P0 IMAD.MOV.U32 R33, RZ, RZ, -0x435 ;  /* 0xfffffbcbff218424 */ /* 0x000fd200078e00ff */
[----:B------:R-:W-:Y:S02]  /*7480*/  @!P0 IMAD.MOV.U32 R34, RZ, RZ, R17 ;  /* 0x000000ffff228224 */ /* 0x000fe400078e0011 */
[----:B------:R-:W-:-:S03]  /*7490*/  @!P0 IMAD.MOV.U32 R22, RZ, RZ, R16 ;  /* 0x000000ffff168224 */ /* 0x000fc600078e0010 */
[----:B------:R-:W-:-:S04]  /*74a0*/  IADD3 R19, PT, PT, R34, -0x1, RZ ;  /* 0xffffffff22137810 */ /* 0x000fc80007ffe0ff */
[----:B------:R-:W-:Y:S01]  /*74b0*/  ISETP.GT.U32.AND P1, PT, R19, 0x7feffffe, PT ;  /* 0x7feffffe1300780c */ /* 0x000fe20003f24070 */
[----:B--2---:R-:W-:-:S08]  /*74c0*/  DMUL R14, R14, UR12 ;  /* 0x0000000c0e0e7c28 */ /* 0x004fd00008000000 */
[----:B----4-:R-:W-:-:S07]  /*74d0*/  DFMA R14, R20, UR14, R14 ;  /* 0x0000000e140e7c2b */ /* 0x010fce000800000e */
[----:B------:R1:W-:Y:S01]  /*74e0*/  STL.64 [R7], R14 ;  /* 0x0000000e07007387 */ /* 0x0003e20000100a00 */
[----:B------:R-:W-:Y:S05]  /*74f0*/  @P1 BRA `(.L_x_247) ;  /* 0x0000000000f81947 */ /* 0x000fea0003800000 */
[----:B------:R-:W-:Y:S01]  /*7500*/  LOP3.LUT R16, R34, 0xfffff, RZ, 0xc0, !PT ;  /* 0x000fffff22107812 */ /* 0x000fe200078ec0ff */
[----:B------:R-:W-:Y:S01]  /*7510*/  IMAD.MOV.U32 R25, RZ, RZ, 0x3ed0ee25 ;  /* 0x3ed0ee25ff197424 */ /* 0x000fe200078e00ff */
[----:B------:R-:W-:Y:S01]  /*7520*/  MOV R24, 0x8b7a8b04 ;  /* 0x8b7a8b0400187802 */ /* 0x000fe20000000f00 */
[----:B------:R-:W-:Y:S01]  /*7530*/  UMOV UR12, 0x3ae80f1e ;  /* 0x3ae80f1e000c7882 */ /* 0x000fe20000000000 */
[----:B------:R-:W-:Y:S01]  /*7540*/  LOP3.LUT R23, R16, 0x3ff00000, RZ, 0xfc, !PT ;  /* 0x3ff0000010177812 */ /* 0x000fe200078efcff */
[----:B------:R-:W-:Y:S01]  /*7550*/  IMAD.MOV.U32 R16, RZ, RZ, RZ ;  /* 0x000000ffff107224 */ /* 0x000fe200078e00ff */
[----:B------:R-:W-:Y:S02]  /*7560*/  UMOV UR13, 0x3eb1380b ;  /* 0x3eb1380b000d7882 */ /* 0x000fe40000000000 */
        /* <DEDUP_REMOVED lines=55> */
.L_x_247:
[----:B------:R-:W-:Y:S01]  /*78e0*/  IMAD.MOV.U32 R18, RZ, RZ, 0x0 ;  /* 0x00000000ff127424 */ /* 0x000fe200078e00ff */
[----:B------:R-:W-:Y:S01]  /*78f0*/  LOP3.LUT P0, RZ, R17, 0x7fffffff, RZ, 0xc0, !PT ;  /* 0x7fffffff11ff7812 */ /* 0x000fe2000780c0ff */
[----:B------:R-:W-:-:S06]  /*7900*/  IMAD.MOV.U32 R19, RZ, RZ, 0x7ff00000 ;  /* 0x7ff00000ff137424 */ /* 0x000fcc00078e00ff */
[----:B------:R-:W-:-:S10]  /*7910*/  DFMA R18, R16, R18, +INF ;  /* 0x7ff000001012742b */ /* 0x000fd40000000012 */
[----:B------:R-:W-:Y:S02]  /*7920*/  FSEL R16, R18, RZ, P0 ;  /* 0x000000ff12107208 */ /* 0x000fe40000000000 */
[----:B------:R-:W-:-:S07]  /*7930*/  FSEL R17, R19, -QNAN , P0 ;  /* 0xfff0000013117808 */ /* 0x000fce0000000000 */
.L_x_248:
[----:B------:R-:W-:Y:S05]  /*7940*/  BSYNC.RECONVERGENT B2 ;  /* 0x0000000000027941 */ /* 0x000fea0003800200 */
.L_x_246:
        /* <DEDUP_REMOVED lines=10> */
[--C-:B------:R-:W-:Y:S01]  /*79f0*/  IMAD.MOV.U32 R13, RZ, RZ, R19.reuse ;  /* 0x000000ffff0d7224 */ /* 0x100fe200078e0013 */
[----:B------:R-:W-:Y:S01]  /*7a00*/  ISETP.GT.AND P0, PT, R19, 0xfffff, PT ;  /* 0x000fffff1300780c */ /* 0x000fe20003f04270 */
[----:B-1----:R-:W-:-:S12]  /*7a10*/  IMAD.MOV.U32 R15, RZ, RZ, R19 ;  /* 0x000000ffff0f7224 */ /* 0x002fd800078e0013 */
[----:B------:R-:W-:-:S10]  /*7a20*/  @!P0 DMUL R12, R12, 1.80143985094819840000e+16 ;  /* 0x435000000c0c8828 */ /* 0x000fd40000000000 */
[----:B------:R-:W-:Y:S01]  /*7a30*/  @!P0 MOV R15, R13 ;  /* 0x0000000d000f8202 */ /* 0x000fe20000000f00 */
[----:B------:R-:W-:-:S04]  /*7a40*/  @!P0 IMAD.MOV.U32 R26, RZ, RZ, R12 ;  /* 0x000000ffff1a8224 */ /* 0x000fc800078e000c */
[----:B------:R-:W-:-:S05]  /*7a50*/  VIADD R14, R15, 0xffffffff ;  /* 0xffffffff0f0e7836 */ /* 0x000fca0000000000 */
[----:B------:R-:W-:Y:S01]  /*7a60*/  ISETP.GT.U32.AND P1, PT, R14, 0x7feffffe, PT ;  /* 0x7feffffe0e00780c */ /* 0x000fe20003f24070 */
[----:B------:R-:W-:Y:S02]  /*7a70*/  IMAD.MOV.U32 R14, RZ, RZ, -0x3ff ;  /* 0xfffffc01ff0e7424 */ /* 0x000fe400078e00ff */
[----:B------:R-:W-:-:S10]  /*7a80*/  @!P0 IMAD.MOV.U32 R14, RZ, RZ, -0x435 ;  /* 0xfffffbcbff0e8424 */ /* 0x000fd400078e00ff */
[----:B------:R-:W-:Y:S05]  /*7a90*/  @P1 BRA `(.L_x_250) ;  /* 0x0000000000f81947 */ /* 0x000fea0003800000 */
[C---:B------:R-:W-:Y:S01]  /*7aa0*/  LOP3.LUT R12, R15.reuse, 0xfffff, RZ, 0xc0, !PT ;  /* 0x000fffff0f0c7812 */ /* 0x040fe200078ec0ff */
[----:B------:R-:W-:Y:S01]  /*7ab0*/  UMOV UR12, 0x3ae80f1e ;  /* 0x3ae80f1e000c7882 */ /* 0x000fe20000000000 */
[----:B------:R-:W-:Y:S01]  /*7ac0*/  UMOV UR13, 0x3eb1380b ;  /* 0x3eb1380b000d7882 */ /* 0x000fe20000000000 */
[----:B------:R-:W-:Y:S02]  /*7ad0*/  LEA.HI R14, R15, R14, RZ, 0xc ;  /* 0x0000000e0f0e7211 */ /* 0x000fe400078f60ff */
[----:B------:R-:W-:Y:S01]  /*7ae0*/  LOP3.LUT R27, R12, 0x3ff00000, RZ, 0xfc, !PT ;  /* 0x3ff000000c1b7812 */ /* 0x000fe200078efcff */
[----:B------:R-:W-:Y:S01]  /*7af0*/  IMAD.MOV.U32 R12, RZ, RZ, RZ ;  /* 0x000000ffff0c7224 */ /* 0x000fe200078e00ff */
[----:B------:R-:W-:Y:S02]  /*7b00*/  MOV R15, 0x43300000 ;  /* 0x43300000000f7802 */ /* 0x000fe40000000f00 */
[----:B------:R-:W-:-:S13]  /*7b10*/  ISETP.GE.U32.AND P0, PT, R27, 0x3ff6a09f, PT ;  /* 0x3ff6a09f1b00780c */ /* 0x000fda0003f06070 */
[----:B------:R-:W-:Y:S01]  /*7b20*/  @P0 IADD3 R13, PT, PT, R27, -0x100000, RZ ;  /* 0xfff000001b0d0810 */ /* 0x000fe20007ffe0ff */
[----:B------:R-:W-:-:S04]  /*7b30*/  @P0 VIADD R14, R14, 0x1 ;  /* 0x000000010e0e0836 */ /* 0x000fc80000000000 */
[----:B------:R-:W-:Y:S01]  /*7b40*/  @P0 IMAD.MOV.U32 R27, RZ, RZ, R13 ;  /* 0x000000ffff1b0224 */ /* 0x000fe200078e000d */
[----:B------:R-:W-:-:S05]  /*7b50*/  LOP3.LUT R14, R14, 0x80000000, RZ, 0x3c, !PT ;  /* 0x800000000e0e7812 */ /* 0x000fca00078e3cff */
        /* <DEDUP_REMOVED lines=50> */
.L_x_250:
[----:B------:R-:W-:Y:S01]  /*7e80*/  IMAD.MOV.U32 R14, RZ, RZ, 0x0 ;  /* 0x00000000ff0e7424 */ /* 0x000fe200078e00ff */
[----:B------:R-:W-:Y:S01]  /*7e90*/  LOP3.LUT P0, RZ, R13, 0x7fffffff, RZ, 0xc0, !PT ;  /* 0x7fffffff0dff7812 */ /* 0x000fe2000780c0ff */
[----:B------:R-:W-:-:S06]  /*7ea0*/  IMAD.MOV.U32 R15, RZ, RZ, 0x7ff00000 ;  /* 0x7ff00000ff0f7424 */ /* 0x000fcc00078e00ff */
[----:B------:R-:W-:-:S10]  /*7eb0*/  DFMA R14, R12, R14, +INF ;  /* 0x7ff000000c0e742b */ /* 0x000fd4000000000e */
[----:B------:R-:W-:Y:S02]  /*7ec0*/  FSEL R12, R14, RZ, P0 ;  /* 0x000000ff0e0c7208 */ /* 0x000fe40000000000 */
[----:B------:R-:W-:-:S07]  /*7ed0*/  FSEL R13, R15, -QNAN , P0 ;  /* 0xfff000000f0d7808 */ /* 0x000fce0000000000 */
.L_x_251:
[----:B------:R-:W-:Y:S05]  /*7ee0*/  BSYNC.RECONVERGENT B2 ;  /* 0x0000000000027941 */ /* 0x000fea0003800200 */
.L_x_249:
        /* <DEDUP_REMOVED lines=10> */
[----:B0-----:R-:W-:Y:S01]  /*7f90*/  VIADD R30, R30, 0x8 ;  /* 0x000000081e1e7836 */ /* 0x001fe20000000000 */
[----:B------:R-:W-:Y:S01]  /*7fa0*/  IADD3 R29, PT, PT, R29, 0x8, RZ ;  /* 0x000000081d1d7810 */ /* 0x000fe20007ffe0ff */
[----:B------:R-:W-:Y:S01]  /*7fb0*/  VIADD R5, R5, 0x8 ;  /* 0x0000000805057836 */ /* 0x000fe20000000000 */
[----:B------:R-:W-:Y:S01]  /*7fc0*/  IADD3 R0, PT, PT, R0, 0x8, RZ ;  /* 0x0000000800007810 */ /* 0x000fe20007ffe0ff */
[----:B---3--:R-:W-:Y:S02]  /*7fd0*/  VIADD R7, R7, 0x8 ;  /* 0x0000000807077836 */ /* 0x008fe40000000000 */
[----:B------:R-:W-:Y:S01]  /*7fe0*/  VIADD R6, R6, 0x8 ;  /* 0x0000000806067836 */ /* 0x000fe20000000000 */
[----:B------:R-:W-:Y:S06]  /*7ff0*/  BRA `(.L_x_253) ;  /* 0xfffffff000a07947 */ /* 0x000fec000383ffff */
.L_x_217:
[----:B------:R-:W-:Y:S01]  /*8000*/  UISETP.GE.U32.AND UP0, UPT, UR6, 0xf, UPT ;  /* 0x0000000f0600788c */ /* 0x000fe2000bf06070 */
[----:B------:R-:W-:Y:S01]  /*8010*/  ISETP.NE.AND P0, PT, R24, RZ, PT ;  /* 0x000000ff1800720c */ /* 0x000fe20003f05270 */
[----:B------:R-:W-:-:S07]  /*8020*/  IMAD.MOV.U32 R5, RZ, RZ, RZ ;  /* 0x000000ffff057224 */ /* 0x000fce00078e00ff */
[----:B------:R-:W-:Y:S05]  /*8030*/  BRA.U !UP0, `(.L_x_254) ;  /* 0x0000000108f47547 */ /* 0x000fea000b800000 */
[----:B------:R-:W4:Y:S01]  /*8040*/  LDCU UR4, c[0x0][0x3a0] ;  /* 0x00007400ff0477ac */ /* 0x000f220008000800 */
[----:B------:R-:W-:Y:S01]  /*8050*/  IADD3 R7, PT, PT, R10, 0x40, RZ ;  /* 0x000000400a077810 */ /* 0x000fe20007ffe0ff */
[C---:B------:R-:W-:Y:S02]  /*8060*/  VIADD R0, R1.reuse, 0x298 ;  /* 0x0000029801007836 */ /* 0x040fe40000000000 */
[----:B------:R-:W-:Y:S01]  /*8070*/  VIADD R6, R1, 0x310 ;  /* 0x0000031001067836 */ /* 0x000fe20000000000 */
[----:B----4-:R-:W-:-:S04]  /*8080*/  ULOP3.LUT UR4, UR4, 0x7ffffff0, URZ, 0xc0, !UPT ;  /* 0x7ffffff004047892 */ /* 0x010fc8000f8ec0ff */
[----:B------:R-:W-:Y:S02]  /*8090*/  UIADD3 UR8, UPT, UPT, -UR4, URZ, URZ ;  /* 0x000000ff04087290 */ /* 0x000fe4000fffe1ff */
[----:B------:R-:W-:-:S10]  /*80a0*/  MOV R5, UR4 ;  /* 0x0000000400057c02 */ /* 0x000fd40008000f00 */
.L_x_255:
        /* <DEDUP_REMOVED lines=9> */
[----:B------:R-:W3:Y:S04]  /*8140*/  LDL.64 R18, [R7+-0x28] ;  /* 0xffffd80007127983 */ /* 0x000ee80000100a00 */
[----:B---3--:R3:W-:Y:S04]  /*8150*/  STL.64 [R0+-0x28], R18 ;  /* 0xffffd81200007387 */ /* 0x0087e80000100a00 */
[----:B------:R-:W-:Y:S04]  /*8160*/  STL.64 [R6+-0x28], RZ ;  /* 0xffffd8ff06007387 */ /* 0x000fe80000100a00 */
[----:B----4-:R-:W4:Y:S04]  /*8170*/  LDL.64 R12, [R7+-0x20] ;  /* 0xffffe000070c7983 */ /* 0x010f280000100a00 */
[----:B----4-:R4:W-:Y:S04]  /*8180*/  STL.64 [R0+-0x20], R12 ;  /* 0xffffe00c00007387 */ /* 0x0109e80000100a00 */
[----:B------:R-:W-:Y:S04]  /*8190*/  STL.64 [R6+-0x20], RZ ;  /* 0xffffe0ff06007387 */ /* 0x000fe80000100a00 */
[----:B-----5:R-:W5:Y:S04]  /*81a0*/  LDL.64 R14, [R7+-0x18] ;  /* 0xffffe800070e7983 */ /* 0x020f680000100a00 */
[----:B-----5:R5:W-:Y:S04]  /*81b0*/  STL.64 [R0+-0x18], R14 ;  /* 0xffffe80e00007387 */ /* 0x020be80000100a00 */
[----:B------:R-:W-:Y:S04]  /*81c0*/  STL.64 [R6+-0x18], RZ ;  /* 0xffffe8ff06007387 */ /* 0x000fe80000100a00 */
[----:B--2---:R-:W2:Y:S04]  /*81d0*/  LDL.64 R16, [R7+-0x10] ;  /* 0xfffff00007107983 */ /* 0x004ea80000100a00 */
[----:B--2---:R2:W-:Y:S04]  /*81e0*/  STL.64 [R0+-0x10], R16 ;  /* 0xfffff01000007387 */ /* 0x0045e80000100a00 */
[----:B------:R-:W-:Y:S04]  /*81f0*/  STL.64 [R6+-0x10], RZ ;  /* 0xfffff0ff06007387 */ /* 0x000fe80000100a00 */
[----:B---3--:R-:W3:Y:S04]  /*8200*/  LDL.64 R18, [R7+-0x8] ;  /* 0xfffff80007127983 */ /* 0x008ee80000100a00 */
[----:B---3--:R3:W-:Y:S04]  /*8210*/  STL.64 [R0+-0x8], R18 ;  /* 0xfffff81200007387 */ /* 0x0087e80000100a00 */
[----:B------:R-:W-:Y:S04]  /*8220*/  STL.64 [R6+-0x8], RZ ;  /* 0xfffff8ff06007387 */ /* 0x000fe80000100a00 */
[----:B----4-:R-:W4:Y:S04]  /*8230*/  LDL.64 R12, [R7] ;  /* 0x00000000070c7983 */ /* 0x010f280000100a00 */
[----:B----4-:R4:W-:Y:S04]  /*8240*/  STL.64 [R0], R12 ;  /* 0x0000000c00007387 */ /* 0x0109e80000100a00 */
[----:B------:R-:W-:Y:S04]  /*8250*/  STL.64 [R6], RZ ;  /* 0x000000ff06007387 */ /* 0x000fe80000100a00 */
[----:B-----5:R-:W5:Y:S04]  /*8260*/  LDL.64 R14, [R7+0x8] ;  /* 0x00000800070e7983 */ /* 0x020f680000100a00 */
[----:B-----5:R5:W-:Y:S04]  /*8270*/  STL.64 [R0+0x8], R14 ;  /* 0x0000080e00007387 */ /* 0x020be80000100a00 */
[----:B------:R-:W-:Y:S04]  /*8280*/  STL.64 [R6+0x8], RZ ;  /* 0x000008ff06007387 */ /* 0x000fe80000100a00 */
[----:B--2---:R-:W2:Y:S04]  /*8290*/  LDL.64 R16, [R7+0x10] ;  /* 0x0000100007107983 */ /* 0x004ea80000100a00 */
[----:B--2---:R2:W-:Y:S04]  /*82a0*/  STL.64 [R0+0x10], R16 ;  /* 0x0000101000007387 */ /* 0x0045e80000100a00 */
[----:B------:R-:W-:Y:S04]  /*82b0*/  STL.64 [R6+0x10], RZ ;  /* 0x000010ff06007387 */ /* 0x000fe80000100a00 */
[----:B---3--:R-:W3:Y:S04]  /*82c0*/  LDL.64 R18, [R7+0x18] ;  /* 0x0000180007127983 */ /* 0x008ee80000100a00 */
[----:B---3--:R3:W-:Y:S04]  /*82d0*/  STL.64 [R0+0x18], R18 ;  /* 0x0000181200007387 */ /* 0x0087e80000100a00 */
[----:B------:R-:W-:Y:S04]  /*82e0*/  STL.64 [R6+0x18], RZ ;  /* 0x000018ff06007387 */ /* 0x000fe80000100a00 */
[----:B----4-:R-:W4:Y:S04]  /*82f0*/  LDL.64 R12, [R7+0x20] ;  /* 0x00002000070c7983 */ /* 0x010f280000100a00 */
[----:B----4-:R-:W-:Y:S04]  /*8300*/  STL.64 [R0+0x20], R12 ;  /* 0x0000200c00007387 */ /* 0x010fe80000100a00 */
[----:B------:R-:W-:Y:S04]  /*8310*/  STL.64 [R6+0x20], RZ ;  /* 0x000020ff06007387 */ /* 0x000fe80000100a00 */
[----:B-----5:R-:W4:Y:S04]  /*8320*/  LDL.64 R14, [R7+0x28] ;  /* 0x00002800070e7983 */ /* 0x020f280000100a00 */
[----:B----4-:R-:W-:Y:S04]  /*8330*/  STL.64 [R0+0x28], R14 ;  /* 0x0000280e00007387 */ /* 0x010fe80000100a00 */
[----:B------:R-:W-:Y:S04]  /*8340*/  STL.64 [R6+0x28], RZ ;  /* 0x000028ff06007387 */ /* 0x000fe80000100a00 */
[----:B--2---:R-:W2:Y:S01]  /*8350*/  LDL.64 R16, [R7+0x30] ;  /* 0x0000300007107983 */ /* 0x004ea20000100a00 */
[----:B------:R-:W-:-:S04]  /*8360*/  UIADD3 UR8, UPT, UPT, UR8, 0x10, URZ ;  /* 0x0000001008087890 */ /* 0x000fc8000fffe0ff */
[----:B------:R-:W-:Y:S01]  /*8370*/  UISETP.NE.AND UP0, UPT, UR8, URZ, UPT ;  /* 0x000000ff0800728c */ /* 0x000fe2000bf05270 */
[----:B--2---:R-:W-:Y:S04]  /*8380*/  STL.64 [R0+0x30], R16 ;  /* 0x0000301000007387 */ /* 0x004fe80000100a00 */
[----:B------:R-:W-:Y:S04]  /*8390*/  STL.64 [R6+0x30], RZ ;  /* 0x000030ff06007387 */ /* 0x000fe80000100a00 */
[----:B---3--:R2:W3:Y:S02]  /*83a0*/  LDL.64 R18, [R7+0x38] ;  /* 0x0000380007127983 */ /* 0x0084e40000100a00 */
[----:B--2---:R-:W-:-:S02]  /*83b0*/  VIADD R7, R7, 0x80 ;  /* 0x0000008007077836 */ /* 0x004fc40000000000 */
[----:B---3--:R2:W-:Y:S04]  /*83c0*/  STL.64 [R0+0x38], R18 ;  /* 0x0000381200007387 */ /* 0x0085e80000100a00 */
[----:B------:R3:W-:Y:S01]  /*83d0*/  STL.64 [R6+0x38], RZ ;  /* 0x000038ff06007387 */ /* 0x0007e20000100a00 */
[----:B--2---:R-:W-:Y:S01]  /*83e0*/  VIADD R0, R0, 0x80 ;  /* 0x0000008000007836 */ /* 0x004fe20000000000 */
[----:B---3--:R-:W-:Y:S01]  /*83f0*/  IADD3 R6, PT, PT, R6, 0x80, RZ ;  /* 0x0000008006067810 */ /* 0x008fe20007ffe0ff */
[----:B------:R-:W-:Y:S06]  /*8400*/  BRA.U UP0, `(.L_x_255) ;  /* 0xfffffffd00287547 */ /* 0x000fec000b83ffff */
.L_x_254:
[----:B------:R-:W-:Y:S05]  /*8410*/  @!P0 BRA `(.L_x_252) ;  /* 0x0000000400048947 */ /* 0x000fea0003800000 */
[----:B------:R-:W-:Y:S01]  /*8420*/  ISETP.GE.U32.AND P0, PT, R24, 0x8, PT ;  /* 0x000000081800780c */ /* 0x000fe20003f06070 */
[----:B------:R-:W-:Y:S01]  /*8430*/  BSSY.RECONVERGENT B2, `(.L_x_256) ;  /* 0x000001e000027945 */ /* 0x000fe20003800200 */
[----:B------:R-:W-:-:S11]  /*8440*/  ISETP.NE.AND P1, PT, R8, RZ, PT ;  /* 0x000000ff0800720c */ /* 0x000fd60003f25270 */
[----:B------:R-:W-:Y:S05]  /*8450*/  @!P0 BRA `(.L_x_257) ;  /* 0x00000000006c8947 */ /* 0x000fea0003800000 */
[----:B------:R-:W-:-:S05]  /*8460*/  IMAD R0, R5, 0x8, R10 ;  /* 0x0000000805007824 */ /* 0x000fca00078e020a */
[----:B------:R-:W4:Y:S01]  /*8470*/  LDL.64 R6, [R0] ;  /* 0x0000000000067983 */ /* 0x000f220000100a00 */
[----:B------:R-:W-:-:S05]  /*8480*/  IMAD R19, R5, 0x8, R1 ;  /* 0x0000000805137824 */ /* 0x000fca00078e0201 */
[----:B------:R-:W-:Y:S04]  /*8490*/  STL.64 [R19+0x2d0], RZ ;  /* 0x0002d0ff13007387 */ /* 0x000fe80000100a00 */
[----:B----4-:R4:W-:Y:S04]  /*84a0*/  STL.64 [R19+0x258], R6 ;  /* 0x0002580613007387 */ /* 0x0109e80000100a00 */
[----:B------:R-:W5:Y:S04]  /*84b0*/  LDL.64 R12, [R0+0x8] ;  /* 0x00000800000c7983 */ /* 0x000f680000100a00 */
[----:B------:R-:W-:Y:S04]  /*84c0*/  STL.64 [R19+0x2d8], RZ ;  /* 0x0002d8ff13007387 */ /* 0x000fe80000100a00 */
[----:B-----5:R5:W-:Y:S04]  /*84d0*/  STL.64 [R19+0x260], R12 ;  /* 0x0002600c13007387 */ /* 0x020be80000100a00 */
[----:B------:R-:W2:Y:S04]  /*84e0*/  LDL.64 R14, [R0+0x10] ;  /* 0x00001000000e7983 */ /* 0x000ea80000100a00 */
[----:B------:R-:W-:Y:S04]  /*84f0*/  STL.64 [R19+0x2e0], RZ ;  /* 0x0002e0ff13007387 */ /* 0x000fe80000100a00 */
[----:B--2---:R2:W-:Y:S04]  /*8500*/  STL.64 [R19+0x268], R14 ;  /* 0x0002680e13007387 */ /* 0x0045e80000100a00 */
[----:B------:R-:W3:Y:S04]  /*8510*/  LDL.64 R16, [R0+0x18] ;  /* 0x0000180000107983 */ /* 0x000ee80000100a00 */
[----:B------:R-:W-:Y:S04]  /*8520*/  STL.64 [R19+0x2e8], RZ ;  /* 0x0002e8ff13007387 */ /* 0x000fe80000100a00 */
[----:B---3--:R3:W-:Y:S04]  /*8530*/  STL.64 [R19+0x270], R16 ;  /* 0x0002701013007387 */ /* 0x0087e80000100a00 */
[----:B----4-:R-:W4:Y:S04]  /*8540*/  LDL.64 R6, [R0+0x20] ;  /* 0x0000200000067983 */ /* 0x010f280000100a00 */
[----:B------:R0:W-:Y:S04]  /*8550*/  STL.64 [R19+0x2f0], RZ ;  /* 0x0002f0ff13007387 */ /* 0x0001e80000100a00 */
[----:B----4-:R0:W-:Y:S04]  /*8560*/  STL.64 [R19+0x278], R6 ;  /* 0x0002780613007387 */ /* 0x0101e80000100a00 */
[----:B-----5:R-:W4:Y:S04]  /*8570*/  LDL.64 R12, [R0+0x28] ;  /* 0x00002800000c7983 */ /* 0x020f280000100a00 */
[----:B------:R0:W-:Y:S04]  /*8580*/  STL.64 [R19+0x2f8], RZ ;  /* 0x0002f8ff13007387 */ /* 0x0001e80000100a00 */
[----:B----4-:R0:W-:Y:S04]  /*8590*/  STL.64 [R19+0x280], R12 ;  /* 0x0002800c13007387 */ /* 0x0101e80000100a00 */
[----:B--2---:R-:W2:Y:S04]  /*85a0*/  LDL.64 R14, [R0+0x30] ;  /* 0x00003000000e7983 */ /* 0x004ea80000100a00 */
[----:B------:R0:W-:Y:S04]  /*85b0*/  STL.64 [R19+0x300], RZ ;  /* 0x000300ff13007387 */ /* 0x0001e80000100a00 */
[----:B--2---:R0:W-:Y:S04]  /*85c0*/  STL.64 [R19+0x288], R14 ;  /* 0x0002880e13007387 */ /* 0x0041e80000100a00 */
[----:B---3--:R-:W2:Y:S01]  /*85d0*/  LDL.64 R16, [R0+0x38] ;  /* 0x0000380000107983 */ /* 0x008ea20000100a00 */
[----:B------:R-:W-:-:S03]  /*85e0*/  IADD3 R5, PT, PT, R5, 0x8, RZ ;  /* 0x0000000805057810 */ /* 0x000fc60007ffe0ff */
[----:B------:R0:W-:Y:S04]  /*85f0*/  STL.64 [R19+0x308], RZ ;  /* 0x000308ff13007387 */ /* 0x0001e80000100a00 */
[----:B--2---:R0:W-:Y:S02]  /*8600*/  STL.64 [R19+0x290], R16 ;  /* 0x0002901013007387 */ /* 0x0041e40000100a00 */
.L_x_257:
[----:B---3--:R-:W-:Y:S05]  /*8610*/  BSYNC.RECONVERGENT B2 ;  /* 0x0000000000027941 */ /* 0x008fea0003800200 */
.L_x_256:
[----:B------:R-:W-:Y:S05]  /*8620*/  @!P1 BRA `(.L_x_252) ;  /* 0x0000000000809947 */ /* 0x000fea0003800000 */
[----:B------:R-:W-:Y:S02]  /*8630*/  ISETP.GE.U32.AND P0, PT, R8, 0x4, PT ;  /* 0x000000040800780c */ /* 0x000fe40003f06070 */
[----:B------:R-:W-:-:S11]  /*8640*/  ISETP.NE.AND P1, PT, R9, RZ, PT ;  /* 0x000000ff0900720c */ /* 0x000fd60003f25270 */
[----:B------:R-:W-:Y:S05]  /*8650*/  @!P0 BRA `(.L_x_258) ;  /* 0x00000000003c8947 */ /* 0x000fea0003800000 */
[----:B------:R-:W-:-:S05]  /*8660*/  IMAD R0, R5, 0x8, R10 ;  /* 0x0000000805007824 */ /* 0x000fca00078e020a */
[----:B0-----:R-:W3:Y:S01]  /*8670*/  LDL.64 R6, [R0] ;  /* 0x0000000000067983 */ /* 0x001ee20000100a00 */
[----:B------:R-:W-:-:S05]  /*8680*/  IMAD R19, R5, 0x8, R1 ;  /* 0x0000000805137824 */ /* 0x000fca00078e0201 */
[----:B------:R4:W-:Y:S04]  /*8690*/  STL.64 [R19+0x2d0], RZ ;  /* 0x0002d0ff13007387 */ /* 0x0009e80000100a00 */
[----:B---3--:R4:W-:Y:S04]  /*86a0*/  STL.64 [R19+0x258], R6 ;  /* 0x0002580613007387 */ /* 0x0089e80000100a00 */
[----:B------:R-:W3:Y:S04]  /*86b0*/  LDL.64 R12, [R0+0x8] ;  /* 0x00000800000c7983 */ /* 0x000ee80000100a00 */
[----:B------:R4:W-:Y:S04]  /*86c0*/  STL.64 [R19+0x2d8], RZ ;  /* 0x0002d8ff13007387 */ /* 0x0009e80000100a00 */
[----:B---3--:R4:W-:Y:S04]  /*86d0*/  STL.64 [R19+0x260], R12 ;  /* 0x0002600c13007387 */ /* 0x0089e80000100a00 */
[----:B------:R-:W3:Y:S04]  /*86e0*/  LDL.64 R14, [R0+0x10] ;  /* 0x00001000000e7983 */ /* 0x000ee80000100a00 */
[----:B------:R4:W-:Y:S04]  /*86f0*/  STL.64 [R19+0x2e0], RZ ;  /* 0x0002e0ff13007387 */ /* 0x0009e80000100a00 */
[----:B---3--:R4:W-:Y:S04]  /*8700*/  STL.64 [R19+0x268], R14 ;  /* 0x0002680e13007387 */ /* 0x0089e80000100a00 */
[----:B------:R-:W3:Y:S01]  /*8710*/  LDL.64 R16, [R0+0x18] ;  /* 0x0000180000107983 */ /* 0x000ee20000100a00 */
[----:B------:R-:W-:-:S03]  /*8720*/  IADD3 R5, PT, PT, R5, 0x4, RZ ;  /* 0x0000000405057810 */ /* 0x000fc60007ffe0ff */
[----:B------:R4:W-:Y:S04]  /*8730*/  STL.64 [R19+0x2e8], RZ ;  /* 0x0002e8ff13007387 */ /* 0x0009e80000100a00 */
[----:B---3--:R4:W-:Y:S02]  /*8740*/  STL.64 [R19+0x270], R16 ;  /* 0x0002701013007387 */ /* 0x0089e40000100a00 */
.L_x_258:
[----:B------:R-:W-:Y:S05]  /*8750*/  @!P1 BRA `(.L_x_252) ;  /* 0x0000000000349947 */ /* 0x000fea0003800000 */
[C---:B------:R-:W-:Y:S02]  /*8760*/  IMAD R10, R5.reuse, 0x8, R10 ;  /* 0x00000008050a7824 */ /* 0x040fe400078e020a */
[C---:B------:R-:W-:Y:S02]  /*8770*/  IMAD R30, R5.reuse, 0x8, R30 ;  /* 0x00000008051e7824 */ /* 0x040fe400078e021e */
[----:B------:R-:W-:Y:S02]  /*8780*/  IMAD R5, R5, 0x8, R29 ;  /* 0x0000000805057824 */ /* 0x000fe400078e021d */
[----:B------:R-:W-:-:S07]  /*8790*/  IMAD.MOV R0, RZ, RZ, -R9 ;  /* 0x000000ffff007224 */ /* 0x000fce00078e0a09 */
.L_x_259:
[----:B0---4-:R0:W3:Y:S01]  /*87a0*/  LDL.64 R6, [R10] ;  /* 0x000000000a067983 */ /* 0x0110e20000100a00 */
[----:B------:R-:W-:-:S05]  /*87b0*/  VIADD R0, R0, 0x1 ;  /* 0x0000000100007836 */ /* 0x000fca0000000000 */
[----:B------:R-:W-:Y:S02]  /*87c0*/  ISETP.NE.AND P0, PT, R0, RZ, PT ;  /* 0x000000ff0000720c */ /* 0x000fe40003f05270 */
[----:B0-----:R-:W-:Y:S01]  /*87d0*/  IADD3 R10, PT, PT, R10, 0x8, RZ ;  /* 0x000000080a0a7810 */ /* 0x001fe20007ffe0ff */
[----:B---3--:R0:W-:Y:S04]  /*87e0*/  STL.64 [R5], R6 ;  /* 0x0000000605007387 */ /* 0x0081e80000100a00 */
[----:B------:R3:W-:Y:S01]  /*87f0*/  STL.64 [R30], RZ ;  /* 0x000000ff1e007387 */ /* 0x0007e20000100a00 */
[----:B0-----:R-:W-:Y:S02]  /*8800*/  VIADD R5, R5, 0x8 ;  /* 0x0000000805057836 */ /* 0x001fe40000000000 */
[----:B---3--:R-:W-:-:S03]  /*8810*/  VIADD R30, R30, 0x8 ;  /* 0x000000081e1e7836 */ /* 0x008fc60000000000 */
[----:B------:R-:W-:Y:S05]  /*8820*/  @P0 BRA `(.L_x_259) ;  /* 0xfffffffc00dc0947 */ /* 0x000fea000383ffff */
.L_x_252:
[----:B---3--:R-:W-:Y:S05]  /*8830*/  BSYNC.RECONVERGENT B1 ;  /* 0x0000000000017941 */ /* 0x008fea0003800200 */
.L_x_216:
[----:B------:R-:W-:Y:S01]  /*8840*/  UISETP.GE.U32.AND UP0, UPT, UR6, 0x7, UPT ;  /* 0x000000070600788c */ /* 0x000fe2000bf06070 */
[----:B------:R-:W-:-:S08]  /*8850*/  MOV R0, RZ ;  /* 0x000000ff00007202 */ /* 0x000fd00000000f00 */
[----:B------:R-:W-:Y:S05]  /*8860*/  BRA.U !UP0, `(.L_x_260) ;  /* 0x00000005080c7547 */ /* 0x000fea000b800000 */
[----:B------:R-:W3:Y:S08]  /*8870*/  S2UR UR9, SR_CTAID.Y ;  /* 0x00000000000979c3 */ /* 0x000ef00000002600 */
[----:B------:R-:W5:Y:S08]  /*8880*/  LDC R0, c[0x0][0x3a0] ;  /* 0x0000e800ff007b82 */ /* 0x000f700000000800 */
[----:B0---4-:R-:W0:Y:S08]  /*8890*/  LDC.64 R6, c[0x0][0x388] ;  /* 0x0000e200ff067b82 */ /* 0x011e300000000a00 */
[----:B------:R-:W4:Y:S01]  /*88a0*/  LDC.64 R10, c[0x0][0x390] ;  /* 0x0000e400ff0a7b82 */ /* 0x000f220000000a00 */
[----:B---3--:R-:W-:-:S02]  /*88b0*/  VIADD R5, R3, UR9 ;  /* 0x0000000903057c36 */ /* 0x008fc40008000000 */
[----:B-----5:R-:W-:-:S04]  /*88c0*/  IMAD R3, R0, R0, RZ ;  /* 0x0000000000037224 */ /* 0x020fc800078e02ff */
[----:B------:R-:W-:Y:S01]  /*88d0*/  IMAD R29, R3, R5, R2 ;  /* 0x00000005031d7224 */ /* 0x000fe200078e0202 */
[----:B------:R-:W-:Y:S01]  /*88e0*/  LOP3.LUT R2, R0, 0x7ffffff8, RZ, 0xc0, !PT ;  /* 0x7ffffff800027812 */ /* 0x000fe200078ec0ff */
[C---:B------:R-:W-:Y:S01]  /*88f0*/  VIADD R5, R1.reuse, 0x278 ;  /* 0x0000027801057836 */ /* 0x040fe20000000000 */
[----:B------:R-:W-:Y:S01]  /*8900*/  IADD3 R3, PT, PT, R1, 0x2f0, RZ ;  /* 0x000002f001037810 */ /* 0x000fe20007ffe0ff */
[----:B------:R-:W-:Y:S02]  /*8910*/  VIADD R29, R29, UR5 ;  /* 0x000000051d1d7c36 */ /* 0x000fe40008000000 */
[----:B0-----:R-:W-:-:S07]  /*8920*/  IMAD.MOV R36, RZ, RZ, -R2 ;  /* 0x000000ffff247224 */ /* 0x001fce00078e0a02 */
.L_x_261:
[----:B------:R-:W3:Y:S04]  /*8930*/  LDL.64 R30, [R5+-0x20] ;  /* 0xffffe000051e7983 */ /* 0x000ee80000100a00 */
[----:B0-----:R-:W5:Y:S04]  /*8940*/  LDL.64 R24, [R3+-0x20] ;  /* 0xffffe00003187983 */ /* 0x001f680000100a00 */
[----:B------:R-:W5:Y:S04]  /*8950*/  LDL.64 R26, [R5+-0x18] ;  /* 0xffffe800051a7983 */ /* 0x000f680000100a00 */
[----:B-12---:R-:W2:Y:S04]  /*8960*/  LDL.64 R22, [R3+-0x18] ;  /* 0xffffe80003167983 */ /* 0x006ea80000100a00 */
[----:B------:R-:W2:Y:S04]  /*8970*/  LDL.64 R18, [R5+-0x10] ;  /* 0xfffff00005127983 */ /* 0x000ea80000100a00 */
[----:B------:R-:W2:Y:S04]  /*8980*/  LDL.64 R14, [R3+-0x10] ;  /* 0xfffff000030e7983 */ /* 0x000ea80000100a00 */
[----:B------:R-:W2:Y:S04]  /*8990*/  LDL.64 R16, [R5+-0x8] ;  /* 0xfffff80005107983 */ /* 0x000ea80000100a00 */
[----:B------:R-:W2:Y:S01]  /*89a0*/  LDL.64 R12, [R3+-0x8] ;  /* 0xfffff800030c7983 */ /* 0x000ea20000100a00 */
[----:B------:R-:W-:-:S04]  /*89b0*/  IMAD.WIDE R32, R29, 0x8, R6 ;  /* 0x000000081d207825 */ /* 0x000fc800078e0206 */
[----:B----4-:R-:W-:Y:S01]  /*89c0*/  IMAD.WIDE R20, R29, 0x8, R10 ;  /* 0x000000081d147825 */ /* 0x010fe200078e020a */
[----:B---3--:R0:W-:Y:S04]  /*89d0*/  STG.E.64 desc[UR10][R32.64], R30 ;  /* 0x0000001e20007986 */ /* 0x0081e8000c101b0a */
[----:B-----5:R1:W-:Y:S01]  /*89e0*/  STG.E.64 desc[UR10][R20.64], R24 ;  /* 0x0000001814007986 */ /* 0x0203e2000c101b0a */
[----:B0-----:R-:W-:-:S03]  /*89f0*/  IMAD.WIDE R32, R0, 0x8, R32 ;  /* 0x0000000800207825 */ /* 0x001fc600078e0220 */
[----:B------:R-:W3:Y:S01]  /*8a00*/  LDL.64 R30, [R5] ;  /* 0x00000000051e7983 */ /* 0x000ee20000100a00 */
[----:B-1----:R-:W-:-:S03]  /*8a10*/  IMAD.WIDE R20, R0, 0x8, R20 ;  /* 0x0000000800147825 */ /* 0x002fc600078e0214 */
[----:B------:R0:W-:Y:S01]  /*8a20*/  STG.E.64 desc[UR10][R32.64], R26 ;  /* 0x0000001a20007986 */ /* 0x0001e2000c101b0a */
[----:B------:R-:W-:-:S03]  /*8a30*/  IMAD.WIDE R24, R0, 0x8, R32 ;  /* 0x0000000800187825 */ /* 0x000fc600078e0220 */
[----:B--2---:R1:W-:Y:S01]  /*8a40*/  STG.E.64 desc[UR10][R20.64], R22 ;  /* 0x0000001614007986 */ /* 0x0043e2000c101b0a */
[----:B------:R-:W-:-:S03]  /*8a50*/  IMAD.WIDE R34, R0, 0x8, R20 ;  /* 0x0000000800227825 */ /* 0x000fc600078e0214 */
[----:B0-----:R-:W2:Y:S04]  /*8a60*/  LDL.64 R26, [R3] ;  /* 0x00000000031a7983 */ /* 0x001ea80000100a00 */
[----:B-1----:R-:W4:Y:S01]  /*8a70*/  LDL.64 R22, [R5+0x8] ;  /* 0x0000080005167983 */ /* 0x002f220000100a00 */
[----:B------:R-:W-:-:S03]  /*8a80*/  IMAD.WIDE R32, R0, 0x8, R34 ;  /* 0x0000000800207825 */ /* 0x000fc600078e0222 */
[----:B------:R0:W-:Y:S04]  /*8a90*/  STG.E.64 desc[UR10][R24.64], R18 ;  /* 0x0000001218007986 */ /* 0x0001e8000c101b0a */
[----:B------:R1:W-:Y:S04]  /*8aa0*/  STG.E.64 desc[UR10][R34.64], R14 ;  /* 0x0000000e22007986 */ /* 0x0003e8000c101b0a */
[----:B------:R-:W5:Y:S01]  /*8ab0*/  LDL.64 R20, [R3+0x10] ;  /* 0x0000100003147983 */ /* 0x000f620000100a00 */
[----:B0-----:R-:W-:-:S03]  /*8ac0*/  IMAD.WIDE R24, R0, 0x8, R24 ;  /* 0x0000000800187825 */ /* 0x001fc600078e0218 */
[----:B------:R-:W5:Y:S04]  /*8ad0*/  LDL.64 R18, [R5+0x10] ;  /* 0x0000100005127983 */ /* 0x000f680000100a00 */
[----:B-1----:R-:W5:Y:S04]  /*8ae0*/  LDL.64 R14, [R3+0x8] ;  /* 0x00000800030e7983 */ /* 0x002f680000100a00 */
[----:B------:R0:W-:Y:S04]  /*8af0*/  STG.E.64 desc[UR10][R24.64], R16 ;  /* 0x0000001018007986 */ /* 0x0001e8000c101b0a */
[----:B------:R1:W-:Y:S04]  /*8b00*/  STG.E.64 desc[UR10][R32.64], R12 ;  /* 0x0000000c20007986 */ /* 0x0003e8000c101b0a */
[----:B0-----:R0:W5:Y:S04]  /*8b10*/  LDL.64 R16, [R5+0x18] ;  /* 0x0000180005107983 */ /* 0x0011680000100a00 */
[----:B-1----:R1:W5:Y:S01]  /*8b20*/  LDL.64 R12, [R3+0x18] ;  /* 0x00001800030c7983 */ /* 0x0023620000100a00 */
[----:B------:R-:W-:-:S04]  /*8b30*/  IMAD.WIDE R24, R0, 0x8, R24 ;  /* 0x0000000800187825 */ /* 0x000fc800078e0218 */
[----:B------:R-:W-:Y:S01]  /*8b40*/  IMAD.WIDE R34, R0, 0x8, R32 ;  /* 0x0000000800227825 */ /* 0x000fe200078e0220 */
[----:B------:R-:W-:-:S04]  /*8b50*/  IADD3 R36, PT, PT, R36, 0x8, RZ ;  /* 0x0000000824247810 */ /* 0x000fc80007ffe0ff */
[----:B------:R-:W-:Y:S01]  /*8b60*/  ISETP.NE.AND P0, PT, R36, RZ, PT ;  /* 0x000000ff2400720c */ /* 0x000fe20003f05270 */
[C---:B------:R-:W-:Y:S01]  /*8b70*/  IMAD R29, R0.reuse, 0x8, R29 ;  /* 0x00000008001d7824 */ /* 0x040fe200078e021d */
[----:B0-----:R-:W-:Y:S01]  /*8b80*/  IADD3 R5, PT, PT, R5, 0x40, RZ ;  /* 0x0000004005057810 */ /* 0x001fe20007ffe0ff */
[----:B-1----:R-:W-:Y:S01]  /*8b90*/  VIADD R3, R3, 0x40 ;  /* 0x0000004003037836 */ /* 0x002fe20000000000 */
[----:B---3--:R-:W-:Y:S04]  /*8ba0*/  STG.E.64 desc[UR10][R24.64], R30 ;  /* 0x0000001e18007986 */ /* 0x008fe8000c101b0a */
[----:B--2---:R0:W-:Y:S02]  /*8bb0*/  STG.E.64 desc[UR10][R34.64], R26 ;  /* 0x0000001a22007986 */ /* 0x0041e4000c101b0a */
[----:B0-----:R-:W-:-:S04]  /*8bc0*/  IMAD.WIDE R26, R0, 0x8, R24 ;  /* 0x00000008001a7825 */ /* 0x001fc800078e0218 */
[C---:B------:R-:W-:Y:S01]  /*8bd0*/  IMAD.WIDE R34, R0.reuse, 0x8, R34 ;  /* 0x0000000800227825 */ /* 0x040fe200078e0222 */
[----:B----4-:R0:W-:Y:S03]  /*8be0*/  STG.E.64 desc[UR10][R26.64], R22 ;  /* 0x000000161a007986 */ /* 0x0101e6000c101b0a */
[C---:B------:R-:W-:Y:S01]  /*8bf0*/  IMAD.WIDE R32, R0.reuse, 0x8, R34 ;  /* 0x0000000800207825 */ /* 0x040fe200078e0222 */
[----:B-----5:R1:W-:Y:S03]  /*8c00*/  STG.E.64 desc[UR10][R34.64], R14 ;  /* 0x0000000e22007986 */ /* 0x0203e6000c101b0a */
[----:B0-----:R-:W-:-:S04]  /*8c10*/  IMAD.WIDE R22, R0, 0x8, R26 ;  /* 0x0000000800167825 */ /* 0x001fc800078e021a */
[C---:B------:R-:W-:Y:S01]  /*8c20*/  IMAD.WIDE R24, R0.reuse, 0x8, R22 ;  /* 0x0000000800187825 */ /* 0x040fe200078e0216 */
[----:B------:R0:W-:Y:S03]  /*8c30*/  STG.E.64 desc[UR10][R22.64], R18 ;  /* 0x0000001216007986 */ /* 0x0001e6000c101b0a */
[----:B-1----:R-:W-:Y:S01]  /*8c40*/  IMAD.WIDE R14, R0, 0x8, R32 ;  /* 0x00000008000e7825 */ /* 0x002fe200078e0220 */
[----:B------:R0:W-:Y:S04]  /*8c50*/  STG.E.64 desc[UR10][R32.64], R20 ;  /* 0x0000001420007986 */ /* 0x0001e8000c101b0a */
[----:B------:R0:W-:Y:S04]  /*8c60*/  STG.E.64 desc[UR10][R24.64], R16 ;  /* 0x0000001018007986 */ /* 0x0001e8000c101b0a */
[----:B------:R0:W-:Y:S01]  /*8c70*/  STG.E.64 desc[UR10][R14.64], R12 ;  /* 0x0000000c0e007986 */ /* 0x0001e2000c101b0a */
[----:B------:R-:W-:Y:S05]  /*8c80*/  @P0 BRA `(.L_x_261) ;  /* 0xfffffffc00280947 */ /* 0x000fea000383ffff */
[----:B------:R-:W-:-:S07]  /*8c90*/  MOV R0, R2 ;  /* 0x0000000200007202 */ /* 0x000fce0000000f00 */
.L_x_260:
[----:B------:R-:W-:-:S13]  /*8ca0*/  ISETP.NE.AND P0, PT, R8, RZ, PT ;  /* 0x000000ff0800720c */ /* 0x000fda0003f05270 */
[----:B------:R-:W-:Y:S05]  /*8cb0*/  @!P0 EXIT ;  /* 0x000000000000894d */ /* 0x000fea0003800000 */
[----:B------:R-:W-:Y:S02]  /*8cc0*/  ISETP.GE.U32.AND P0, PT, R8, 0x4, PT ;  /* 0x000000040800780c */ /* 0x000fe40003f06070 */
[----:B------:R-:W-:-:S11]  /*8cd0*/  ISETP.NE.AND P1, PT, R9, RZ, PT ;  /* 0x000000ff0900720c */ /* 0x000fd60003f25270 */
[----:B------:R-:W-:Y:S05]  /*8ce0*/  @!P0 BRA `(.L_x_262) ;  /* 0x00000000007c8947 */ /* 0x000fea0003800000 */
[C---:B0---4-:R-:W-:Y:S01]  /*8cf0*/  IMAD R12, R0.reuse, 0x8, R1 ;  /* 0x00000008000c7824 */ /* 0x051fe200078e0201 */
[----:B------:R-:W0:Y:S04]  /*8d00*/  LDC R5, c[0x0][0x3a0] ;  /* 0x0000e800ff057b82 */ /* 0x000e280000000800 */
[----:B-12---:R-:W2:Y:S04]  /*8d10*/  LDL.64 R22, [R12+0x258] ;  /* 0x000258000c167983 */ /* 0x006ea80000100a00 */
[----:B------:R-:W3:Y:S01]  /*8d20*/  LDL.64 R20, [R12+0x2d0] ;  /* 0x0002d0000c147983 */ /* 0x000ee20000100a00 */
[----:B------:R-:W1:Y:S03]  /*8d30*/  LDC.64 R26, c[0x0][0x388] ;  /* 0x0000e200ff1a7b82 */ /* 0x000e660000000a00 */
[----:B------:R-:W4:Y:S04]  /*8d40*/  LDL.64 R24, [R12+0x260] ;  /* 0x000260000c187983 */ /* 0x000f280000100a00 */
[----:B------:R-:W5:Y:S01]  /*8d50*/  LDL.64 R18, [R12+0x2d8] ;  /* 0x0002d8000c127983 */ /* 0x000f620000100a00 */
[----:B------:R-:W1:Y:S03]  /*8d60*/  LDC.64 R30, c[0x0][0x390] ;  /* 0x0000e400ff1e7b82 */ /* 0x000e660000000a00 */
[----:B------:R-:W5:Y:S04]  /*8d70*/  LDL.64 R14, [R12+0x268] ;  /* 0x000268000c0e7983 */ /* 0x000f680000100a00 */
[----:B------:R-:W5:Y:S04]  /*8d80*/  LDL.64 R10, [R12+0x2e0] ;  /* 0x0002e0000c0a7983 */ /* 0x000f680000100a00 */
[----:B------:R-:W5:Y:S04]  /*8d90*/  LDL.64 R8, [R12+0x270] ;  /* 0x000270000c087983 */ /* 0x000f680000100a00 */
[----:B------:R1:W5:Y:S01]  /*8da0*/  LDL.64 R2, [R12+0x2e8] ;  /* 0x0002e8000c027983 */ /* 0x0003620000100a00 */
[----:B0-----:R-:W-:Y:S01]  /*8db0*/  IMAD R6, R5, UR9, R0 ;  /* 0x0000000905067c24 */ /* 0x001fe2000f8e0200 */
[----:B------:R-:W-:-:S03]  /*8dc0*/  IADD3 R0, PT, PT, R0, 0x4, RZ ;  /* 0x0000000400007810 */ /* 0x000fc60007ffe0ff */
[----:B------:R-:W-:-:S04]  /*8dd0*/  IMAD R7, R6, R5, R4 ;  /* 0x0000000506077224 */ /* 0x000fc800078e0204 */
[----:B-1----:R-:W-:-:S04]  /*8de0*/  IMAD.WIDE R26, R7, 0x8, R26 ;  /* 0x00000008071a7825 */ /* 0x002fc800078e021a */
[----:B------:R-:W-:-:S04]  /*8df0*/  IMAD.WIDE R30, R7, 0x8, R30 ;  /* 0x00000008071e7825 */ /* 0x000fc800078e021e */
[----:B------:R-:W-:-:S04]  /*8e00*/  IMAD.WIDE R32, R5, 0x8, R26 ;  /* 0x0000000805207825 */ /* 0x000fc800078e021a */
[----:B------:R-:W-:-:S04]  /*8e10*/  IMAD.WIDE R6, R5, 0x8, R30 ;  /* 0x0000000805067825 */ /* 0x000fc800078e021e */
[----:B------:R-:W-:-:S04]  /*8e20*/  IMAD.WIDE R16, R5, 0x8, R32 ;  /* 0x0000000805107825 */ /* 0x000fc800078e0220 */
[----:B------:R-:W-:-:S04]  /*8e30*/  IMAD.WIDE R12, R5, 0x8, R6 ;  /* 0x00000008050c7825 */ /* 0x000fc800078e0206 */
[----:B------:R-:W-:-:S04]  /*8e40*/  IMAD.WIDE R34, R5, 0x8, R16 ;  /* 0x0000000805227825 */ /* 0x000fc800078e0210 */
[----:B------:R-:W-:Y:S01]  /*8e50*/  IMAD.WIDE R36, R5, 0x8, R12 ;  /* 0x0000000805247825 */ /* 0x000fe200078e020c */
[----:B--2---:R0:W-:Y:S04]  /*8e60*/  STG.E.64 desc[UR10][R26.64], R22 ;  /* 0x000000161a007986 */ /* 0x0041e8000c101b0a */
[----:B---3--:R0:W-:Y:S04]  /*8e70*/  STG.E.64 desc[UR10][R30.64], R20 ;  /* 0x000000141e007986 */ /* 0x0081e8000c101b0a */
[----:B----4-:R0:W-:Y:S04]  /*8e80*/  STG.E.64 desc[UR10][R32.64], R24 ;  /* 0x0000001820007986 */ /* 0x0101e8000c101b0a */
[----:B-----5:R0:W-:Y:S04]  /*8e90*/  STG.E.64 desc[UR10][R6.64], R18 ;  /* 0x0000001206007986 */ /* 0x0201e8000c101b0a */
[----:B------:R0:W-:Y:S04]  /*8ea0*/  STG.E.64 desc[UR10][R16.64], R14 ;  /* 0x0000000e10007986 */ /* 0x0001e8000c101b0a */
[----:B------:R0:W-:Y:S04]  /*8eb0*/  STG.E.64 desc[UR10][R12.64], R10 ;  /* 0x0000000a0c007986 */ /* 0x0001e8000c101b0a */
[----:B------:R0:W-:Y:S04]  /*8ec0*/  STG.E.64 desc[UR10][R34.64], R8 ;  /* 0x0000000822007986 */ /* 0x0001e8000c101b0a */
[----:B------:R0:W-:Y:S02]  /*8ed0*/  STG.E.64 desc[UR10][R36.64], R2 ;  /* 0x0000000224007986 */ /* 0x0001e4000c101b0a */
.L_x_262:
[----:B------:R-:W-:Y:S05]  /*8ee0*/  @!P1 EXIT ;  /* 0x000000000000994d */ /* 0x000fea0003800000 */
[----:B0-----:R-:W0:Y:S01]  /*8ef0*/  LDC R3, c[0x0][0x3a0] ;  /* 0x0000e800ff037b82 */ /* 0x001e220000000800 */
[----:B------:R-:W-:Y:S02]  /*8f00*/  ISETP.NE.AND P1, PT, R28, RZ, PT ;  /* 0x000000ff1c00720c */ /* 0x000fe40003f25270 */
[----:B0-----:R-:W-:-:S04]  /*8f10*/  LOP3.LUT R2, R3, 0x3, RZ, 0xc0, !PT ;  /* 0x0000000303027812 */ /* 0x001fc800078ec0ff */
[----:B------:R-:W-:-:S13]  /*8f20*/  ISETP.NE.AND P0, PT, R2, 0x1, PT ;  /* 0x000000010200780c */ /* 0x000fda0003f05270 */
[----:B------:R-:W-:Y:S05]  /*8f30*/  @!P0 BRA `(.L_x_263) ;  /* 0x0000000000488947 */ /* 0x000fea0003800000 */
[C---:B-12---:R-:W-:Y:S01]  /*8f40*/  IMAD R22, R0.reuse, 0x8, R1 ;  /* 0x0000000800167824 */ /* 0x046fe200078e0201 */
[----:B------:R-:W0:Y:S04]  /*8f50*/  LDC.64 R8, c[0x0][0x388] ;  /* 0x0000e200ff087b82 */ /* 0x000e280000000a00 */
[----:B----4-:R-:W2:Y:S04]  /*8f60*/  LDL.64 R6, [R22+0x258] ;  /* 0x0002580016067983 */ /* 0x010ea80000100a00 */
[----:B------:R-:W3:Y:S01]  /*8f70*/  LDL.64 R10, [R22+0x2d0] ;  /* 0x0002d000160a7983 */ /* 0x000ee20000100a00 */
[----:B------:R-:W1:Y:S03]  /*8f80*/  LDC.64 R12, c[0x0][0x390] ;  /* 0x0000e400ff0c7b82 */ /* 0x000e660000000a00 */
[----:B------:R-:W4:Y:S04]  /*8f90*/  LDL.64 R14, [R22+0x260] ;  /* 0x00026000160e7983 */ /* 0x000f280000100a00 */
[----:B------:R-:W5:Y:S01]  /*8fa0*/  LDL.64 R18, [R22+0x2d8] ;  /* 0x0002d80016127983 */ /* 0x000f620000100a00 */
[----:B------:R-:W-:Y:S01]  /*8fb0*/  IMAD R2, R3, UR9, R0 ;  /* 0x0000000903027c24 */ /* 0x000fe2000f8e0200 */
[----:B------:R-:W-:-:S03]  /*8fc0*/  IADD3 R0, PT, PT, R0, 0x2, RZ ;  /* 0x0000000200007810 */ /* 0x000fc60007ffe0ff */
[----:B------:R-:W-:-:S04]  /*8fd0*/  IMAD R5, R2, R3, R4 ;  /* 0x0000000302057224 */ /* 0x000fc800078e0204 */
[----:B0-----:R-:W-:-:S04]  /*8fe0*/  IMAD.WIDE R8, R5, 0x8, R8 ;  /* 0x0000000805087825 */ /* 0x001fc800078e0208 */
[----:B------:R-:W-:-:S04]  /*8ff0*/  IMAD.WIDE R16, R3, 0x8, R8 ;  /* 0x0000000803107825 */ /* 0x000fc800078e0208 */
[----:B-1----:R-:W-:-:S04]  /*9000*/  IMAD.WIDE R12, R5, 0x8, R12 ;  /* 0x00000008050c7825 */ /* 0x002fc800078e020c */
[----:B------:R-:W-:Y:S01]  /*9010*/  IMAD.WIDE R20, R3, 0x8, R12 ;  /* 0x0000000803147825 */ /* 0x000fe200078e020c */
[----:B--2---:R0:W-:Y:S04]  /*9020*/  STG.E.64 desc[UR10][R8.64], R6 ;  /* 0x0000000608007986 */ /* 0x0041e8000c101b0a */
[----:B---3--:R0:W-:Y:S04]  /*9030*/  STG.E.64 desc[UR10][R12.64], R10 ;  /* 0x0000000a0c007986 */ /* 0x0081e8000c101b0a */
[----:B----4-:R0:W-:Y:S04]  /*9040*/  STG.E.64 desc[UR10][R16.64], R14 ;  /* 0x0000000e10007986 */ /* 0x0101e8000c101b0a */
[----:B-----5:R0:W-:Y:S02]  /*9050*/  STG.E.64 desc[UR10][R20.64], R18 ;  /* 0x0000001214007986 */ /* 0x0201e4000c101b0a */
.L_x_263:
[----:B------:R-:W-:Y:S05]  /*9060*/  @!P1 EXIT ;  /* 0x000000000000994d */ /* 0x000fea0003800000 */
[----:B0---4-:R-:W-:Y:S01]  /*9070*/  IMAD R14, R0, 0x8, R1 ;  /* 0x00000008000e7824 */ /* 0x011fe200078e0201 */
[----:B------:R-:W0:Y:S04]  /*9080*/  LDC.64 R10, c[0x0][0x388] ;  /* 0x0000e200ff0a7b82 */ /* 0x000e280000000a00 */
[----:B------:R-:W3:Y:S04]  /*9090*/  LDL.64 R6, [R14+0x258] ;  /* 0x000258000e067983 */ /* 0x000ee80000100a00 */
[----:B------:R-:W4:Y:S01]  /*90a0*/  LDL.64 R8, [R14+0x2d0] ;  /* 0x0002d0000e087983 */ /* 0x000f220000100a00 */
[----:B------:R-:W5:Y:S01]  /*90b0*/  LDC.64 R12, c[0x0][0x390] ;  /* 0x0000e400ff0c7b82 */ /* 0x000f620000000a00 */
[----:B------:R-:W-:-:S04]  /*90c0*/  IMAD R0, R3, UR9, R0 ;  /* 0x0000000903007c24 */ /* 0x000fc8000f8e0200 */
[----:B------:R-:W-:-:S04]  /*90d0*/  IMAD R5, R0, R3, R4 ;  /* 0x0000000300057224 */ /* 0x000fc800078e0204 */
[----:B0-----:R-:W-:-:S04]  /*90e0*/  IMAD.WIDE R2, R5, 0x8, R10 ;  /* 0x0000000805027825 */ /* 0x001fc800078e020a */
[----:B-----5:R-:W-:Y:S01]  /*90f0*/  IMAD.WIDE R4, R5, 0x8, R12 ;  /* 0x0000000805047825 */ /* 0x020fe200078e020c */
[----:B---3--:R-:W-:Y:S04]  /*9100*/  STG.E.64 desc[UR10][R2.64], R6 ;  /* 0x0000000602007986 */ /* 0x008fe8000c101b0a */
[----:B----4-:R-:W-:Y:S01]  /*9110*/  STG.E.64 desc[UR10][R4.64], R8 ;  /* 0x0000000804007986 */ /* 0x010fe2000c101b0a */
[----:B------:R-:W-:Y:S05]  /*9120*/  EXIT ;  /* 0x000000000000794d */ /* 0x000fea0003800000 */
        .weak           $__internal_1_$__cuda_sm20_dblrcp_rn_slowpath_v3
        .type           $__internal_1_$__cuda_sm20_dblrcp_rn_slowpath_v3,@function
        .size           $__internal_1_$__cuda_sm20_dblrcp_rn_slowpath_v3,(.L_x_405 - $__internal_1_$__cuda_sm20_dblrcp_rn_slowpath_v3)
$__internal_1_$__cuda_sm20_dblrcp_rn_slowpath_v3:
        /* <DEDUP_REMOVED lines=25> */
.L_x_267:
        /* <DEDUP_REMOVED lines=10> */
.L_x_265:
[----:B------:R-:W-:Y:S02]  /*9360*/  LOP3.LUT R17, R13, 0x80000, RZ, 0xfc, !PT ;  /* 0x000800000d117812 */ /* 0x000fe400078efcff */
[----:B------:R-:W-:-:S07]  /*9370*/  MOV R16, R12 ;  /* 0x0000000c00107202 */ /* 0x000fce0000000f00 */
.L_x_266:
[----:B------:R-:W-:Y:S05]  /*9380*/  BSYNC.RECONVERGENT B4 ;  /* 0x0000000000047941 */ /* 0x000fea0003800200 */
.L_x_264:
[----:B------:R-:W-:Y:S02]  /*9390*/  HFMA2 R13, -RZ, RZ, 0, 0 ;  /* 0x00000000ff0d7431 */ /* 0x000fe400000001ff */
[----:B------:R-:W-:Y:S01]  /*93a0*/  IMAD.MOV.U32 R12, RZ, RZ, R22 ;  /* 0x000000ffff0c7224 */ /* 0x000fe200078e0016 */
[----:B------:R-:W-:Y:S01]  /*93b0*/  MOV R15, R17 ;  /* 0x00000011000f7202 */ /* 0x000fe20000000f00 */
[----:B------:R-:W-:Y:S02]  /*93c0*/  IMAD.MOV.U32 R14, RZ, RZ, R16 ;  /* 0x000000ffff0e7224 */ /* 0x000fe400078e0010 */
[----:B------:R-:W-:Y:S05]  /*93d0*/  RET.REL.NODEC R12 `(_Z24decode_rows_cubic_kernelPdS_S_diii) ;  /* 0xffffff6c0c087950 */ /* 0x000fea0003c3ffff */
.L_x_268:
        /* <DEDUP_REMOVED lines=10> */
.L_x_405:


//--------------------- .text._Z27decode_columns_cubic_kernelPdS_S_diii --------------------------
	.section	.text._Z27decode_columns_cubic_kernelPdS_S_diii,"ax",@progbits
	.align	128
        .global         _Z27decode_columns_cubic_kernelPdS_S_diii
        .type           _Z27decode_columns_cubic_kernelPdS_S_diii,@function
        .size           _Z27decode_columns_cubic_kernelPdS_S_diii,(.L_x_406 - _Z27decode_columns_cubic_kernelPdS_S_diii)
        .other          _Z27decode_columns_cubic_kernelPdS_S_diii,@"STO_CUDA_ENTRY STV_DEFAULT"
_Z27decode_columns_cubic_kernelPdS_S_diii:
.text._Z27decode_columns_cubic_kernelPdS_S_diii:
[----:B------:R-:W0:Y:S08]  /*0000*/  LDC R1, c[0x0][0x37c] ;  /* 0x0000df00ff017b82 */ /* 0x000e300000000800 */
[----:B------:R-:W1:Y:S01]  /*0010*/  S2UR UR6, SR_CTAID.Z ;  /* 0x00000000000679c3 */ /* 0x000e620000002700 */
[----:B------:R-:W2:Y:S01]  /*0020*/  S2R R7, SR_TID.X ;  /* 0x0000000000077919 */ /* 0x000ea20000002100 */
[----:B------:R-:W1:Y:S01]  /*0030*/  LDCU UR7, c[0x0][0x3a8] ;  /* 0x00007500ff0777ac */ /* 0x000e620008000800 */
[----:B0-----:R-:W-:Y:S01]  /*0040*/  VIADD R1, R1, 0xfffffcb8 ;  /* 0xfffffcb801017836 */ /* 0x001fe20000000000 */
[----:B------:R-:W0:Y:S04]  /*0050*/  LDCU UR9, c[0x0][0x3a0] ;  /* 0x00007400ff0977ac */ /* 0x000e280008000800 */
[----:B------:R-:W0:Y:S01]  /*0060*/  S2UR UR5, SR_CTAID.Y ;  /* 0x00000000000579c3 */ /* 0x000e220000002600 */
[----:B------:R-:W-:-:S02]  /*0070*/  R2UR UR18, R1 ;  /* 0x00000000011272ca */ /* 0x000fc400000e0000 */
[C---:B------:R-:W-:Y:S02]  /*0080*/  R2UR UR10, R1.reuse ;  /* 0x00000000010a72ca */ /* 0x040fe400000e0000 */
[----:B------:R-:W-:-:S03]  /*0090*/  IADD3 R18, P1, PT, R1, 0x1e0, RZ ;  /* 0x000001e001127810 */ /* 0x000fc60007f3e0ff */
[----:B------:R-:W2:Y:S08]  /*00a0*/  S2UR UR4, SR_CTAID.X ;  /* 0x00000000000479c3 */ /* 0x000eb00000002500 */
[----:B------:R-:W2:Y:S01]  /*00b0*/  LDC R0, c[0x0][0x360] ;  /* 0x0000d800ff007b82 */ /* 0x000ea20000000800 */
[----:B-1----:R-:W-:-:S04]  /*00c0*/  UISETP.GE.AND UP0, UPT, UR6, UR7, UPT ;  /* 0x000000070600728c */ /* 0x002fc8000bf06270 */
[----:B0-----:R-:W-:-:S06]  /*00d0*/  UISETP.GE.OR UP0, UPT, UR5, UR9, UP0 ;  /* 0x000000090500728c */ /* 0x001fcc0008706670 */
[----:B------:R-:W-:Y:S01]  /*00e0*/  PLOP3.LUT P0, PT, PT, PT, UP0, 0x80, 0x8 ;  /* 0x000000000008781c */ /* 0x000fe20003f0f008 */
[----:B--2---:R-:W-:-:S05]  /*00f0*/  IMAD R3, R0, UR4, R7 ;  /* 0x0000000400037c24 */ /* 0x004fca000f8e0207 */
[----:B------:R-:W-:-:S13]  /*0100*/  ISETP.GE.OR P0, PT, R3, UR9, P0 ;  /* 0x0000000903007c0c */ /* 0x000fda0008706670 */
[----:B------:R-:W-:Y:S05]  /*0110*/  @P0 EXIT ;  /* 0x000000000000094d */ /* 0x000fea0003800000 */
[----:B------:R-:W0:Y:S01]  /*0120*/  S2R R2, SR_CTAID.Y ;  /* 0x0000000000027919 */ /* 0x000e220000002600 */
[----:B------:R-:W-:Y:S01]  /*0130*/  UIMAD UR6, UR6, UR9, URZ ;  /* 0x00000009060672a4 */ /* 0x000fe2000f8e02ff */
[----:B------:R-:W-:Y:S01]  /*0140*/  HFMA2 R27, -RZ, RZ, 0, 0 ;  /* 0x00000000ff1b7431 */ /* 0x000fe200000001ff */
[----:B------:R-:W-:Y:S01]  /*0150*/  UIADD3 UR7, UPT, UPT, UR9, -0x1, URZ ;  /* 0xffffffff09077890 */ /* 0x000fe2000fffe0ff */
[----:B------:R-:W-:Y:S01]  /*0160*/  IMAD.X R19, RZ, RZ, RZ, P1 ;  /* 0x000000ffff137224 */ /* 0x000fe200008e06ff */
[----:B------:R-:W-:Y:S02]  /*0170*/  UIMAD UR4, UR6, UR9, URZ ;  /* 0x00000009060472a4 */ /* 0x000fe4000f8e02ff */
[----:B------:R-:W-:Y:S02]  /*0180*/  UISETP.GE.U32.AND UP0, UPT, UR7, 0xf, UPT ;  /* 0x0000000f0700788c */ /* 0x000fe4000bf06070 */
[----:B------:R-:W-:Y:S02]  /*0190*/  UIMAD UR4, UR4, UR9, URZ ;  /* 0x00000009040472a4 */ /* 0x000fe4000f8e02ff */
[----:B------:R-:W-:Y:S01]  /*01a0*/  ULOP3.LUT UR19, UR9, 0xf, URZ, 0xc0, !UPT ;  /* 0x0000000f09137892 */ /* 0x000fe2000f8ec0ff */
[----:B------:R-:W1:Y:S03]  /*01b0*/  LDCU.64 UR16, c[0x0][0x358] ;  /* 0x00006b00ff1077ac */ /* 0x000e660008000a00 */
[----:B------:R-:W-:-:S02]  /*01c0*/  IMAD.U32 R5, RZ, RZ, UR4 ;  /* 0x00000004ff057e24 */ /* 0x000fc4000f8e00ff */
[----:B0-----:R-:W-:-:S04]  /*01d0*/  IMAD R2, R2, UR9, R3 ;  /* 0x0000000902027c24 */ /* 0x001fc8000f8e0203 */
[----:B------:R-:W-:Y:S01]  /*01e0*/  IMAD R2, R2, UR9, R5 ;  /* 0x0000000902027c24 */ /* 0x000fe2000f8e0205 */
[----:B-1----:R-:W-:Y:S06]  /*01f0*/  BRA.U !UP0, `(.L_x_269) ;  /* 0x0000000508347547 */ /* 0x002fec000b800000 */
[----:B------:R-:W-:Y:S01]  /*0200*/  ULOP3.LUT UR4, UR9, 0xfffffff0, URZ, 0xc0, !UPT ;  /* 0xfffffff009047892 */ /* 0x000fe2000f8ec0ff */
[----:B------:R-:W-:-:S05]  /*0210*/  IMAD.MOV.U32 R0, RZ, RZ, RZ ;  /* 0x000000ffff007224 */ /* 0x000fca00078e00ff */
[----:B------:R-:W-:-:S07]  /*0220*/  IMAD.U32 R27, RZ, RZ, UR4 ;  /* 0x00000004ff1b7e24 */ /* 0x000fce000f8e00ff */
.L_x_270:
[----:B0-----:R-:W0:Y:S01]  /*0230*/  LDC.64 R28, c[0x0][0x380] ;  /* 0x0000e000ff1c7b82 */ /* 0x001e220000000a00 */
[----:B------:R-:W-:-:S07]  /*0240*/  IMAD.IADD R9, R2, 0x1, R0 ;  /* 0x0000000102097824 */ /* 0x000fce00078e0200 */
[----:B------:R-:W1:Y:S01]  /*0250*/  LDC.64 R4, c[0x0][0x390] ;  /* 0x0000e400ff047b82 */ /* 0x000e620000000a00 */
[----:B0-----:R-:W-:-:S05]  /*0260*/  IMAD.WIDE R28, R9, 0x8, R28 ;  /* 0x00000008091c7825 */ /* 0x001fca00078e021c */
[----:B------:R-:W2:Y:S01]  /*0270*/  LDG.E.64 R14, desc[UR16][R28.64] ;  /* 0x000000101c0e7981 */ /* 0x000ea2000c1e1b00 */
[----:B-1----:R-:W-:-:S03]  /*0280*/  IMAD.WIDE R4, R9, 0x8, R4 ;  /* 0x0000000809047825 */ /* 0x002fc600078e0204 */
[----:B------:R-:W3:Y:S01]  /*0290*/  LDG.E.64 R16, desc[UR16][R28.64+0x8] ;  /* 0x000008101c107981 */ /* 0x000ee2000c1e1b00 */
[----:B------:R-:W2:Y:S03]  /*02a0*/  LDC.64 R8, c[0x0][0x398] ;  /* 0x0000e600ff087b82 */ /* 0x000ea60000000a00 */
[----:B------:R-:W2:Y:S04]  /*02b0*/  LDG.E.64 R12, desc[UR16][R4.64] ;  /* 0x00000010040c7981 */ /* 0x000ea8000c1e1b00 */
[----:B------:R-:W3:Y:S04]  /*02c0*/  LDG.E.64 R10, desc[UR16][R4.64+0x8] ;  /* 0x00000810040a7981 */ /* 0x000ee8000c1e1b00 */
[----:B------:R-:W4:Y:S04]  /*02d0*/  LDG.E.64 R24, desc[UR16][R4.64+0x10] ;  /* 0x0000101004187981 */ /* 0x000f28000c1e1b00 */
[----:B------:R-:W5:Y:S01]  /*02e0*/  LDG.E.64 R20, desc[UR16][R28.64+0x18] ;  /* 0x000018101c147981 */ /* 0x000f62000c1e1b00 */
[----:B------:R-:W-:-:S03]  /*02f0*/  LEA R6, R0, R18, 0x3 ;  /* 0x0000001200067211 */ /* 0x000fc600078e18ff */
[----:B------:R-:W5:Y:S01]  /*0300*/  LDG.E.64 R22, desc[UR16][R4.64+0x20] ;  /* 0x0000201004167981 */ /* 0x000f62000c1e1b00 */
[----:B--2---:R-:W-:-:S03]  /*0310*/  DFMA R14, R12, R8, R14 ;  /* 0x000000080c0e722b */ /* 0x004fc6000000000e */
[----:B------:R-:W4:Y:S01]  /*0320*/  LDG.E.64 R12, desc[UR16][R28.64+0x10] ;  /* 0x000010101c0c7981 */ /* 0x000f22000c1e1b00 */
[----:B---3--:R-:W-:-:S03]  /*0330*/  DFMA R16, R10, R8, R16 ;  /* 0x000000080a10722b */ /* 0x008fc60000000010 */
[----:B------:R-:W5:Y:S04]  /*0340*/  LDG.E.64 R10, desc[UR16][R4.64+0x18] ;  /* 0x00001810040a7981 */ /* 0x000f68000c1e1b00 */
[----:B------:R0:W-:Y:S04]  /*0350*/  STL.64 [R6], R14 ;  /* 0x0000000e06007387 */ /* 0x0001e80000100a00 */
[----:B0-----:R-:W2:Y:S01]  /*0360*/  LDG.E.64 R14, desc[UR16][R28.64+0x20] ;  /* 0x000020101c0e7981 */ /* 0x001ea2000c1e1b00 */
[----:B----4-:R-:W-:-:S03]  /*0370*/  DFMA R24, R24, R8, R12 ;  /* 0x000000081818722b */ /* 0x010fc6000000000c */
[----:B------:R-:W3:Y:S01]  /*0380*/  LDG.E.64 R12, desc[UR16][R28.64+0x28] ;  /* 0x000028101c0c7981 */ /* 0x000ee2000c1e1b00 */
[----:B-----5:R-:W-:-:S03]  /*0390*/  DFMA R20, R10, R8, R20 ;  /* 0x000000080a14722b */ /* 0x020fc60000000014 */
[----:B------:R-:W3:Y:S04]  /*03a0*/  LDG.E.64 R10, desc[UR16][R4.64+0x28] ;  /* 0x00002810040a7981 */ /* 0x000ee8000c1e1b00 */
[----:B------:R0:W-:Y:S04]  /*03b0*/  STL.64 [R6+0x8], R16 ;  /* 0x0000081006007387 */ /* 0x0001e80000100a00 */
[----:B------:R1:W-:Y:S01]  /*03c0*/  STL.64 [R6+0x10], R24 ;  /* 0x0000101806007387 */ /* 0x0003e20000100a00 */
[----:B--2---:R-:W-:-:S03]  /*03d0*/  DFMA R22, R22, R8, R14 ;  /* 0x000000081616722b */ /* 0x004fc6000000000e */
[----:B------:R-:W2:Y:S04]  /*03e0*/  LDG.E.64 R14, desc[UR16][R28.64+0x30] ;  /* 0x000030101c0e7981 */ /* 0x000ea8000c1e1b00 */
[----:B0-----:R-:W2:Y:S04]  /*03f0*/  LDG.E.64 R16, desc[UR16][R4.64+0x30] ;  /* 0x0000301004107981 */ /* 0x001ea8000c1e1b00 */
[----:B-1----:R-:W4:Y:S01]  /*0400*/  LDG.E.64 R24, desc[UR16][R28.64+0x38] ;  /* 0x000038101c187981 */ /* 0x002f22000c1e1b00 */
[----:B---3--:R-:W-:-:S03]  /*0410*/  DFMA R12, R10, R8, R12 ;  /* 0x000000080a0c722b */ /* 0x008fc6000000000c */
[----:B------:R-:W4:Y:S04]  /*0420*/  LDG.E.64 R10, desc[UR16][R4.64+0x38] ;  /* 0x00003810040a7981 */ /* 0x000f28000c1e1b00 */
[----:B------:R0:W-:Y:S04]  /*0430*/  STL.64 [R6+0x18], R20 ;  /* 0x0000181406007387 */ /* 0x0001e80000100a00 */
[----:B------:R1:W-:Y:S04]  /*0440*/  STL.64 [R6+0x28], R12 ;  /* 0x0000280c06007387 */ /* 0x0003e80000100a00 */
[----:B0-----:R-:W3:Y:S01]  /*0450*/  LDG.E.64 R20, desc[UR16][R4.64+0x40] ;  /* 0x0000401004147981 */ /* 0x001ee2000c1e1b00 */
[----:B--2---:R-:W-:-:S03]  /*0460*/  DFMA R16, R16, R8, R14 ;  /* 0x000000081010722b */ /* 0x004fc6000000000e */
[----:B------:R-:W3:Y:S04]  /*0470*/  LDG.E.64 R14, desc[UR16][R28.64+0x40] ;  /* 0x000040101c0e7981 */ /* 0x000ee8000c1e1b00 */
[----:B-1----:R-:W2:Y:S01]  /*0480*/  LDG.E.64 R12, desc[UR16][R4.64+0x48] ;  /* 0x00004810040c7981 */ /* 0x002ea2000c1e1b00 */
[----:B----4-:R-:W-:-:S03]  /*0490*/  DFMA R24, R10, R8, R24 ;  /* 0x000000080a18722b */ /* 0x010fc60000000018 */
[----:B------:R-:W2:Y:S04]  /*04a0*/  LDG.E.64 R10, desc[UR16][R28.64+0x48] ;  /* 0x000048101c0a7981 */ /* 0x000ea8000c1e1b00 */
[----:B------:R0:W-:Y:S04]  /*04b0*/  STL.64 [R6+0x20], R22 ;  /* 0x0000201606007387 */ /* 0x0001e80000100a00 */
[----:B------:R1:W-:Y:S04]  /*04c0*/  STL.64 [R6+0x30], R16 ;  /* 0x0000301006007387 */ /* 0x0003e80000100a00 */
[----:B0-----:R-:W4:Y:S01]  /*04d0*/  LDG.E.64 R22, desc[UR16][R28.64+0x50] ;  /* 0x000050101c167981 */ /* 0x001f22000c1e1b00 */
[----:B---3--:R-:W-:-:S03]  /*04e0*/  DFMA R20, R20, R8, R14 ;  /* 0x000000081414722b */ /* 0x008fc6000000000e */
[----:B------:R-:W3:Y:S04]  /*04f0*/  LDG.E.64 R14, desc[UR16][R28.64+0x58] ;  /* 0x000058101c0e7981 */ /* 0x000ee8000c1e1b00 */
[----:B-1----:R-:W3:Y:S01]  /*0500*/  LDG.E.64 R16, desc[UR16][R4.64+0x58] ;  /* 0x0000581004107981 */ /* 0x002ee2000c1e1b00 */
[----:B--2---:R-:W-:-:S03]  /*0510*/  DFMA R10, R12, R8, R10 ;  /* 0x000000080c0a722b */ /* 0x004fc6000000000a */
[----:B------:R-:W4:Y:S04]  /*0520*/  LDG.E.64 R12, desc[UR16][R4.64+0x50] ;  /* 0x00005010040c7981 */ /* 0x000f28000c1e1b00 */
[----:B------:R0:W-:Y:S04]  /*0530*/  STL.64 [R6+0x38], R24 ;  /* 0x0000381806007387 */ /* 0x0001e80000100a00 */
[----:B------:R1:W-:Y:S04]  /*0540*/  STL.64 [R6+0x40], R20 ;  /* 0x0000401406007387 */ /* 0x0003e80000100a00 */
[----:B0-----:R-:W2:Y:S04]  /*0550*/  LDG.E.64 R24, desc[UR16][R4.64+0x68] ;  /* 0x0000681004187981 */ /* 0x001ea8000c1e1b00 */
[----:B-1----:R-:W5:Y:S01]  /*0560*/  LDG.E.64 R20, desc[UR16][R4.64+0x60] ;  /* 0x0000601004147981 */ /* 0x002f62000c1e1b00 */
[----:B---3--:R-:W-:-:S03]  /*0570*/  DFMA R14, R16, R8, R14 ;  /* 0x00000008100e722b */ /* 0x008fc6000000000e */
[----:B------:R-:W5:Y:S01]  /*0580*/  LDG.E.64 R16, desc[UR16][R28.64+0x60] ;  /* 0x000060101c107981 */ /* 0x000f62000c1e1b00 */
[----:B----4-:R-:W-:-:S03]  /*0590*/  DFMA R12, R12, R8, R22 ;  /* 0x000000080c0c722b */ /* 0x010fc60000000016 */
[----:B------:R-:W2:Y:S04]  /*05a0*/  LDG.E.64 R22, desc[UR16][R28.64+0x68] ;  /* 0x000068101c167981 */ /* 0x000ea8000c1e1b00 */
[----:B------:R0:W-:Y:S04]  /*05b0*/  STL.64 [R6+0x48], R10 ;  /* 0x0000480a06007387 */ /* 0x0001e80000100a00 */
[----:B0-----:R-:W3:Y:S01]  /*05c0*/  LDG.E.64 R10, desc[UR16][R4.64+0x70] ;  /* 0x00007010040a7981 */ /* 0x001ee2000c1e1b00 */
[----:B-----5:R-:W-:-:S03]  /*05d0*/  DFMA R16, R20, R8, R16 ;  /* 0x000000081410722b */ /* 0x020fc60000000010 */
[----:B------:R-:W3:Y:S04]  /*05e0*/  LDG.E.64 R20, desc[UR16][R28.64+0x70] ;  /* 0x000070101c147981 */ /* 0x000ee8000c1e1b00 */
[----:B------:R-:W4:Y:S01]  /*05f0*/  LDG.E.64 R4, desc[UR16][R4.64+0x78] ;  /* 0x0000781004047981 */ /* 0x000f22000c1e1b00 */
[----:B--2---:R-:W-:-:S03]  /*0600*/  DFMA R22, R24, R8, R22 ;  /* 0x000000081816722b */ /* 0x004fc60000000016 */
[----:B------:R-:W4:Y:S01]  /*0610*/  LDG.E.64 R24, desc[UR16][R28.64+0x78] ;  /* 0x000078101c187981 */ /* 0x000f22000c1e1b00 */
[----:B------:R-:W-:-:S03]  /*0620*/  VIADD R0, R0, 0x10 ;  /* 0x0000001000007836 */ /* 0x000fc60000000000 */
[----:B------:R0:W-:Y:S04]  /*0630*/  STL.64 [R6+0x50], R12 ;  /* 0x0000500c06007387 */ /* 0x0001e80000100a00 */
[----:B------:R0:W-:Y:S04]  /*0640*/  STL.64 [R6+0x58], R14 ;  /* 0x0000580e06007387 */ /* 0x0001e80000100a00 */
[----:B------:R0:W-:Y:S01]  /*0650*/  STL.64 [R6+0x60], R16 ;  /* 0x0000601006007387 */ /* 0x0001e20000100a00 */
[----:B---3--:R-:W-:-:S03]  /*0660*/  DFMA R20, R10, R8, R20 ;  /* 0x000000080a14722b */ /* 0x008fc60000000014 */
[----:B------:R0:W-:Y:S01]  /*0670*/  STL.64 [R6+0x68], R22 ;  /* 0x0000681606007387 */ /* 0x0001e20000100a00 */
[----:B------:R-:W-:-:S03]  /*0680*/  ISETP.NE.AND P0, PT, R0, R27, PT ;  /* 0x0000001b0000720c */ /* 0x000fc60003f05270 */
[----:B------:R0:W-:Y:S01]  /*0690*/  STL.64 [R6+0x70], R20 ;  /* 0x0000701406007387 */ /* 0x0001e20000100a00 */
[----:B----4-:R-:W-:-:S07]  /*06a0*/  DFMA R24, R4, R8, R24 ;  /* 0x000000080418722b */ /* 0x010fce0000000018 */
[----:B------:R0:W-:Y:S02]  /*06b0*/  STL.64 [R6+0x78], R24 ;  /* 0x0000781806007387 */ /* 0x0001e40000100a00 */
[----:B------:R-:W-:Y:S05]  /*06c0*/  @P0 BRA `(.L_x_270) ;  /* 0xfffffff800d80947 */ /* 0x000fea000383ffff */
.L_x_269:
[----:B------:R-:W-:Y:S01]  /*06d0*/  UISETP.NE.AND UP0, UPT, UR19, URZ, UPT ;  /* 0x000000ff1300728c */ /* 0x000fe2000bf05270 */
[C---:B------:R-:W-:Y:S01]  /*06e0*/  VIADD R4, R1.reuse, 0x78 ;  /* 0x0000007801047836 */ /* 0x040fe20000000000 */
[C---:B0-----:R-:W-:Y:S01]  /*06f0*/  IADD3 R6, PT, PT, R1.reuse, 0x168, RZ ;  /* 0x0000016801067810 */ /* 0x041fe20007ffe0ff */
[----:B------:R-:W-:Y:S02]  /*0700*/  VIADD R5, R1, 0xf0 ;  /* 0x000000f001057836 */ /* 0x000fe40000000000 */
[----:B------:R-:W-:-:S04]  /*0710*/  IMAD.MOV.U32 R0, RZ, RZ, R1 ;  /* 0x000000ffff007224 */ /* 0x000fc800078e0001 */
[----:B------:R-:W-:Y:S05]  /*0720*/  BRA.U !UP0, `(.L_x_271) ;  /* 0x0000000508687547 */ /* 0x000fea000b800000 */
[----:B------:R-:W-:Y:S02]  /*0730*/  UISETP.GE.U32.AND UP0, UPT, UR19, 0x8, UPT ;  /* 0x000000081300788c */ /* 0x000fe4000bf06070 */
[----:B------:R-:W-:-:S04]  /*0740*/  ULOP3.LUT UR4, UR9, 0x7, URZ, 0xc0, !UPT ;  /* 0x0000000709047892 */ /* 0x000fc8000f8ec0ff */
[----:B------:R-:W-:-:S03]  /*0750*/  UISETP.NE.AND UP1, UPT, UR4, URZ, UPT ;  /* 0x000000ff0400728c */ /* 0x000fc6000bf25270 */
[----:B------:R-:W-:Y:S08]  /*0760*/  BRA.U !UP0, `(.L_x_272) ;  /* 0x0000000108a07547 */ /* 0x000ff0000b800000 */
[----:B------:R-:W0:Y:S01]  /*0770*/  LDC.64 R24, c[0x0][0x380] ;  /* 0x0000e000ff187b82 */ /* 0x000e220000000a00 */
        /* <DEDUP_REMOVED lines=8> */
[----:B------:R-:W3:Y:S01]  /*0800*/  LDG.E.64 R22, desc[UR16][R8.64+0x8] ;  /* 0x0000081008167981 */ /* 0x000ee2000c1e1b00 */
[----:B------:R-:W-:-:S03]  /*0810*/  IMAD R29, R27, 0x8, R18 ;  /* 0x000000081b1d7824 */ /* 0x000fc600078e0212 */
[----:B------:R-:W4:Y:S01]  /*0820*/  LDG.E.64 R16, desc[UR16][R8.64+0x10] ;  /* 0x0000101008107981 */ /* 0x000f22000c1e1b00 */
[----:B--2---:R-:W-:-:S03]  /*0830*/  DFMA R20, R20, R10, R14 ;  /* 0x0000000a1414722b */ /* 0x004fc6000000000e */
[----:B------:R-:W2:Y:S04]  /*0840*/  LDG.E.64 R14, desc[UR16][R24.64+0x18] ;  /* 0x00001810180e7981 */ /* 0x000ea8000c1e1b00 */
[----:B------:R0:W-:Y:S01]  /*0850*/  STL.64 [R29], R20 ;  /* 0x000000141d007387 */ /* 0x0001e20000100a00 */
[----:B---3--:R-:W-:-:S03]  /*0860*/  DFMA R22, R22, R10, R12 ;  /* 0x0000000a1616722b */ /* 0x008fc6000000000c */
[----:B------:R-:W2:Y:S04]  /*0870*/  LDG.E.64 R12, desc[UR16][R8.64+0x18] ;  /* 0x00001810080c7981 */ /* 0x000ea8000c1e1b00 */
[----:B0-----:R-:W4:Y:S04]  /*0880*/  LDG.E.64 R20, desc[UR16][R24.64+0x10] ;  /* 0x0000101018147981 */ /* 0x001f28000c1e1b00 */
[----:B------:R0:W-:Y:S04]  /*0890*/  STL.64 [R29+0x8], R22 ;  /* 0x000008161d007387 */ /* 0x0001e80000100a00 */
[----:B0-----:R-:W3:Y:S01]  /*08a0*/  LDG.E.64 R22, desc[UR16][R8.64+0x28] ;  /* 0x0000281008167981 */ /* 0x001ee2000c1e1b00 */
[----:B----4-:R-:W-:-:S02]  /*08b0*/  DFMA R16, R16, R10, R20 ;  /* 0x0000000a1010722b */ /* 0x010fc40000000014 */
[-C--:B--2---:R-:W-:Y:S01]  /*08c0*/  DFMA R12, R12, R10.reuse, R14 ;  /* 0x0000000a0c0c722b */ /* 0x084fe2000000000e */
[----:B------:R-:W3:Y:S04]  /*08d0*/  LDG.E.64 R20, desc[UR16][R24.64+0x28] ;  /* 0x0000281018147981 */ /* 0x000ee8000c1e1b00 */
[----:B------:R0:W-:Y:S04]  /*08e0*/  STL.64 [R29+0x10], R16 ;  /* 0x000010101d007387 */ /* 0x0001e80000100a00 */
[----:B------:R-:W2:Y:S04]  /*08f0*/  LDG.E.64 R14, desc[UR16][R24.64+0x20] ;  /* 0x00002010180e7981 */ /* 0x000ea8000c1e1b00 */
[----:B0-----:R-:W2:Y:S04]  /*0900*/  LDG.E.64 R16, desc[UR16][R8.64+0x20] ;  /* 0x0000201008107981 */ /* 0x001ea8000c1e1b00 */
[----:B------:R0:W-:Y:S04]  /*0910*/  STL.64 [R29+0x18], R12 ;  /* 0x0000180c1d007387 */ /* 0x0001e80000100a00 */
[----:B0-----:R-:W4:Y:S04]  /*0920*/  LDG.E.64 R12, desc[UR16][R8.64+0x30] ;  /* 0x00003010080c7981 */ /* 0x001f28000c1e1b00 */
[----:B------:R-:W5:Y:S01]  /*0930*/  LDG.E.64 R8, desc[UR16][R8.64+0x38] ;  /* 0x0000381008087981 */ /* 0x000f62000c1e1b00 */
[----:B---3--:R-:W-:-:S03]  /*0940*/  DFMA R20, R22, R10, R20 ;  /* 0x0000000a1614722b */ /* 0x008fc60000000014 */
[----:B------:R-:W5:Y:S01]  /*0950*/  LDG.E.64 R22, desc[UR16][R24.64+0x38] ;  /* 0x0000381018167981 */ /* 0x000f62000c1e1b00 */
[----:B--2---:R-:W-:-:S03]  /*0960*/  DFMA R14, R16, R10, R14 ;  /* 0x0000000a100e722b */ /* 0x004fc6000000000e */
[----:B------:R-:W4:Y:S04]  /*0970*/  LDG.E.64 R16, desc[UR16][R24.64+0x30] ;  /* 0x0000301018107981 */ /* 0x000f28000c1e1b00 */
[----:B------:R0:W-:Y:S04]  /*0980*/  STL.64 [R29+0x28], R20 ;  /* 0x000028141d007387 */ /* 0x0001e80000100a00 */
[----:B------:R0:W-:Y:S01]  /*0990*/  STL.64 [R29+0x20], R14 ;  /* 0x0000200e1d007387 */ /* 0x0001e20000100a00 */
[----:B------:R-:W-:Y:S01]  /*09a0*/  IADD3 R27, PT, PT, R27, 0x8, RZ ;  /* 0x000000081b1b7810 */ /* 0x000fe20007ffe0ff */
[----:B-----5:R-:W-:-:S07]  /*09b0*/  DFMA R22, R8, R10, R22 ;  /* 0x0000000a0816722b */ /* 0x020fce0000000016 */
[----:B------:R0:W-:Y:S01]  /*09c0*/  STL.64 [R29+0x38], R22 ;  /* 0x000038161d007387 */ /* 0x0001e20000100a00 */
[----:B----4-:R-:W-:-:S07]  /*09d0*/  DFMA R16, R12, R10, R16 ;  /* 0x0000000a0c10722b */ /* 0x010fce0000000010 */
[----:B------:R0:W-:Y:S04]  /*09e0*/  STL.64 [R29+0x30], R16 ;  /* 0x000030101d007387 */ /* 0x0001e80000100a00 */
.L_x_272:
[----:B------:R-:W-:Y:S05]  /*09f0*/  BRA.U !UP1, `(.L_x_271) ;  /* 0x0000000109b47547 */ /* 0x000fea000b800000 */
[----:B------:R-:W-:Y:S02]  /*0a00*/  UISETP.GE.U32.AND UP0, UPT, UR4, 0x4, UPT ;  /* 0x000000040400788c */ /* 0x000fe4000bf06070 */
[----:B------:R-:W-:-:S04]  /*0a10*/  ULOP3.LUT UR8, UR9, 0x3, URZ, 0xc0, !UPT ;  /* 0x0000000309087892 */ /* 0x000fc8000f8ec0ff */
[----:B------:R-:W-:-:S03]  /*0a20*/  UISETP.NE.AND UP1, UPT, UR8, URZ, UPT ;  /* 0x000000ff0800728c */ /* 0x000fc6000bf25270 */
[----:B------:R-:W-:Y:S08]  /*0a30*/  BRA.U !UP0, `(.L_x_273) ;  /* 0x0000000108607547 */ /* 0x000ff0000b800000 */
[----:B------:R-:W1:Y:S01]  /*0a40*/  LDC.64 R10, c[0x0][0x380] ;  /* 0x0000e000ff0a7b82 */ /* 0x000e620000000a00 */
[----:B------:R-:W-:-:S07]  /*0a50*/  IMAD.IADD R9, R2, 0x1, R27 ;  /* 0x0000000102097824 */ /* 0x000fce00078e021b */
[----:B0-----:R-:W0:Y:S08]  /*0a60*/  LDC.64 R28, c[0x0][0x390] ;  /* 0x0000e400ff1c7b82 */ /* 0x001e300000000a00 */
[----:B------:R-:W2:Y:S01]  /*0a70*/  LDC.64 R24, c[0x0][0x398] ;  /* 0x0000e600ff187b82 */ /* 0x000ea20000000a00 */
[----:B-1----:R-:W-:-:S05]  /*0a80*/  IMAD.WIDE R10, R9, 0x8, R10 ;  /* 0x00000008090a7825 */ /* 0x002fca00078e020a */
[----:B------:R-:W2:Y:S01]  /*0a90*/  LDG.E.64 R12, desc[UR16][R10.64] ;  /* 0x000000100a0c7981 */ /* 0x000ea2000c1e1b00 */
[----:B0-----:R-:W-:-:S03]  /*0aa0*/  IMAD.WIDE R28, R9, 0x8, R28 ;  /* 0x00000008091c7825 */ /* 0x001fc600078e021c */
[----:B------:R-:W3:Y:S04]  /*0ab0*/  LDG.E.64 R20, desc[UR16][R10.64+0x8] ;  /* 0x000008100a147981 */ /* 0x000ee8000c1e1b00 */
[----:B------:R-:W2:Y:S04]  /*0ac0*/  LDG.E.64 R22, desc[UR16][R28.64] ;  /* 0x000000101c167981 */ /* 0x000ea8000c1e1b00 */
[----:B------:R-:W4:Y:S04]  /*0ad0*/  LDG.E.64 R8, desc[UR16][R10.64+0x10] ;  /* 0x000010100a087981 */ /* 0x000f28000c1e1b00 */
[----:B------:R-:W4:Y:S04]  /*0ae0*/  LDG.E.64 R14, desc[UR16][R28.64+0x10] ;  /* 0x000010101c0e7981 */ /* 0x000f28000c1e1b00 */
[----:B------:R-:W5:Y:S04]  /*0af0*/  LDG.E.64 R16, desc[UR16][R28.64+0x18] ;  /* 0x000018101c107981 */ /* 0x000f68000c1e1b00 */
[----:B------:R-:W5:Y:S01]  /*0b00*/  LDG.E.64 R10, desc[UR16][R10.64+0x18] ;  /* 0x000018100a0a7981 */ /* 0x000f62000c1e1b00 */
[----:B--2---:R-:W-:-:S03]  /*0b10*/  DFMA R22, R22, R24, R12 ;  /* 0x000000181616722b */ /* 0x004fc6000000000c */
[----:B------:R-:W3:Y:S01]  /*0b20*/  LDG.E.64 R12, desc[UR16][R28.64+0x8] ;  /* 0x000008101c0c7981 */ /* 0x000ee2000c1e1b00 */
[-C--:B----4-:R-:W-:Y:S01]  /*0b30*/  DFMA R8, R14, R24.reuse, R8 ;  /* 0x000000180e08722b */ /* 0x090fe20000000008 */
[----:B------:R-:W-:Y:S01]  /*0b40*/  IMAD R15, R27, 0x8, R18 ;  /* 0x000000081b0f7824 */ /* 0x000fe200078e0212 */
[----:B-----5:R-:W-:-:S04]  /*0b50*/  DFMA R16, R16, R24, R10 ;  /* 0x000000181010722b */ /* 0x020fc8000000000a */
[----:B------:R1:W-:Y:S04]  /*0b60*/  STL.64 [R15], R22 ;  /* 0x000000160f007387 */ /* 0x0003e80000100a00 */
[----:B------:R1:W-:Y:S04]  /*0b70*/  STL.64 [R15+0x10], R8 ;  /* 0x000010080f007387 */ /* 0x0003e80000100a00 */
[----:B------:R1:W-:Y:S01]  /*0b80*/  STL.64 [R15+0x18], R16 ;  /* 0x000018100f007387 */ /* 0x0003e20000100a00 */
[----:B------:R-:W-:Y:S01]  /*0b90*/  VIADD R27, R27, 0x4 ;  /* 0x000000041b1b7836 */ /* 0x000fe20000000000 */
[----:B---3--:R-:W-:-:S07]  /*0ba0*/  DFMA R12, R12, R24, R20 ;  /* 0x000000180c0c722b */ /* 0x008fce0000000014 */
[----:B------:R1:W-:Y:S04]  /*0bb0*/  STL.64 [R15+0x8], R12 ;  /* 0x0000080c0f007387 */ /* 0x0003e80000100a00 */
.L_x_273:
[----:B------:R-:W-:Y:S05]  /*0bc0*/  BRA.U !UP1, `(.L_x_271) ;  /* 0x0000000109407547 */ /* 0x000fea000b800000 */
[----:B------:R-:W2:Y:S01]  /*0bd0*/  LDC.64 R10, c[0x0][0x380] ;  /* 0x0000e000ff0a7b82 */ /* 0x000ea20000000a00 */
[----:B------:R-:W-:-:S07]  /*0be0*/  UMOV UR4, URZ ;  /* 0x000000ff00047c82 */ /* 0x000fce0008000000 */
[----:B-1----:R-:W1:Y:S08]  /*0bf0*/  LDC.64 R12, c[0x0][0x390] ;  /* 0x0000e400ff0c7b82 */ /* 0x002e700000000a00 */
[----:B------:R-:W3:Y:S02]  /*0c00*/  LDC.64 R8, c[0x0][0x398] ;  /* 0x0000e600ff087b82 */ /* 0x000ee40000000a00 */
.L_x_274:
[----:B0-----:R-:W-:-:S05]  /*0c10*/  IADD3 R15, PT, PT, R2, R27, RZ ;  /* 0x0000001b020f7210 */ /* 0x001fca0007ffe0ff */
[----:B--2---:R-:W-:-:S04]  /*0c20*/  IMAD.WIDE R16, R15, 0x8, R10 ;  /* 0x000000080f107825 */ /* 0x004fc800078e020a */
[----:B-1----:R-:W-:Y:S02]  /*0c30*/  IMAD.WIDE R14, R15, 0x8, R12 ;  /* 0x000000080f0e7825 */ /* 0x002fe400078e020c */
[----:B------:R-:W3:Y:S04]  /*0c40*/  LDG.E.64 R16, desc[UR16][R16.64] ;  /* 0x0000001010107981 */ /* 0x000ee8000c1e1b00 */
[----:B------:R-:W3:Y:S01]  /*0c50*/  LDG.E.64 R14, desc[UR16][R14.64] ;  /* 0x000000100e0e7981 */ /* 0x000ee2000c1e1b00 */
[C---:B----4-:R-:W-:Y:S01]  /*0c60*/  IMAD R23, R27.reuse, 0x8, R18 ;  /* 0x000000081b177824 */ /* 0x050fe200078e0212 */
[----:B------:R-:W-:Y:S01]  /*0c70*/  UIADD3 UR4, UPT, UPT, UR4, 0x1, URZ ;  /* 0x0000000104047890 */ /* 0x000fe2000fffe0ff */
[----:B------:R-:W-:-:S03]  /*0c80*/  VIADD R27, R27, 0x1 ;  /* 0x000000011b1b7836 */ /* 0x000fc60000000000 */
[----:B------:R-:W-:Y:S01]  /*0c90*/  UISETP.NE.AND UP0, UPT, UR4, UR8, UPT ;  /* 0x000000080400728c */ /* 0x000fe2000bf05270 */
[----:B---3--:R-:W-:-:S07]  /*0ca0*/  DFMA R20, R14, R8, R16 ;  /* 0x000000080e14722b */ /* 0x008fce0000000010 */
[----:B------:R4:W-:Y:S01]  /*0cb0*/  STL.64 [R23], R20 ;  /* 0x0000001417007387 */ /* 0x0009e20000100a00 */
[----:B------:R-:W-:Y:S05]  /*0cc0*/  BRA.U UP0, `(.L_x_274) ;  /* 0xfffffffd00d07547 */ /* 0x000fea000b83ffff */
.L_x_271:
[----:B-1----:R-:W1:Y:S01]  /*0cd0*/  S2R R9, SR_CgaCtaId ;  /* 0x0000000000097919 */ /* 0x002e620000008800 */
[----:B------:R-:W-:Y:S01]  /*0ce0*/  UISETP.GE.U32.AND UP0, UPT, UR7, 0x7, UPT ;  /* 0x000000070700788c */ /* 0x000fe2000bf06070 */
[----:B------:R-:W-:Y:S01]  /*0cf0*/  MOV R8, 0x400 ;  /* 0x0000040000087802 */ /* 0x000fe20000000f00 */
[----:B------:R-:W-:Y:S01]  /*0d00*/  ULOP3.LUT UR20, UR9, 0x7, URZ, 0xc0, !UPT ;  /* 0x0000000709147892 */ /* 0x000fe2000f8ec0ff */
[----:B------:R-:W-:Y:S01]  /*0d10*/  LOP3.LUT R7, R7, 0x3, RZ, 0xc0, !PT ;  /* 0x0000000307077812 */ /* 0x000fe200078ec0ff */
[----:B------:R-:W-:Y:S02]  /*0d20*/  UMOV UR4, URZ ;  /* 0x000000ff00047c82 */ /* 0x000fe40008000000 */
[----:B------:R-:W-:Y:S01]  /*0d30*/  UISETP.NE.AND UP1, UPT, UR20, URZ, UPT ;  /* 0x000000ff1400728c */ /* 0x000fe2000bf25270 */
[----:B-1----:R-:W-:-:S05]  /*0d40*/  LEA R8, R9, R8, 0x18 ;  /* 0x0000000809087211 */ /* 0x002fca00078ec0ff */
[----:B------:R-:W-:Y:S01]  /*0d50*/  IMAD R7, R7, 0x338, R8 ;  /* 0x0000033807077824 */ /* 0x000fe200078e0208 */
[----:B------:R-:W-:Y:S06]  /*0d60*/  BRA.U !UP0, `(.L_x_275) ;  /* 0x0000000508247547 */ /* 0x000fec000b800000 */
[----:B0-----:R-:W-:Y:S01]  /*0d70*/  IMAD.MOV.U32 R22, RZ, RZ, RZ ;  /* 0x000000ffff167224 */ /* 0x001fe200078e00ff */
[----:B------:R-:W-:-:S12]  /*0d80*/  ULOP3.LUT UR4, UR9, 0x7ffffff8, URZ, 0xc0, !UPT ;  /* 0x7ffffff809047892 */ /* 0x000fd8000f8ec0ff */
.L_x_276:
[----:B------:R-:W-:-:S05]  /*0d90*/  LEA R28, R22, R18, 0x3 ;  /* 0x00000012161c7211 */ /* 0x000fca00078e18ff */
[----:B------:R-:W2:Y:S04]  /*0da0*/  LDL.64 R8, [R28] ;  /* 0x000000001c087983 */ /* 0x000ea80000100a00 */
[----:B------:R-:W3:Y:S04]  /*0db0*/  LDL.64 R26, [R28+0x8] ;  /* 0x000008001c1a7983 */ /* 0x000ee80000100a00 */
[----:B----4-:R-:W4:Y:S04]  /*0dc0*/  LDL.64 R20, [R28+0x10] ;  /* 0x000010001c147983 */ /* 0x010f280000100a00 */
[----:B------:R-:W5:Y:S01]  /*0dd0*/  LDL.64 R16, [R28+0x18] ;  /* 0x000018001c107983 */ /* 0x000f620000100a00 */
[----:B------:R-:W-:-:S03]  /*0de0*/  IMAD.IADD R13, R7, 0x1, R22 ;  /* 0x00000001070d7824 */ /* 0x000fc600078e0216 */
[----:B------:R-:W5:Y:S01]  /*0df0*/  LDL.64 R10, [R28+0x20] ;  /* 0x000020001c0a7983 */ /* 0x000f620000100a00 */
[----:B------:R-:W-:-:S03]  /*0e00*/  IMAD R25, R22, 0x7, R13 ;  /* 0x0000000716197824 */ /* 0x000fc600078e020d */
[----:B------:R-:W5:Y:S01]  /*0e10*/  LDL.64 R14, [R28+0x28] ;  /* 0x000028001c0e7983 */ /* 0x000f620000100a00 */
[----:B--2---:R-:W-:Y:S02]  /*0e20*/  DSETP.GT.AND P0, PT, R8, RZ, PT ;  /* 0x000000ff0800722a */ /* 0x004fe40003f04000 */
[----:B------:R-:W-:-:S04]  /*0e30*/  DADD R8, -RZ, |R8| ;  /* 0x00000000ff087229 */ /* 0x000fc80000000508 */
[----:B------:R-:W-:-:S05]  /*0e40*/  SEL R12, RZ, 0x1, P0 ;  /* 0x00000001ff0c7807 */ /* 0x000fca0000000000 */
[----:B------:R0:W-:Y:S04]  /*0e50*/  STS.U8 [R13+0x12c], R12 ;  /* 0x00012c0c0d007388 */ /* 0x0001e80000000000 */
[----:B------:R1:W-:Y:S04]  /*0e60*/  STS.64 [R25+0x78], R8 ;  /* 0x0000780819007388 */ /* 0x0003e80000000a00 */
[----:B0-----:R-:W2:Y:S04]  /*0e70*/  LDL.64 R12, [R28+0x30] ;  /* 0x000030001c0c7983 */ /* 0x001ea80000100a00 */
[----:B-1----:R0:W2:Y:S01]  /*0e80*/  LDL.64 R8, [R28+0x38] ;  /* 0x000038001c087983 */ /* 0x0020a20000100a00 */
[----:B---3--:R-:W-:Y:S01]  /*0e90*/  DSETP.GT.AND P0, PT, R26, RZ, PT ;  /* 0x000000ff1a00722a */ /* 0x008fe20003f04000 */
[----:B------:R-:W-:Y:S01]  /*0ea0*/  IMAD R23, R22, -0x4, R25 ;  /* 0xfffffffc16177824 */ /* 0x000fe200078e0219 */
[----:B------:R-:W-:-:S03]  /*0eb0*/  DADD R26, -RZ, |R26| ;  /* 0x00000000ff1a7229 */ /* 0x000fc6000000051a */
[----:B------:R-:W-:Y:S01]  /*0ec0*/  IMAD R24, R22, -0x3, R23 ;  /* 0xfffffffd16187824 */ /* 0x000fe200078e0217 */
[----:B------:R-:W-:Y:S01]  /*0ed0*/  SEL R29, RZ, 0x1, P0 ;  /* 0x00000001ff1d7807 */ /* 0x000fe20000000000 */
[----:B----4-:R-:W-:Y:S01]  /*0ee0*/  DSETP.GT.AND P0, PT, R20, RZ, PT ;  /* 0x000000ff1400722a */ /* 0x010fe20003f04000 */
[----:B------:R-:W-:Y:S01]  /*0ef0*/  STS [R23+0xf0], R22 ;  /* 0x0000f01617007388 */ /* 0x000fe20000000800 */
[----:B------:R-:W-:-:S03]  /*0f00*/  DADD R20, -RZ, |R20| ;  /* 0x00000000ff147229 */ /* 0x000fc60000000514 */
[----:B------:R1:W-:Y:S04]  /*0f10*/  STS.U8 [R24+0x12d], R29 ;  /* 0x00012d1d18007388 */ /* 0x0003e80000000000 */
[----:B------:R3:W-:Y:S01]  /*0f20*/  STS.64 [R25+0x80], R26 ;  /* 0x0000801a19007388 */ /* 0x0007e20000000a00 */
[----:B-1----:R-:W-:Y:S01]  /*0f30*/  VIADD R29, R22, 0x1 ;  /* 0x00000001161d7836 */ /* 0x002fe20000000000 */
[----:B---3--:R-:W-:Y:S01]  /*0f40*/  SEL R27, RZ, 0x1, P0 ;  /* 0x00000001ff1b7807 */ /* 0x008fe20000000000 */
[----:B-----5:R-:W-:-:S03]  /*0f50*/  DSETP.GT.AND P0, PT, R16, RZ, PT ;  /* 0x000000ff1000722a */ /* 0x020fc60003f04000 */
[----:B------:R-:W-:Y:S04]  /*0f60*/  STS [R23+0xf4], R29 ;  /* 0x0000f41d17007388 */ /* 0x000fe80000000800 */
[----:B------:R-:W-:Y:S04]  /*0f70*/  STS.U8 [R24+0x12e], R27 ;  /* 0x00012e1b18007388 */ /* 0x000fe80000000000 */
[----:B------:R1:W-:Y:S01]  /*0f80*/  STS.64 [R25+0x88], R20 ;  /* 0x0000881419007388 */ /* 0x0003e20000000a00 */
[----:B------:R-:W-:Y:S01]  /*0f90*/  VIADD R26, R22, 0x2 ;  /* 0x00000002161a7836 */ /* 0x000fe20000000000 */
[----:B------:R-:W-:-:S02]  /*0fa0*/  DADD R16, -RZ, |R16| ;  /* 0x00000000ff107229 */ /* 0x000fc40000000510 */
[----:B------:R-:W-:Y:S01]  /*0fb0*/  DSETP.GT.AND P1, PT, R14, RZ, PT ;  /* 0x000000ff0e00722a */ /* 0x000fe20003f24000 */
[C---:B0-----:R-:W-:Y:S02]  /*0fc0*/  IADD3 R28, PT, PT, R22.reuse, 0x3, RZ ;  /* 0x00000003161c7810 */ /* 0x041fe40007ffe0ff */
[----:B-1----:R-:W-:Y:S01]  /*0fd0*/  SEL R21, RZ, 0x1, P0 ;  /* 0x00000001ff157807 */ /* 0x002fe20000000000 */
[----:B------:R-:W-:Y:S02]  /*0fe0*/  DSETP.GT.AND P0, PT, R10, RZ, PT ;  /* 0x000000ff0a00722a */ /* 0x000fe40003f04000 */
[----:B------:R-:W-:Y:S01]  /*0ff0*/  DADD R10, -RZ, |R10| ;  /* 0x00000000ff0a7229 */ /* 0x000fe2000000050a */
[----:B------:R0:W-:Y:S03]  /*1000*/  STS [R23+0xf8], R26 ;  /* 0x0000f81a17007388 */ /* 0x0001e60000000800 */
[----:B------:R-:W-:Y:S01]  /*1010*/  SEL R27, RZ, 0x1, P0 ;  /* 0x00000001ff1b7807 */ /* 0x000fe20000000000 */
[----:B------:R-:W-:Y:S01]  /*1020*/  STS.U8 [R24+0x12f], R21 ;  /* 0x00012f1518007388 */ /* 0x000fe20000000000 */
[C---:B------:R-:W-:Y:S01]  /*1030*/  VIADD R20, R22.reuse, 0x4 ;  /* 0x0000000416147836 */ /* 0x040fe20000000000 */
[----:B------:R-:W-:Y:S01]  /*1040*/  SEL R29, RZ, 0x1, P1 ;  /* 0x00000001ff1d7807 */ /* 0x000fe20000800000 */
[----:B------:R-:W-:Y:S01]  /*1050*/  DADD R14, -RZ, |R14| ;  /* 0x00000000ff0e7229 */ /* 0x000fe2000000050e */
[----:B------:R1:W-:Y:S04]  /*1060*/  STS.64 [R25+0x90], R16 ;  /* 0x0000901019007388 */ /* 0x0003e80000000a00 */
[----:B------:R-:W-:Y:S01]  /*1070*/  STS [R23+0xfc], R28 ;  /* 0x0000fc1c17007388 */ /* 0x000fe20000000800 */
[----:B0-----:R-:W-:-:S03]  /*1080*/  VIADD R26, R22, 0x6 ;  /* 0x00000006161a7836 */ /* 0x001fc60000000000 */
[----:B------:R-:W-:Y:S01]  /*1090*/  STS.U8 [R24+0x130], R27 ;  /* 0x0001301b18007388 */ /* 0x000fe20000000000 */
[----:B-1----:R-:W-:-:S03]  /*10a0*/  VIADD R16, R22, 0x5 ;  /* 0x0000000516107836 */ /* 0x002fc60000000000 */
[----:B------:R0:W-:Y:S04]  /*10b0*/  STS.64 [R25+0x98], R10 ;  /* 0x0000980a19007388 */ /* 0x0001e80000000a00 */
[----:B------:R1:W-:Y:S04]  /*10c0*/  STS [R23+0x100], R20 ;  /* 0x0001001417007388 */ /* 0x0003e80000000800 */
[----:B------:R1:W-:Y:S04]  /*10d0*/  STS.U8 [R24+0x131], R29 ;  /* 0x0001311d18007388 */ /* 0x0003e80000000000 */
[----:B------:R1:W-:Y:S01]  /*10e0*/  STS.64 [R25+0xa0], R14 ;  /* 0x0000a00e19007388 */ /* 0x0003e20000000a00 */
[----:B0-----:R-:W-:-:S03]  /*10f0*/  IADD3 R10, PT, PT, R22, 0x7, RZ ;  /* 0x00000007160a7810 */ /* 0x001fc60007ffe0ff */
[----:B------:R1:W-:Y:S01]  /*1100*/  STS [R23+0x104], R16 ;  /* 0x0001041017007388 */ /* 0x0003e20000000800 */
[----:B------:R-:W-:Y:S01]  /*1110*/  VIADD R22, R22, 0x8 ;  /* 0x0000000816167836 */ /* 0x000fe20000000000 */
[----:B--2---:R-:W-:Y:S02]  /*1120*/  DSETP.GT.AND P0, PT, R12, RZ, PT ;  /* 0x000000ff0c00722a */ /* 0x004fe40003f04000 */
[----:B------:R-:W-:Y:S02]  /*1130*/  DADD R12, -RZ, |R12| ;  /* 0x00000000ff0c7229 */ /* 0x000fe4000000050c */
[----:B------:R-:W-:Y:S02]  /*1140*/  DSETP.GT.AND P1, PT, R8, RZ, PT ;  /* 0x000000ff0800722a */ /* 0x000fe40003f24000 */
[----:B------:R-:W-:Y:S01]  /*1150*/  SEL R17, RZ, 0x1, P0 ;  /* 0x00000001ff117807 */ /* 0x000fe20000000000 */
[----:B------:R-:W-:-:S03]  /*1160*/  DADD R8, -RZ, |R8| ;  /* 0x00000000ff087229 */ /* 0x000fc60000000508 */
[----:B------:R-:W-:Y:S01]  /*1170*/  SEL R11, RZ, 0x1, P1 ;  /* 0x00000001ff0b7807 */ /* 0x000fe20000800000 */
[----:B------:R1:W-:Y:S04]  /*1180*/  STS.U8 [R24+0x132], R17 ;  /* 0x0001321118007388 */ /* 0x0003e80000000000 */
[----:B------:R1:W-:Y:S04]  /*1190*/  STS.64 [R25+0xa8], R12 ;  /* 0x0000a80c19007388 */ /* 0x0003e80000000a00 */
[----:B------:R1:W-:Y:S04]  /*11a0*/  STS [R23+0x108], R26 ;  /* 0x0001081a17007388 */ /* 0x0003e80000000800 */
[----:B------:R1:W-:Y:S04]  /*11b0*/  STS.U8 [R24+0x133], R11 ;  /* 0x0001330b18007388 */ /* 0x0003e80000000000 */
[----:B------:R1:W-:Y:S04]  /*11c0*/  STS.64 [R25+0xb0], R8 ;  /* 0x0000b00819007388 */ /* 0x0003e80000000a00 */
[----:B------:R1:W-:Y:S01]  /*11d0*/  STS [R23+0x10c], R10 ;  /* 0x00010c0a17007388 */ /* 0x0003e20000000800 */
[----:B------:R-:W-:-:S13]  /*11e0*/  ISETP.NE.AND P0, PT, R22, UR4, PT ;  /* 0x0000000416007c0c */ /* 0x000fda000bf05270 */
[----:B-1----:R-:W-:Y:S05]  /*11f0*/  @P0 BRA `(.L_x_276) ;  /* 0xfffffff800e40947 */ /* 0x002fea000383ffff */
.L_x_275:
[----:B------:R-:W-:Y:S05]  /*1200*/  BRA.U !UP1, `(.L_x_277) ;  /* 0x00000005098c7547 */ /* 0x000fea000b800000 */
[----:B------:R-:W-:Y:S02]  /*1210*/  UISETP.GE.U32.AND UP0, UPT, UR20, 0x4, UPT ;  /* 0x000000041400788c */ /* 0x000fe4000bf06070 */
[----:B------:R-:W-:-:S04]  /*1220*/  ULOP3.LUT UR11, UR9, 0x3, URZ, 0xc0, !UPT ;  /* 0x00000003090b7892 */ /* 0x000fc8000f8ec0ff */
[----:B------:R-:W-:-:S03]  /*1230*/  UISETP.NE.AND UP1, UPT, UR11, URZ, UPT ;  /* 0x000000ff0b00728c */ /* 0x000fc6000bf25270 */
[----:B------:R-:W-:Y:S08]  /*1240*/  BRA.U !UP0, `(.L_x_278) ;  /* 0x0000000108b87547 */ /* 0x000ff0000b800000 */
[----:B------:R-:W-:-:S04]  /*1250*/  IMAD.U32 R9, RZ, RZ, UR4 ;  /* 0x00000004ff097e24 */ /* 0x000fc8000f8e00ff */
[----:B0---4-:R-:W-:-:S05]  /*1260*/  IMAD R20, R9, 0x8, R18 ;  /* 0x0000000809147824 */ /* 0x011fca00078e0212 */
[----:B------:R-:W2:Y:S04]  /*1270*/  LDL.64 R14, [R20] ;  /* 0x00000000140e7983 */ /* 0x000ea80000100a00 */
[----:B------:R-:W3:Y:S04]  /*1280*/  LDL.64 R12, [R20+0x8] ;  /* 0x00000800140c7983 */ /* 0x000ee80000100a00 */
[----:B------:R-:W4:Y:S04]  /*1290*/  LDL.64 R8, [R20+0x10] ;  /* 0x0000100014087983 */ /* 0x000f280000100a00 */
[----:B------:R0:W5:Y:S01]  /*12a0*/  LDL.64 R10, [R20+0x18] ;  /* 0x00001800140a7983 */ /* 0x0001620000100a00 */
[----:B------:R-:W-:Y:S01]  /*12b0*/  IADD3 R17, PT, PT, R7, UR4, RZ ;  /* 0x0000000407117c10 */ /* 0x000fe2000fffe0ff */
[----:B------:R-:W-:Y:S01]  /*12c0*/  IMAD.U32 R16, RZ, RZ, UR4 ;  /* 0x00000004ff107e24 */ /* 0x000fe2000f8e00ff */
[----:B------:R-:W-:Y:S01]  /*12d0*/  MOV R23, UR4 ;  /* 0x0000000400177c02 */ /* 0x000fe20008000f00 */
[----:B------:R-:W-:-:S02]  /*12e0*/  IMAD.U32 R25, RZ, RZ, UR4 ;  /* 0x00000004ff197e24 */ /* 0x000fc4000f8e00ff */
[C---:B------:R-:W-:Y:S02]  /*12f0*/  IMAD R17, R16.reuse, 0x7, R17 ;  /* 0x0000000710117824 */ /* 0x040fe400078e0211 */
[----:B------:R-:W-:Y:S02]  /*1300*/  IMAD.U32 R21, RZ, RZ, UR4 ;  /* 0x00000004ff157e24 */ /* 0x000fe4000f8e00ff */
[----:B------:R-:W-:Y:S02]  /*1310*/  IMAD R16, R16, -0x4, R17 ;  /* 0xfffffffc10107824 */ /* 0x000fe400078e0211 */
[----:B------:R-:W-:Y:S02]  /*1320*/  IMAD.U32 R24, RZ, RZ, UR4 ;  /* 0x00000004ff187e24 */ /* 0x000fe4000f8e00ff */
[----:B0-----:R-:W-:Y:S02]  /*1330*/  IMAD R20, R25, -0x3, R16 ;  /* 0xfffffffd19147824 */ /* 0x001fe400078e0210 */
[----:B------:R-:W-:Y:S01]  /*1340*/  VIADD R23, R23, 0x1 ;  /* 0x0000000117177836 */ /* 0x000fe20000000000 */
[----:B--2---:R-:W-:-:S02]  /*1350*/  DSETP.GT.AND P0, PT, R14, RZ, PT ;  /* 0x000000ff0e00722a */ /* 0x004fc40003f04000 */
[----:B------:R-:W-:Y:S02]  /*1360*/  DADD R14, -RZ, |R14| ;  /* 0x00000000ff0e7229 */ /* 0x000fe4000000050e */
[----:B---3--:R-:W-:Y:S02]  /*1370*/  DSETP.GT.AND P1, PT, R12, RZ, PT ;  /* 0x000000ff0c00722a */ /* 0x008fe40003f24000 */
[----:B------:R-:W-:Y:S01]  /*1380*/  SEL R22, RZ, 0x1, P0 ;  /* 0x00000001ff167807 */ /* 0x000fe20000000000 */
[----:B------:R-:W-:Y:S02]  /*1390*/  DADD R12, -RZ, |R12| ;  /* 0x00000000ff0c7229 */ /* 0x000fe4000000050c */
[----:B----4-:R-:W-:Y:S01]  /*13a0*/  DSETP.GT.AND P0, PT, R8, RZ, PT ;  /* 0x000000ff0800722a */ /* 0x010fe20003f04000 */
[----:B------:R-:W-:Y:S01]  /*13b0*/  SEL R25, RZ, 0x1, P1 ;  /* 0x00000001ff197807 */ /* 0x000fe20000800000 */
[----:B------:R-:W-:Y:S01]  /*13c0*/  STS.U8 [R7+UR4+0x12c], R22 ;  /* 0x00012c1607007988 */ /* 0x000fe20008000004 */
[----:B-----5:R-:W-:-:S02]  /*13d0*/  DSETP.GT.AND P1, PT, R10, RZ, PT ;  /* 0x000000ff0a00722a */ /* 0x020fc40003f24000 */
[----:B------:R-:W-:Y:S01]  /*13e0*/  DADD R8, -RZ, |R8| ;  /* 0x00000000ff087229 */ /* 0x000fe20000000508 */
[----:B------:R0:W-:Y:S01]  /*13f0*/  STS.64 [R17+0x78], R14 ;  /* 0x0000780e11007388 */ /* 0x0001e20000000a00 */
[----:B------:R-:W-:Y:S01]  /*1400*/  SEL R27, RZ, 0x1, P0 ;  /* 0x00000001ff1b7807 */ /* 0x000fe20000000000 */
[----:B------:R-:W-:Y:S02]  /*1410*/  DADD R10, -RZ, |R10| ;  /* 0x00000000ff0a7229 */ /* 0x000fe4000000050a */
[----:B------:R1:W-:Y:S04]  /*1420*/  STS [R16+0xf0], R21 ;  /* 0x0000f01510007388 */ /* 0x0003e80000000800 */
[----:B------:R-:W-:Y:S01]  /*1430*/  STS.U8 [R20+0x12d], R25 ;  /* 0x00012d1914007388 */ /* 0x000fe20000000000 */
[----:B0-----:R-:W-:Y:S01]  /*1440*/  IMAD.U32 R14, RZ, RZ, UR4 ;  /* 0x00000004ff0e7e24 */ /* 0x001fe2000f8e00ff */
[----:B------:R-:W-:-:S02]  /*1450*/  IADD3 R15, PT, PT, R24, 0x2, RZ ;  /* 0x00000002180f7810 */ /* 0x000fc40007ffe0ff */
[----:B------:R0:W-:Y:S01]  /*1460*/  STS.64 [R17+0x80], R12 ;  /* 0x0000800c11007388 */ /* 0x0001e20000000a00 */
[----:B-1----:R-:W-:-:S03]  /*1470*/  SEL R21, RZ, 0x1, P1 ;  /* 0x00000001ff157807 */ /* 0x002fc60000800000 */
[----:B------:R1:W-:Y:S04]  /*1480*/  STS [R16+0xf4], R23 ;  /* 0x0000f41710007388 */ /* 0x0003e80000000800 */
[----:B------:R1:W-:Y:S01]  /*1490*/  STS.U8 [R20+0x12e], R27 ;  /* 0x00012e1b14007388 */ /* 0x0003e20000000000 */
[----:B0-----:R-:W-:-:S03]  /*14a0*/  VIADD R13, R14, 0x3 ;  /* 0x000000030e0d7836 */ /* 0x001fc60000000000 */
[----:B------:R1:W-:Y:S01]  /*14b0*/  STS.64 [R17+0x88], R8 ;  /* 0x0000880811007388 */ /* 0x0003e20000000a00 */
[----:B------:R-:W-:-:S03]  /*14c0*/  IMAD.U32 R12, RZ, RZ, UR4 ;  /* 0x00000004ff0c7e24 */ /* 0x000fc6000f8e00ff */
[----:B------:R1:W-:Y:S01]  /*14d0*/  STS [R16+0xf8], R15 ;  /* 0x0000f80f10007388 */ /* 0x0003e20000000800 */
[----:B------:R-:W-:-:S03]  /*14e0*/  VIADD R12, R12, 0x4 ;  /* 0x000000040c0c7836 */ /* 0x000fc60000000000 */
[----:B------:R1:W-:Y:S02]  /*14f0*/  STS.U8 [R20+0x12f], R21 ;  /* 0x00012f1514007388 */ /* 0x0003e40000000000 */
[----:B------:R-:W-:Y:S02]  /*1500*/  R2UR UR4, R12 ;  /* 0x000000000c0472ca */ /* 0x000fe400000e0000 */
[----:B------:R1:W-:Y:S04]  /*1510*/  STS.64 [R17+0x90], R10 ;  /* 0x0000900a11007388 */ /* 0x0003e80000000a00 */
[----:B------:R1:W-:Y:S09]  /*1520*/  STS [R16+0xfc], R13 ;  /* 0x0000fc0d10007388 */ /* 0x0003f20000000800 */
.L_x_278:
[----:B------:R-:W-:Y:S05]  /*1530*/  BRA.U !UP1, `(.L_x_277) ;  /* 0x0000000109c07547 */ /* 0x000fea000b800000 */
[----:B------:R-:W-:Y:S02]  /*1540*/  UISETP.NE.AND UP0, UPT, UR11, 0x1, UPT ;  /* 0x000000010b00788c */ /* 0x000fe4000bf05270 */
[----:B------:R-:W-:-:S04]  /*1550*/  ULOP3.LUT UR8, UR9, 0x1, URZ, 0xc0, !UPT ;  /* 0x0000000109087892 */ /* 0x000fc8000f8ec0ff */
[----:B------:R-:W-:-:S03]  /*1560*/  UISETP.NE.U32.AND UP1, UPT, UR8, 0x1, UPT ;  /* 0x000000010800788c */ /* 0x000fc6000bf25070 */
[----:B------:R-:W-:Y:S08]  /*1570*/  BRA.U !UP0, `(.L_x_279) ;  /* 0x0000000108707547 */ /* 0x000ff0000b800000 */
[----:B-1----:R-:W-:-:S05]  /*1580*/  MOV R9, UR4 ;  /* 0x0000000400097c02 */ /* 0x002fca0008000f00 */
[----:B------:R-:W-:-:S05]  /*1590*/  IMAD R12, R9, 0x8, R18 ;  /* 0x00000008090c7824 */ /* 0x000fca00078e0212 */
[----:B------:R-:W2:Y:S04]  /*15a0*/  LDL.64 R10, [R12] ;  /* 0x000000000c0a7983 */ /* 0x000ea80000100a00 */
[----:B------:R-:W3:Y:S01]  /*15b0*/  LDL.64 R8, [R12+0x8] ;  /* 0x000008000c087983 */ /* 0x000ee20000100a00 */
[----:B------:R-:W-:Y:S01]  /*15c0*/  VIADD R13, R7, UR4 ;  /* 0x00000004070d7c36 */ /* 0x000fe20008000000 */
[----:B0---4-:R-:W-:Y:S01]  /*15d0*/  MOV R21, UR4 ;  /* 0x0000000400157c02 */ /* 0x011fe20008000f00 */
[----:B------:R-:W-:Y:S01]  /*15e0*/  IMAD.U32 R14, RZ, RZ, UR4 ;  /* 0x00000004ff0e7e24 */ /* 0x000fe2000f8e00ff */
[----:B------:R-:W-:Y:S01]  /*15f0*/  MOV R20, UR4 ;  /* 0x0000000400147c02 */ /* 0x000fe20008000f00 */
[----:B------:R-:W-:Y:S02]  /*1600*/  IMAD.U32 R17, RZ, RZ, UR4 ;  /* 0x00000004ff117e24 */ /* 0x000fe4000f8e00ff */
[----:B------:R-:W-:-:S02]  /*1610*/  IMAD R13, R14, 0x7, R13 ;  /* 0x000000070e0d7824 */ /* 0x000fc400078e020d */
[----:B------:R-:W-:Y:S02]  /*1620*/  IMAD.U32 R15, RZ, RZ, UR4 ;  /* 0x00000004ff0f7e24 */ /* 0x000fe4000f8e00ff */
[----:B------:R-:W-:Y:S02]  /*1630*/  IMAD R14, R14, -0x4, R13 ;  /* 0xfffffffc0e0e7824 */ /* 0x000fe400078e020d */
[----:B------:R-:W-:Y:S02]  /*1640*/  VIADD R15, R15, 0x1 ;  /* 0x000000010f0f7836 */ /* 0x000fe40000000000 */
[----:B------:R-:W-:Y:S02]  /*1650*/  IMAD R17, R17, -0x3, R14 ;  /* 0xfffffffd11117824 */ /* 0x000fe400078e020e */
[----:B------:R-:W-:Y:S01]  /*1660*/  VIADD R20, R20, 0x2 ;  /* 0x0000000214147836 */ /* 0x000fe20000000000 */
[----:B--2---:R-:W-:Y:S02]  /*1670*/  DSETP.GT.AND P0, PT, R10, RZ, PT ;  /* 0x000000ff0a00722a */ /* 0x004fe40003f04000 */
[----:B------:R-:W-:-:S02]  /*1680*/  DADD R10, -RZ, |R10| ;  /* 0x00000000ff0a7229 */ /* 0x000fc4000000050a */
[----:B---3--:R-:W-:Y:S02]  /*1690*/  DSETP.GT.AND P1, PT, R8, RZ, PT ;  /* 0x000000ff0800722a */ /* 0x008fe40003f24000 */
[----:B------:R-:W-:Y:S01]  /*16a0*/  SEL R12, RZ, 0x1, P0 ;  /* 0x00000001ff0c7807 */ /* 0x000fe20000000000 */
[----:B------:R-:W-:-:S03]  /*16b0*/  DADD R8, -RZ, |R8| ;  /* 0x00000000ff087229 */ /* 0x000fc60000000508 */
[----:B------:R-:W-:Y:S01]  /*16c0*/  SEL R16, RZ, 0x1, P1 ;  /* 0x00000001ff107807 */ /* 0x000fe20000800000 */
[----:B------:R2:W-:Y:S01]  /*16d0*/  STS.U8 [R7+UR4+0x12c], R12 ;  /* 0x00012c0c07007988 */ /* 0x0005e20008000004 */
[----:B------:R-:W-:-:S03]  /*16e0*/  R2UR UR4, R20 ;  /* 0x00000000140472ca */ /* 0x000fc600000e0000 */
[----:B------:R2:W-:Y:S04]  /*16f0*/  STS.64 [R13+0x78], R10 ;  /* 0x0000780a0d007388 */ /* 0x0005e80000000a00 */
[----:B------:R2:W-:Y:S04]  /*1700*/  STS [R14+0xf0], R21 ;  /* 0x0000f0150e007388 */ /* 0x0005e80000000800 */
[----:B------:R2:W-:Y:S04]  /*1710*/  STS.U8 [R17+0x12d], R16 ;  /* 0x00012d1011007388 */ /* 0x0005e80000000000 */
[----:B------:R2:W-:Y:S04]  /*1720*/  STS.64 [R13+0x80], R8 ;  /* 0x000080080d007388 */ /* 0x0005e80000000a00 */
[----:B------:R2:W-:Y:S02]  /*1730*/  STS [R14+0xf4], R15 ;  /* 0x0000f40f0e007388 */ /* 0x0005e40000000800 */
.L_x_279:
[----:B------:R-:W-:Y:S05]  /*1740*/  BRA.U UP1, `(.L_x_277) ;  /* 0x00000001013c7547 */ /* 0x000fea000b800000 */
[----:B-12---:R-:W-:-:S04]  /*1750*/  IMAD.U32 R9, RZ, RZ, UR4 ;  /* 0x00000004ff097e24 */ /* 0x006fc8000f8e00ff */
[----:B------:R-:W-:-:S05]  /*1760*/  IMAD R10, R9, 0x8, R18 ;  /* 0x00000008090a7824 */ /* 0x000fca00078e0212 */
[----:B------:R-:W2:Y:S01]  /*1770*/  LDL.64 R8, [R10] ;  /* 0x000000000a087983 */ /* 0x000ea20000100a00 */
[----:B------:R-:W-:Y:S01]  /*1780*/  IADD3 R11, PT, PT, R7, UR4, RZ ;  /* 0x00000004070b7c10 */ /* 0x000fe2000fffe0ff */
[----:B------:R-:W-:Y:S02]  /*1790*/  IMAD.U32 R12, RZ, RZ, UR4 ;  /* 0x00000004ff0c7e24 */ /* 0x000fe4000f8e00ff */
[----:B0-----:R-:W-:Y:S02]  /*17a0*/  IMAD.U32 R14, RZ, RZ, UR4 ;  /* 0x00000004ff0e7e24 */ /* 0x001fe4000f8e00ff */
[----:B------:R-:W-:Y:S02]  /*17b0*/  IMAD R11, R12, 0x7, R11 ;  /* 0x000000070c0b7824 */ /* 0x000fe400078e020b */
[----:B------:R-:W-:Y:S02]  /*17c0*/  IMAD.U32 R16, RZ, RZ, UR4 ;  /* 0x00000004ff107e24 */ /* 0x000fe4000f8e00ff */
[----:B------:R-:W-:Y:S01]  /*17d0*/  IMAD R13, R14, -0x4, R11 ;  /* 0xfffffffc0e0d7824 */ /* 0x000fe200078e020b */
[----:B--2---:R-:W-:-:S02]  /*17e0*/  DSETP.GT.AND P0, PT, R8, RZ, PT ;  /* 0x000000ff0800722a */ /* 0x004fc40003f04000 */
[----:B------:R-:W-:-:S04]  /*17f0*/  DADD R8, -RZ, |R8| ;  /* 0x00000000ff087229 */ /* 0x000fc80000000508 */
[----:B------:R-:W-:-:S05]  /*1800*/  SEL R12, RZ, 0x1, P0 ;  /* 0x00000001ff0c7807 */ /* 0x000fca0000000000 */
[----:B------:R3:W-:Y:S04]  /*1810*/  STS.U8 [R7+UR4+0x12c], R12 ;  /* 0x00012c0c07007988 */ /* 0x0007e80008000004 */
[----:B------:R3:W-:Y:S04]  /*1820*/  STS.64 [R11+0x78], R8 ;  /* 0x000078080b007388 */ /* 0x0007e80000000a00 */
[----:B------:R3:W-:Y:S02]  /*1830*/  STS [R13+0xf0], R16 ;  /* 0x0000f0100d007388 */ /* 0x0007e40000000800 */
.L_x_277:
[----:B------:R-:W-:-:S09]  /*1840*/  UISETP.GE.U32.AND UP0, UPT, UR9, 0x2, UPT ;  /* 0x000000020900788c */ /* 0x000fd2000bf06070 */
[----:B------:R-:W-:Y:S05]  /*1850*/  BRA.U !UP0, `(.L_x_280) ;  /* 0x0000000908f07547 */ /* 0x000fea000b800000 */
[----:B-123--:R-:W-:Y:S01]  /*1860*/  PRMT R8, RZ, 0x7610, R8 ;  /* 0x00007610ff087816 */ /* 0x00efe20000000008 */
[----:B------:R-:W1:Y:S01]  /*1870*/  LDCU.U16 UR11, c[0x0][0x3a0] ;  /* 0x00007400ff0b77ac */ /* 0x000e620008000400 */
[----:B------:R-:W-:Y:S01]  /*1880*/  PRMT R9, RZ, 0x7610, R9 ;  /* 0x00007610ff097816 */ /* 0x000fe20000000009 */
[----:B------:R-:W-:Y:S01]  /*1890*/  UMOV UR4, URZ ;  /* 0x000000ff00047c82 */ /* 0x000fe20008000000 */
[----:B------:R-:W-:-:S05]  /*18a0*/  UMOV UR8, UR7 ;  /* 0x0000000700087c82 */ /* 0x000fca0008000000 */
.L_x_286:
[----:B--2---:R-:W2:Y:S02]  /*18b0*/  LDCU UR9, c[0x0][0x3a0] ;  /* 0x00007400ff0977ac */ /* 0x004ea40008000800 */
[----:B--2---:R-:W-:-:S04]  /*18c0*/  UIADD3 UR12, UPT, UPT, UR4, -UR9, URZ ;  /* 0x80000009040c7290 */ /* 0x004fc8000fffe0ff */
        /* <DEDUP_REMOVED lines=10> */
.L_x_283:
[----:B------:R-:W-:-:S04]  /*1970*/  IMAD R12, R11, 0x8, R7 ;  /* 0x000000080b0c7824 */ /* 0x000fc800078e0207 */
[C---:B------:R-:W-:Y:S01]  /*1980*/  IMAD R13, R11.reuse, -0x4, R12 ;  /* 0xfffffffc0b0d7824 */ /* 0x040fe200078e020c */
[----:B0---4-:R-:W-:Y:S01]  /*1990*/  LDS.64 R20, [R12+0x78] ;  /* 0x000078000c147984 */ /* 0x011fe20000000a00 */
[----:B------:R-:W-:-:S03]  /*19a0*/  IADD3 R11, PT, PT, R11, 0x8, RZ ;  /* 0x000000080b0b7810 */ /* 0x000fc60007ffe0ff */
        /* <DEDUP_REMOVED lines=14> */
[----:B------:R-:W2:Y:S04]  /*1a90*/  @P0 LDS R26, [R13+0xf4] ;  /* 0x0000f4000d1a0984 */ /* 0x000ea80000000800 */
[----:B0-----:R-:W-:Y:S04]  /*1aa0*/  @P0 STS [R13+0xf4], R28 ;  /* 0x0000f41c0d000388 */ /* 0x001fe80000000800 */
[----:B--2---:R-:W-:Y:S04]  /*1ab0*/  @P0 STS [R13+0xf8], R26 ;  /* 0x0000f81a0d000388 */ /* 0x004fe80000000800 */
        /* <DEDUP_REMOVED lines=52> */
[----:B0-----:R3:W-:Y:S04]  /*1e00*/  @P0 STS [R13+0x10c], R24 ;  /* 0x00010c180d000388 */ /* 0x0017e80000000800 */
[----:B--2---:R3:W-:Y:S01]  /*1e10*/  @P0 STS [R13+0x110], R22 ;  /* 0x000110160d000388 */ /* 0x0047e20000000800 */
[----:B------:R-:W-:-:S13]  /*1e20*/  ISETP.NE.AND P0, PT, R11, R10, PT ;  /* 0x0000000a0b00720c */ /* 0x000fda0003f05270 */
[----:B---3--:R-:W-:Y:S05]  /*1e30*/  @P0 BRA `(.L_x_283) ;  /* 0xfffffff800cc0947 */ /* 0x008fea000383ffff */
.L_x_282:
[----:B------:R-:W-:Y:S05]  /*1e40*/  BRA.U !UP1, `(.L_x_281) ;  /* 0x00000005095c7547 */ /* 0x000fea000b800000 */
[----:B------:R-:W-:-:S05]  /*1e50*/  LOP3.LUT R11, RZ, R9, RZ, 0x33, !PT ;  /* 0x00000009ff0b7212 */ /* 0x000fca00078e33ff */
[----:B-1----:R-:W-:-:S05]  /*1e60*/  VIADD R11, R11, UR11 ;  /* 0x0000000b0b0b7c36 */ /* 0x002fca0008000000 */
[----:B------:R-:W-:-:S04]  /*1e70*/  LOP3.LUT R11, R11, 0x7, RZ, 0xc0, !PT ;  /* 0x000000070b0b7812 */ /* 0x000fc800078ec0ff */
[C---:B------:R-:W-:Y:S01]  /*1e80*/  LOP3.LUT P0, RZ, R11.reuse, 0x3, RZ, 0xc0, !PT ;  /* 0x000000030bff7812 */ /* 0x040fe2000780c0ff */
[----:B------:R-:W-:-:S05]  /*1e90*/  VIADD R12, R11, 0xffffffff ;  /* 0xffffffff0b0c7836 */ /* 0x000fca0000000000 */
[----:B------:R-:W-:-:S13]  /*1ea0*/  ISETP.GE.U32.AND P1, PT, R12, 0x3, PT ;  /* 0x000000030c00780c */ /* 0x000fda0003f26070 */
[----:B------:R-:W-:Y:S05]  /*1eb0*/  @!P1 BRA `(.L_x_284) ;  /* 0x00000000009c9947 */ /* 0x000fea0003800000 */
[----:B0---4-:R-:W-:-:S04]  /*1ec0*/  IMAD R23, R10, 0x8, R7 ;  /* 0x000000080a177824 */ /* 0x011fc800078e0207 */
[C---:B------:R-:W-:Y:S01]  /*1ed0*/  IMAD R11, R10.reuse, -0x4, R23 ;  /* 0xfffffffc0a0b7824 */ /* 0x040fe200078e0217 */
[----:B------:R-:W-:Y:S01]  /*1ee0*/  LDS.64 R20, [R23+0x78] ;  /* 0x0000780017147984 */ /* 0x000fe20000000a00 */
        /* <DEDUP_REMOVED lines=36> */
.L_x_284:
[----:B------:R-:W-:Y:S05]  /*2130*/  @!P0 BRA `(.L_x_281) ;  /* 0x0000000000a08947 */ /* 0x000fea0003800000 */
[----:B--2---:R-:W-:-:S05]  /*2140*/  LOP3.LUT R11, R8, 0x3, RZ, 0x3c, !PT ;  /* 0x00000003080b7812 */ /* 0x004fca00078e3cff */
[----:B------:R-:W-:-:S05]  /*2150*/  VIADD R11, R11, UR11 ;  /* 0x0000000b0b0b7c36 */ /* 0x000fca0008000000 */
[C---:B------:R-:W-:Y:S02]  /*2160*/  LOP3.LUT R12, R11.reuse, 0x3, RZ, 0xc0, !PT ;  /* 0x000000030b0c7812 */ /* 0x040fe400078ec0ff */
[----:B------:R-:W-:Y:S02]  /*2170*/  LOP3.LUT R11, R11, 0x1, RZ, 0xc0, !PT ;  /* 0x000000010b0b7812 */ /* 0x000fe400078ec0ff */
[----:B------:R-:W-:Y:S02]  /*2180*/  ISETP.NE.AND P0, PT, R12, 0x1, PT ;  /* 0x000000010c00780c */ /* 0x000fe40003f05270 */
[----:B------:R-:W-:-:S11]  /*2190*/  ISETP.NE.U32.AND P1, PT, R11, 0x1, PT ;  /* 0x000000010b00780c */ /* 0x000fd60003f25070 */
[----:B------:R-:W-:Y:S05]  /*21a0*/  @!P0 BRA `(.L_x_285) ;  /* 0x0000000000548947 */ /* 0x000fea0003800000 */
[----:B0---4-:R-:W-:-:S04]  /*21b0*/  IMAD R23, R10, 0x8, R7 ;  /* 0x000000080a177824 */ /* 0x011fc800078e0207 */
        /* <DEDUP_REMOVED lines=20> */
.L_x_285:
[----:B------:R-:W-:Y:S05]  /*2300*/  @P1 BRA `(.L_x_281) ;  /* 0x00000000002c1947 */ /* 0x000fea0003800000 */
[----:B--2---:R-:W-:-:S05]  /*2310*/  IMAD R11, R10, 0x8, R7 ;  /* 0x000000080a0b7824 */ /* 0x004fca00078e0207 */
[----:B------:R-:W-:Y:S04]  /*2320*/  LDS.64 R12, [R11+0x78] ;  /* 0x000078000b0c7984 */ /* 0x000fe80000000a00 */
[----:B0-----:R-:W0:Y:S02]  /*2330*/  LDS.64 R14, [R11+0x80] ;  /* 0x000080000b0e7984 */ /* 0x001e240000000a00 */
[----:B0-----:R-:W-:-:S14]  /*2340*/  DSETP.GT.AND P0, PT, R12, R14, PT ;  /* 0x0000000e0c00722a */ /* 0x001fdc0003f04000 */
[----:B------:R-:W-:Y:S01]  /*2350*/  @P0 IMAD R10, R10, -0x4, R11 ;  /* 0xfffffffc0a0a0824 */ /* 0x000fe200078e020b */
[----:B------:R-:W-:Y:S04]  /*2360*/  @P0 STS.64 [R11+0x78], R14 ;  /* 0x0000780e0b000388 */ /* 0x000fe80000000a00 */
[----:B------:R-:W-:Y:S04]  /*2370*/  @P0 STS.64 [R11+0x80], R12 ;  /* 0x0000800c0b000388 */ /* 0x000fe80000000a00 */
[----:B------:R-:W4:Y:S02]  /*2380*/  @P0 LDS.64 R16, [R10+0xf0] ;  /* 0x0000f0000a100984 */ /* 0x000f240000000a00 */
[----:B----4-:R-:W-:Y:S01]  /*2390*/  IMAD.MOV.U32 R20, RZ, RZ, R17 ;  /* 0x000000ffff147224 */ /* 0x010fe200078e0011 */
[----:B------:R-:W-:-:S05]  /*23a0*/  MOV R21, R16 ;  /* 0x0000001000157202 */ /* 0x000fca0000000f00 */
[----:B------:R3:W-:Y:S02]  /*23b0*/  @P0 STS.64 [R10+0xf0], R20 ;  /* 0x0000f0140a000388 */ /* 0x0007e40000000a00 */
.L_x_281:
[----:B------:R-:W-:Y:S01]  /*23c0*/  UIADD3 UR4, UPT, UPT, UR4, 0x1, URZ ;  /* 0x0000000104047890 */ /* 0x000fe2000fffe0ff */
[----:B------:R-:W-:Y:S01]  /*23d0*/  VIADD R9, R9, 0x1 ;  /* 0x0000000109097836 */ /* 0x000fe20000000000 */
[----:B------:R-:W-:Y:S01]  /*23e0*/  UIADD3 UR8, UPT, UPT, UR8, -0x1, URZ ;  /* 0xffffffff08087890 */ /* 0x000fe2000fffe0ff */
[----:B------:R-:W-:Y:S01]  /*23f0*/  VIADD R8, R8, 0x1 ;  /* 0x0000000108087836 */ /* 0x000fe20000000000 */
[----:B------:R-:W-:-:S09]  /*2400*/  UISETP.NE.AND UP0, UPT, UR4, UR7, UPT ;  /* 0x000000070400728c */ /* 0x000fd2000bf05270 */
[----:B------:R-:W-:Y:S05]  /*2410*/  BRA.U UP0, `(.L_x_286) ;  /* 0xfffffff500247547 */ /* 0x000fea000b83ffff */
.L_x_280:
[----:B------:R-:W-:Y:S01]  /*2420*/  UISETP.NE.AND UP0, UPT, UR20, URZ, UPT ;  /* 0x000000ff1400728c */ /* 0x000fe2000bf05270 */
[----:B-123--:R-:W-:-:S05]  /*2430*/  IMAD.MOV.U32 R8, RZ, RZ, RZ ;  /* 0x000000ffff087224 */ /* 0x00efca00078e00ff */
[----:B------:R-:W-:Y:S01]  /*2440*/  PLOP3.LUT P0, PT, PT, PT, UP0, 0x80, 0x8 ;  /* 0x000000000008781c */ /* 0x000fe20003f0f008 */
[----:B------:R-:W-:-:S09]  /*2450*/  UISETP.GE.U32.AND UP0, UPT, UR7, 0x7, UPT ;  /* 0x000000070700788c */ /* 0x000fd2000bf06070 */
[----:B------:R-:W-:Y:S05]  /*2460*/  BRA.U !UP0, `(.L_x_287) ;  /* 0x0000000108507547 */ /* 0x000fea000b800000 */
[----:B------:R-:W1:Y:S01]  /*2470*/  LDS.U8 R8, [R7+0x133] ;  /* 0x0001330007087984 */ /* 0x000e620000000000 */
[----:B------:R-:W2:Y:S01]  /*2480*/  LDC R10, c[0x0][0x3a0] ;  /* 0x0000e800ff0a7b82 */ /* 0x000ea20000000800 */
[----:B------:R-:W-:Y:S01]  /*2490*/  UMOV UR4, URZ ;  /* 0x000000ff00047c82 */ /* 0x000fe20008000000 */
[----:B-1----:R-:W-:Y:S02]  /*24a0*/  PRMT R9, R8, 0x7610, R9 ;  /* 0x0000761008097816 */ /* 0x002fe40000000009 */
[----:B--2---:R-:W-:-:S07]  /*24b0*/  LOP3.LUT R8, R10, 0x7ffffff8, RZ, 0xc0, !PT ;  /* 0x7ffffff80a087812 */ /* 0x004fce00078ec0ff */
.L_x_288:
[----:B------:R-:W1:Y:S04]  /*24c0*/  LDS R11, [R7+UR4+0x130] ;  /* 0x00013004070b7984 */ /* 0x000e680008000800 */
[----:B------:R-:W2:Y:S04]  /*24d0*/  LDS R10, [R7+UR4+0x12c] ;  /* 0x00012c04070a7984 */ /* 0x000ea80008000800 */
[----:B------:R3:W-:Y:S01]  /*24e0*/  STS.U8 [R7+UR4+0x142], R9 ;  /* 0x0001420907007988 */ /* 0x0007e20008000004 */
[C---:B-1----:R-:W-:Y:S02]  /*24f0*/  PRMT R13, R11.reuse, 0x7772, RZ ;  /* 0x000077720b0d7816 */ /* 0x042fe400000000ff */
[----:B0-----:R-:W-:-:S02]  /*2500*/  PRMT R14, R11, 0x7771, RZ ;  /* 0x000077710b0e7816 */ /* 0x001fc400000000ff */
[C---:B--2---:R-:W-:Y:S02]  /*2510*/  PRMT R12, R10.reuse, 0x4321, R11 ;  /* 0x000043210a0c7816 */ /* 0x044fe4000000000b */
        /* <DEDUP_REMOVED lines=8> */
[----:B-1----:R-:W-:Y:S05]  /*25a0*/  @P1 BRA `(.L_x_288) ;  /* 0xfffffffc00c41947 */ /* 0x002fea000383ffff */
.L_x_287:
[----:B------:R-:W-:Y:S05]  /*25b0*/  @!P0 BRA `(.L_x_289) ;  /* 0x0000000000708947 */ /* 0x000fea0003800000 */
[----:B------:R-:W1:Y:S01]  /*25c0*/  LDC R11, c[0x0][0x3a0] ;  /* 0x0000e800ff0b7b82 */ /* 0x000e620000000800 */
[----:B------:R-:W-:Y:S01]  /*25d0*/  UISETP.GE.U32.AND UP0, UPT, UR20, 0x4, UPT ;  /* 0x000000041400788c */ /* 0x000fe2000bf06070 */
[----:B-1----:R-:W-:-:S04]  /*25e0*/  LOP3.LUT R13, R11, 0x3, RZ, 0xc0, !PT ;  /* 0x000000030b0d7812 */ /* 0x002fc800078ec0ff */
[----:B------:R-:W-:-:S04]  /*25f0*/  ISETP.NE.AND P1, PT, R13, RZ, PT ;  /* 0x000000ff0d00720c */ /* 0x000fc80003f25270 */
[----:B------:R-:W-:Y:S09]  /*2600*/  BRA.U !UP0, `(.L_x_290) ;  /* 0x0000000108287547 */ /* 0x000ff2000b800000 */
[----:B------:R-:W-:Y:S01]  /*2610*/  IADD3 R9, PT, PT, R7, R8, RZ ;  /* 0x0000000807097210 */ /* 0x000fe20007ffe0ff */
[----:B------:R-:W-:-:S04]  /*2620*/  VIADD R8, R8, 0x4 ;  /* 0x0000000408087836 */ /* 0x000fc80000000000 */
[----:B------:R-:W1:Y:S04]  /*2630*/  LDS.U8 R10, [R9+0x12c] ;  /* 0x00012c00090a7984 */ /* 0x000e680000000000 */
[----:B------:R-:W2:Y:S04]  /*2640*/  LDS.U8 R12, [R9+0x12d] ;  /* 0x00012d00090c7984 */ /* 0x000ea80000000000 */
[----:B0-----:R-:W0:Y:S04]  /*2650*/  LDS.U8 R14, [R9+0x12e] ;  /* 0x00012e00090e7984 */ /* 0x001e280000000000 */
[----:B------:R-:W3:Y:S04]  /*2660*/  LDS.U8 R16, [R9+0x12f] ;  /* 0x00012f0009107984 */ /* 0x000ee80000000000 */
[----:B-1----:R1:W-:Y:S04]  /*2670*/  STS.U8 [R9+0x13b], R10 ;  /* 0x00013b0a09007388 */ /* 0x0023e80000000000 */
[----:B--2---:R1:W-:Y:S04]  /*2680*/  STS.U8 [R9+0x13c], R12 ;  /* 0x00013c0c09007388 */ /* 0x0043e80000000000 */
[----:B0-----:R1:W-:Y:S04]  /*2690*/  STS.U8 [R9+0x13d], R14 ;  /* 0x00013d0e09007388 */ /* 0x0013e80000000000 */
[----:B---3--:R1:W-:Y:S02]  /*26a0*/  STS.U8 [R9+0x13e], R16 ;  /* 0x00013e1009007388 */ /* 0x0083e40000000000 */
.L_x_290:
[----:B------:R-:W-:Y:S05]  /*26b0*/  @!P1 BRA `(.L_x_289) ;  /* 0x0000000000309947 */ /* 0x000fea0003800000 */
[----:B------:R-:W-:Y:S02]  /*26c0*/  ISETP.NE.AND P1, PT, R13, 0x1, PT ;  /* 0x000000010d00780c */ /* 0x000fe40003f25270 */
[----:B------:R-:W-:-:S04]  /*26d0*/  LOP3.LUT R11, R11, 0x1, RZ, 0xc0, !PT ;  /* 0x000000010b0b7812 */ /* 0x000fc800078ec0ff */
[----:B------:R-:W-:-:S07]  /*26e0*/  ISETP.NE.U32.AND P2, PT, R11, 0x1, PT ;  /* 0x000000010b00780c */ /* 0x000fce0003f45070 */
[----:B-1----:R-:W-:Y:S02]  /*26f0*/  @P1 IMAD.IADD R12, R7, 0x1, R8 ;  /* 0x00000001070c1824 */ /* 0x002fe400078e0208 */
[----:B------:R-:W-:-:S03]  /*2700*/  @P1 VIADD R8, R8, 0x2 ;  /* 0x0000000208081836 */ /* 0x000fc60000000000 */
[----:B------:R-:W1:Y:S02]  /*2710*/  @P1 LDS.U8 R9, [R12+0x12c] ;  /* 0x00012c000c091984 */ /* 0x000e640000000000 */
[----:B------:R-:W-:Y:S02]  /*2720*/  @!P2 IADD3 R8, PT, PT, R7, R8, RZ ;  /* 0x000000080708a210 */ /* 0x000fe40007ffe0ff */
[----:B------:R-:W2:Y:S04]  /*2730*/  @P1 LDS.U8 R10, [R12+0x12d] ;  /* 0x00012d000c0a1984 */ /* 0x000ea80000000000 */
[----:B-1----:R-:W-:Y:S04]  /*2740*/  @P1 STS.U8 [R12+0x13b], R9 ;  /* 0x00013b090c001388 */ /* 0x002fe80000000000 */
[----:B--2---:R-:W-:Y:S04]  /*2750*/  @P1 STS.U8 [R12+0x13c], R10 ;  /* 0x00013c0a0c001388 */ /* 0x004fe80000000000 */
[----:B------:R-:W1:Y:S04]  /*2760*/  @!P2 LDS.U8 R11, [R8+0x12c] ;  /* 0x00012c00080ba984 */ /* 0x000e680000000000 */
[----:B-1----:R2:W-:Y:S02]  /*2770*/  @!P2 STS.U8 [R8+0x13b], R11 ;  /* 0x00013b0b0800a388 */ /* 0x0025e40000000000 */
.L_x_289:
[----:B------:R-:W3:Y:S01]  /*2780*/  LDCU.64 UR8, c[0x0][0x3a0] ;  /* 0x00007400ff0877ac */ /* 0x000ee20008000a00 */
[----:B-1----:R-:W-:Y:S01]  /*2790*/  IMAD.MOV.U32 R10, RZ, RZ, 0x0 ;  /* 0x00000000ff0a7424 */ /* 0x002fe200078e00ff */
[----:B------:R1:W-:Y:S01]  /*27a0*/  STS [R7+0x328], RZ ;  /* 0x000328ff07007388 */ /* 0x0003e20000000800 */
[----:B--2---:R-:W-:Y:S01]  /*27b0*/  IMAD.MOV.U32 R11, RZ, RZ, 0x3ff00000 ;  /* 0x3ff00000ff0b7424 */ /* 0x004fe200078e00ff */
[----:B------:R-:W-:Y:S04]  /*27c0*/  BSSY.RECONVERGENT B0, `(.L_x_291) ;  /* 0x00000ca000007945 */ /* 0x000fe80003800200 */
[----:B------:R1:W-:Y:S01]  /*27d0*/  STS.64 [R7+0x330], R10 ;  /* 0x0003300a07007388 */ /* 0x0003e20000000a00 */
[----:B---3--:R-:W-:-:S05]  /*27e0*/  IMAD.U32 R27, RZ, RZ, UR8 ;  /* 0x00000008ff1b7e24 */ /* 0x008fca000f8e00ff */
[----:B------:R-:W-:-:S04]  /*27f0*/  IADD3 R8, PT, PT, R27, -UR9, RZ ;  /* 0x800000091b087c10 */ /* 0x000fc8000fffe0ff */
[----:B------:R-:W-:-:S13]  /*2800*/  ISETP.GE.AND P1, PT, R8, 0x1, PT ;  /* 0x000000010800780c */ /* 0x000fda0003f26270 */
[----:B-1----:R-:W-:Y:S05]  /*2810*/  @!P1 BRA `(.L_x_292) ;  /* 0x0000000400e09947 */ /* 0x002fea0003800000 */
[----:B------:R-:W-:Y:S01]  /*2820*/  UIADD3 UR4, UPT, UPT, UR20, -0x1, URZ ;  /* 0xffffffff14047890 */ /* 0x000fe2000fffe0ff */
[C---:B------:R-:W-:Y:S01]  /*2830*/  LOP3.LUT R25, R27.reuse, 0x3, RZ, 0xc0, !PT ;  /* 0x000000031b197812 */ /* 0x040fe200078ec0ff */
[----:B------:R-:W-:Y:S01]  /*2840*/  IMAD.MOV.U32 R10, RZ, RZ, RZ ;  /* 0x000000ffff0a7224 */ /* 0x000fe200078e00ff */
[----:B------:R-:W-:Y:S01]  /*2850*/  LOP3.LUT R9, R27, 0x7ffffff8, RZ, 0xc0, !PT ;  /* 0x7ffffff81b097812 */ /* 0x000fe200078ec0ff */
[----:B------:R-:W-:-:S11]  /*2860*/  UISETP.GE.U32.AND UP0, UPT, UR4, 0x3, UPT ;  /* 0x000000030400788c */ /* 0x000fd6000bf06070 */
.L_x_299:
[----:B------:R-:W1:Y:S01]  /*2870*/  LDCU UR4, c[0x0][0x3a0] ;  /* 0x00007400ff0477ac */ /* 0x000e620008000800 */
[----:B------:R-:W-:Y:S01]  /*2880*/  IMAD.MOV.U32 R12, RZ, RZ, RZ ;  /* 0x000000ffff0c7224 */ /* 0x000fe200078e00ff */
[----:B0---4-:R-:W-:Y:S01]  /*2890*/  PRMT R20, RZ, 0x7610, R20 ;  /* 0x00007610ff147816 */ /* 0x011fe20000000014 */
[----:B-1----:R-:W-:-:S04]  /*28a0*/  IMAD.U32 R27, RZ, RZ, UR4 ;  /* 0x00000004ff1b7e24 */ /* 0x002fc8000f8e00ff */
[----:B------:R-:W-:Y:S01]  /*28b0*/  IMAD R11, R10, R27, RZ ;  /* 0x0000001b0a0b7224 */ /* 0x000fe200078e02ff */
[----:B------:R-:W-:-:S13]  /*28c0*/  ISETP.GE.U32.AND P0, PT, R27, 0x8, PT ;  /* 0x000000081b00780c */ /* 0x000fda0003f06070 */
[----:B------:R-:W-:Y:S05]  /*28d0*/  @!P0 BRA `(.L_x_293) ;  /* 0x0000000000a88947 */ /* 0x000fea0003800000 */
[----:B------:R-:W-:Y:S01]  /*28e0*/  HFMA2 R12, -RZ, RZ, 0, 0 ;  /* 0x00000000ff0c7431 */ /* 0x000fe200000001ff */
[----:B------:R-:W-:-:S07]  /*28f0*/  PRMT R20, RZ, 0x7610, R20 ;  /* 0x00007610ff147816 */ /* 0x000fce0000000014 */
.L_x_294:
        /* <DEDUP_REMOVED lines=12> */
[----:B0-----:R-:W-:Y:S01]  /*29c0*/  LOP3.LUT R29, R13, 0xff, RZ, 0xc0, !PT ;  /* 0x000000ff0d1d7812 */ /* 0x001fe200078ec0ff */
[----:B-1----:R-:W-:-:S06]  /*29d0*/  IMAD R23, R17, R22, RZ ;  /* 0x0000001611177224 */ /* 0x002fcc00078e02ff */
[----:B------:R-:W0:Y:S01]  /*29e0*/  LDC.U8 R17, c[0x3][R16+0x10] ;  /* 0x00c0040010117b82 */ /* 0x000e220000000000 */
[----:B--2---:R-:W-:Y:S01]  /*29f0*/  IMAD R24, R24, R29, RZ ;  /* 0x0000001d18187224 */ /* 0x004fe200078e02ff */
[----:B------:R-:W-:-:S06]  /*2a00*/  PRMT R29, R13, 0x7771, RZ ;  /* 0x000077710d1d7816 */ /* 0x000fcc00000000ff */
[----:B------:R-:W1:Y:S01]  /*2a10*/  LDC.U8 R22, c[0x3][R16+0x18] ;  /* 0x00c0060010167b82 */ /* 0x000e620000000000 */
[----:B------:R-:W-:Y:S02]  /*2a20*/  LOP3.LUT R26, R24, R23, R20, 0x96, !PT ;  /* 0x00000017181a7212 */ /* 0x000fe400078e9614 */
[----:B------:R-:W2:Y:S01]  /*2a30*/  LDS R23, [R21+0x140] ;  /* 0x0001400015177984 */ /* 0x000ea20000000800 */
[----:B---3--:R-:W-:Y:S01]  /*2a40*/  IMAD R29, R14, R29, RZ ;  /* 0x0000001d0e1d7224 */ /* 0x008fe200078e02ff */
[----:B------:R-:W-:-:S03]  /*2a50*/  PRMT R14, R13, 0x7772, RZ ;  /* 0x000077720d0e7816 */ /* 0x000fc600000000ff */
[----:B------:R-:W3:Y:S02]  /*2a60*/  LDC.U8 R20, c[0x3][R16+0x14] ;  /* 0x00c0050010147b82 */ /* 0x000ee40000000000 */
[----:B----4-:R-:W-:Y:S01]  /*2a70*/  IMAD R15, R15, R14, RZ ;  /* 0x0000000e0f0f7224 */ /* 0x010fe200078e02ff */
[----:B------:R-:W-:-:S05]  /*2a80*/  PRMT R14, R13, 0x7773, RZ ;  /* 0x000077730d0e7816 */ /* 0x000fca00000000ff */
[----:B------:R-:W4:Y:S01]  /*2a90*/  LDC.U8 R24, c[0x3][R16+0x1c] ;  /* 0x00c0070010187b82 */ /* 0x000f220000000000 */
[----:B------:R-:W-:Y:S01]  /*2aa0*/  LOP3.LUT R26, R15, R29, R26, 0x96, !PT ;  /* 0x0000001d0f1a7212 */ /* 0x000fe200078e961a */
[----:B0-----:R-:W-:Y:S01]  /*2ab0*/  IMAD R17, R17, R14, RZ ;  /* 0x0000000e11117224 */ /* 0x001fe200078e02ff */
[C---:B--2---:R-:W-:Y:S02]  /*2ac0*/  LOP3.LUT R13, R23.reuse, 0xff, RZ, 0xc0, !PT ;  /* 0x000000ff170d7812 */ /* 0x044fe400078ec0ff */
[C---:B------:R-:W-:Y:S02]  /*2ad0*/  PRMT R15, R23.reuse, 0x7771, RZ ;  /* 0x00007771170f7816 */ /* 0x040fe400000000ff */
[----:B------:R-:W-:-:S03]  /*2ae0*/  PRMT R23, R23, 0x7772, RZ ;  /* 0x0000777217177816 */ /* 0x000fc600000000ff */
[----:B-1----:R-:W-:Y:S02]  /*2af0*/  IMAD R22, R22, R15, RZ ;  /* 0x0000000f16167224 */ /* 0x002fe400078e02ff */
[----:B---3--:R-:W-:Y:S02]  /*2b00*/  IMAD R20, R20, R13, RZ ;  /* 0x0000000d14147224 */ /* 0x008fe400078e02ff */
[----:B------:R-:W-:-:S03]  /*2b10*/  IMAD.MOV.U32 R13, RZ, RZ, R23 ;  /* 0x000000ffff0d7224 */ /* 0x000fc600078e0017 */
[----:B------:R-:W-:Y:S01]  /*2b20*/  LOP3.LUT R17, R20, R17, R26, 0x96, !PT ;  /* 0x0000001114117212 */ /* 0x000fe200078e961a */
[----:B----4-:R-:W-:-:S03]  /*2b30*/  IMAD R24, R24, R13, RZ ;  /* 0x0000000d18187224 */ /* 0x010fc600078e02ff */
[----:B------:R-:W-:-:S04]  /*2b40*/  LOP3.LUT R17, R22, R17, RZ, 0x3c, !PT ;  /* 0x0000001116117212 */ /* 0x000fc800078e3cff */
[----:B------:R-:W-:Y:S01]  /*2b50*/  LOP3.LUT R20, R24, R17, RZ, 0x3c, !PT ;  /* 0x0000001118147212 */ /* 0x000fe200078e3cff */
[----:B------:R-:W-:Y:S06]  /*2b60*/  @P0 BRA `(.L_x_294) ;  /* 0xfffffffc00640947 */ /* 0x000fec000383ffff */
[----:B------:R-:W-:-:S07]  /*2b70*/  IMAD.MOV.U32 R12, RZ, RZ, R9 ;  /* 0x000000ffff0c7224 */ /* 0x000fce00078e0009 */
.L_x_293:
[----:B------:R-:W-:-:S06]  /*2b80*/  UISETP.NE.AND UP1, UPT, UR20, URZ, UPT ;  /* 0x000000ff1400728c */ /* 0x000fcc000bf25270 */
[----:B------:R-:W-:-:S13]  /*2b90*/  PLOP3.LUT P0, PT, PT, PT, UP1, 0x80, 0x8 ;  /* 0x000000000008781c */ /* 0x000fda0003f0f018 */
[----:B------:R-:W-:Y:S05]  /*2ba0*/  @!P0 BRA `(.L_x_295) ;  /* 0x0000000000e08947 */ /* 0x000fea0003800000 */
[----:B------:R-:W-:Y:S01]  /*2bb0*/  ISETP.NE.AND P1, PT, R25, RZ, PT ;  /* 0x000000ff1900720c */ /* 0x000fe20003f25270 */
[----:B------:R-:W-:-:S12]  /*2bc0*/  BRA.U !UP0, `(.L_x_296) ;  /* 0x0000000108607547 */ /* 0x000fd8000b800000 */
[C-C-:B------:R-:W-:Y:S01]  /*2bd0*/  IMAD.IADD R13, R11.reuse, 0x1, R12.reuse ;  /* 0x000000010b0d7824 */ /* 0x140fe200078e020c */
[----:B------:R-:W-:Y:S01]  /*2be0*/  UMOV UR4, 0x258 ;  /* 0x0000025800047882 */ /* 0x000fe20000000000 */
[--C-:B------:R-:W-:Y:S02]  /*2bf0*/  IMAD.IADD R23, R11, 0x1, R12.reuse ;  /* 0x000000010b177824 */ /* 0x100fe400078e020c */
[----:B------:R-:W-:Y:S01]  /*2c00*/  IMAD.IADD R14, R7, 0x1, R12 ;  /* 0x00000001070e7824 */ /* 0x000fe200078e020c */
[----:B------:R-:W-:Y:S01]  /*2c10*/  LEA R16, R13, UR4, 0x2 ;  /* 0x000000040d107c11 */ /* 0x000fe2000f8e10ff */
[----:B------:R-:W-:Y:S01]  /*2c20*/  VIADD R12, R12, 0x4 ;  /* 0x000000040c0c7836 */ /* 0x000fe20000000000 */
[----:B------:R-:W-:Y:S02]  /*2c30*/  SHF.L.U32 R23, R23, 0x2, RZ ;  /* 0x0000000217177819 */ /* 0x000fe400000006ff */
        /* <DEDUP_REMOVED lines=17> */
.L_x_296:
[----:B------:R-:W-:Y:S05]  /*2d50*/  @!P1 BRA `(.L_x_295) ;  /* 0x0000000000749947 */ /* 0x000fea0003800000 */
[----:B------:R-:W-:Y:S02]  /*2d60*/  ISETP.NE.AND P2, PT, R25, 0x1, PT ;  /* 0x000000011900780c */ /* 0x000fe40003f45270 */
[----:B------:R-:W-:-:S11]  /*2d70*/  LOP3.LUT P1, RZ, R27, 0x1, RZ, 0xc0, !PT ;  /* 0x000000011bff7812 */ /* 0x000fd6000782c0ff */
[----:B------:R-:W-:Y:S05]  /*2d80*/  @!P2 BRA `(.L_x_297) ;  /* 0x000000000040a947 */ /* 0x000fea0003800000 */
[C---:B------:R-:W-:Y:S01]  /*2d90*/  IMAD.IADD R13, R11.reuse, 0x1, R12 ;  /* 0x000000010b0d7824 */ /* 0x040fe200078e020c */
[----:B------:R-:W-:Y:S01]  /*2da0*/  UMOV UR4, 0x258 ;  /* 0x0000025800047882 */ /* 0x000fe20000000000 */
[----:B------:R-:W-:-:S03]  /*2db0*/  IADD3 R14, PT, PT, R11, R12, RZ ;  /* 0x0000000c0b0e7210 */ /* 0x000fc60007ffe0ff */
[----:B------:R-:W-:Y:S01]  /*2dc0*/  LEA R15, R13, UR4, 0x2 ;  /* 0x000000040d0f7c11 */ /* 0x000fe2000f8e10ff */
[----:B------:R-:W-:Y:S02]  /*2dd0*/  IMAD.IADD R13, R7, 0x1, R12 ;  /* 0x00000001070d7824 */ /* 0x000fe400078e020c */
[----:B------:R-:W-:Y:S02]  /*2de0*/  IMAD.SHL.U32 R21, R14, 0x4, RZ ;  /* 0x000000040e157824 */ /* 0x000fe400078e00ff */
[----:B------:R-:W-:Y:S01]  /*2df0*/  VIADD R12, R12, 0x2 ;  /* 0x000000020c0c7836 */ /* 0x000fe20000000000 */
[----:B------:R-:W0:Y:S01]  /*2e00*/  LDC.U8 R15, c[0x3][R15] ;  /* 0x00c000000f0f7b82 */ /* 0x000e220000000000 */
[----:B------:R-:W0:Y:S04]  /*2e10*/  LDS.U8 R14, [R13+0x13b] ;  /* 0x00013b000d0e7984 */ /* 0x000e280000000000 */
[----:B------:R-:W1:Y:S03]  /*2e20*/  LDS.U8 R16, [R13+0x13c] ;  /* 0x00013c000d107984 */ /* 0x000e660000000000 */
[----:B------:R-:W1:Y:S01]  /*2e30*/  LDC.U8 R21, c[0x3][R21+0x25c] ;  /* 0x00c0970015157b82 */ /* 0x000e620000000000 */
[----:B0-----:R-:W-:-:S05]  /*2e40*/  IMAD R17, R14, R15, RZ ;  /* 0x0000000f0e117224 */ /* 0x001fca00078e02ff */
[----:B------:R-:W-:Y:S01]  /*2e50*/  LOP3.LUT R17, R17, R20, RZ, 0x3c, !PT ;  /* 0x0000001411117212 */ /* 0x000fe200078e3cff */
[----:B-1----:R-:W-:-:S05]  /*2e60*/  IMAD R16, R16, R21, RZ ;  /* 0x0000001510107224 */ /* 0x002fca00078e02ff */
[C---:B------:R-:W-:Y:S02]  /*2e70*/  LOP3.LUT R20, R16.reuse, R17, RZ, 0x3c, !PT ;  /* 0x0000001110147212 */ /* 0x040fe400078e3cff */
[----:B------:R-:W-:-:S07]  /*2e80*/  PRMT R24, R16, 0x7610, R24 ;  /* 0x0000761010187816 */ /* 0x000fce0000000018 */
.L_x_297:
[----:B------:R-:W-:Y:S05]  /*2e90*/  @!P1 BRA `(.L_x_295) ;  /* 0x0000000000249947 */ /* 0x000fea0003800000 */
[----:B------:R-:W-:Y:S01]  /*2ea0*/  IADD3 R11, PT, PT, R11, R12, RZ ;  /* 0x0000000c0b0b7210 */ /* 0x000fe20007ffe0ff */
[----:B------:R-:W-:Y:S01]  /*2eb0*/  UMOV UR4, 0x258 ;  /* 0x0000025800047882 */ /* 0x000fe20000000000 */
[----:B------:R-:W-:Y:S02]  /*2ec0*/  PRMT R17, R20, 0x7610, R17 ;  /* 0x0000761014117816 */ /* 0x000fe40000000011 */
[----:B------:R-:W-:Y:S01]  /*2ed0*/  LEA R13, R11, UR4, 0x2 ;  /* 0x000000040b0d7c11 */ /* 0x000fe2000f8e10ff */
[----:B------:R-:W-:-:S03]  /*2ee0*/  IMAD.IADD R11, R7, 0x1, R12 ;  /* 0x00000001070b7824 */ /* 0x000fc600078e020c */
[----:B------:R-:W0:Y:S03]  /*2ef0*/  LDC.U8 R14, c[0x3][R13] ;  /* 0x00c000000d0e7b82 */ /* 0x000e260000000000 */
[----:B------:R-:W0:Y:S02]  /*2f00*/  LDS.U8 R11, [R11+0x13b] ;  /* 0x00013b000b0b7984 */ /* 0x000e240000000000 */
[----:B0-----:R-:W-:-:S05]  /*2f10*/  IMAD R14, R11, R14, RZ ;  /* 0x0000000e0b0e7224 */ /* 0x001fca00078e02ff */
[----:B------:R-:W-:-:S07]  /*2f20*/  PRMT R24, R14, 0x7610, R24 ;  /* 0x000076100e187816 */ /* 0x000fce0000000018 */
.L_x_295:
[----:B------:R-:W-:Y:S02]  /*2f30*/  LOP3.LUT R11, R17, 0xff, RZ, 0xc0, !PT ;  /* 0x000000ff110b7812 */ /* 0x000fe400078ec0ff */
[----:B------:R-:W-:-:S04]  /*2f40*/  LOP3.LUT R12, R24, 0xff, RZ, 0xc0, !PT ;  /* 0x000000ff180c7812 */ /* 0x000fc800078ec0ff */
[----:B------:R-:W-:-:S13]  /*2f50*/  ISETP.NE.AND P1, PT, R12, R11, PT ;  /* 0x0000000b0c00720c */ /* 0x000fda0003f25270 */
[----:B------:R-:W-:Y:S05]  /*2f60*/  @P1 BRA `(.L_x_298) ;  /* 0x00000004003c1947 */ /* 0x000fea0003800000 */
[----:B------:R-:W-:-:S05]  /*2f70*/  VIADD R10, R10, 0x1 ;  /* 0x000000010a0a7836 */ /* 0x000fca0000000000 */
[----:B------:R-:W-:-:S13]  /*2f80*/  ISETP.NE.AND P1, PT, R10, R8, PT ;  /* 0x000000080a00720c */ /* 0x000fda0003f25270 */
[----:B------:R-:W-:Y:S05]  /*2f90*/  @P1 BRA `(.L_x_299) ;  /* 0xfffffff800341947 */ /* 0x000fea000383ffff */
.L_x_292:
[----:B------:R-:W-:Y:S01]  /*2fa0*/  UISETP.GE.U32.AND UP1, UPT, UR7, 0x7, UPT ;  /* 0x000000070700788c */ /* 0x000fe2000bf26070 */
[----:B------:R-:W-:-:S08]  /*2fb0*/  IMAD.MOV.U32 R26, RZ, RZ, RZ ;  /* 0x000000ffff1a7224 */ /* 0x000fd000078e00ff */
[----:B------:R-:W-:Y:S05]  /*2fc0*/  BRA.U !UP1, `(.L_x_300) ;  /* 0x0000000109707547 */ /* 0x000fea000b800000 */
[----:B------:R-:W-:Y:S01]  /*2fd0*/  HFMA2 R9, -RZ, RZ, 0, 0 ;  /* 0x00000000ff097431 */ /* 0x000fe200000001ff */
[----:B------:R-:W-:Y:S01]  /*2fe0*/  BSSY.RECONVERGENT B1, `(.L_x_300) ;  /* 0x000001a000017945 */ /* 0x000fe20003800200 */
[----:B------:R-:W-:-:S07]  /*2ff0*/  LOP3.LUT R26, R27, 0x7ffffff8, RZ, 0xc0, !PT ;  /* 0x7ffffff81b1a7812 */ /* 0x000fce00078ec0ff */
.L_x_301:
[----:B------:R-:W-:-:S04]  /*3000*/  IMAD.IADD R28, R7, 0x1, R9 ;  /* 0x00000001071c7824 */ /* 0x000fc800078e0209 */
[C---:B0-2---:R-:W-:Y:S01]  /*3010*/  IMAD R29, R9.reuse, 0x7, R28 ;  /* 0x00000007091d7824 */ /* 0x045fe200078e021c */
[----:B----4-:R-:W0:Y:S01]  /*3020*/  LDS.U8 R20, [R28+0x13b] ;  /* 0x00013b001c147984 */ /* 0x010e220000000000 */
        /* <DEDUP_REMOVED lines=17> */
[----:B------:R-:W0:Y:S01]  /*3140*/  I2F.F64.U8 R24, R28.B2 ;  /* 0x2000001c00187312 */ /* 0x000e220000001800 */
[----:B-1----:R2:W-:Y:S04]  /*3150*/  STS.64 [R29+0x190], R22 ;  /* 0x000190161d007388 */ /* 0x0025e80000000a00 */
[----:B0-----:R2:W-:Y:S01]  /*3160*/  STS.64 [R29+0x198], R24 ;  /* 0x000198181d007388 */ /* 0x0015e20000000a00 */
[----:B------:R-:W-:Y:S05]  /*3170*/  @P1 BRA `(.L_x_301) ;  /* 0xfffffffc00a01947 */ /* 0x000fea000383ffff */
[----:B------:R-:W-:Y:S05]  /*3180*/  BSYNC.RECONVERGENT B1 ;  /* 0x0000000000017941 */ /* 0x000fea0003800200 */
.L_x_300:
[----:B------:R-:W-:Y:S04]  /*3190*/  BSSY.RECONVERGENT B1, `(.L_x_302) ;  /* 0x000002a000017945 */ /* 0x000fe80003800200 */
[----:B------:R-:W-:Y:S05]  /*31a0*/  @!P0 BRA `(.L_x_303) ;  /* 0x0000000000a08947 */ /* 0x000fea0003800000 */
[----:B------:R-:W-:Y:S01]  /*31b0*/  UISETP.GE.U32.AND UP1, UPT, UR20, 0x4, UPT ;  /* 0x000000041400788c */ /* 0x000fe2000bf26070 */
[----:B0-2-4-:R-:W-:-:S04]  /*31c0*/  LOP3.LUT R20, R27, 0x3, RZ, 0xc0, !PT ;  /* 0x000000031b147812 */ /* 0x015fc800078ec0ff */
[----:B------:R-:W-:-:S04]  /*31d0*/  ISETP.NE.AND P0, PT, R20, RZ, PT ;  /* 0x000000ff1400720c */ /* 0x000fc80003f05270 */
[----:B------:R-:W-:Y:S09]  /*31e0*/  BRA.U !UP1, `(.L_x_304) ;  /* 0x00000001093c7547 */ /* 0x000ff2000b800000 */
        /* <DEDUP_REMOVED lines=15> */
.L_x_304:
[----:B------:R-:W-:Y:S05]  /*32e0*/  @!P0 BRA `(.L_x_303) ;  /* 0x0000000000508947 */ /* 0x000fea0003800000 */
[----:B------:R-:W-:Y:S01]  /*32f0*/  ISETP.NE.AND P0, PT, R20, 0x1, PT ;  /* 0x000000011400780c */ /* 0x000fe20003f05270 */
[----:B------:R-:W-:Y:S01]  /*3300*/  BSSY.RECONVERGENT B2, `(.L_x_305) ;  /* 0x000000d000027945 */ /* 0x000fe20003800200 */
[----:B------:R-:W-:-:S04]  /*3310*/  LOP3.LUT R9, R27, 0x1, RZ, 0xc0, !PT ;  /* 0x000000011b097812 */ /* 0x000fc800078ec0ff */
[----:B------:R-:W-:-:S07]  /*3320*/  ISETP.NE.U32.AND P1, PT, R9, 0x1, PT ;  /* 0x000000010900780c */ /* 0x000fce0003f25070 */
[----:B------:R-:W-:Y:S06]  /*3330*/  @!P0 BRA `(.L_x_306) ;  /* 0x0000000000248947 */ /* 0x000fec0003800000 */
[----:B------:R-:W-:-:S04]  /*3340*/  IMAD.IADD R9, R7, 0x1, R26 ;  /* 0x0000000107097824 */ /* 0x000fc800078e021a */
[C---:B------:R-:W-:Y:S01]  /*3350*/  IMAD R15, R26.reuse, 0x7, R9 ;  /* 0x000000071a0f7824 */ /* 0x040fe200078e0209 */
[----:B------:R-:W1:Y:S01]  /*3360*/  LDS.U8 R10, [R9+0x13b] ;  /* 0x00013b00090a7984 */ /* 0x000e620000000000 */
[----:B------:R-:W-:Y:S01]  /*3370*/  VIADD R26, R26, 0x2 ;  /* 0x000000021a1a7836 */ /* 0x000fe20000000000 */
[----:B-1----:R-:W1:Y:S02]  /*3380*/  I2F.F64.U16 R10, R10 ;  /* 0x0000000a000a7312 */ /* 0x002e640000101800 */
[----:B-1----:R-:W-:Y:S04]  /*3390*/  STS.64 [R15+0x160], R10 ;  /* 0x0001600a0f007388 */ /* 0x002fe80000000a00 */
[----:B------:R-:W1:Y:S02]  /*33a0*/  LDS.U8 R12, [R9+0x13c] ;  /* 0x00013c00090c7984 */ /* 0x000e640000000000 */
[----:B-1----:R-:W1:Y:S02]  /*33b0*/  I2F.F64.U16 R12, R12 ;  /* 0x0000000c000c7312 */ /* 0x002e640000101800 */
[----:B-1----:R1:W-:Y:S02]  /*33c0*/  STS.64 [R15+0x168], R12 ;  /* 0x0001680c0f007388 */ /* 0x0023e40000000a00 */
.L_x_306:
[----:B------:R-:W-:Y:S05]  /*33d0*/  BSYNC.RECONVERGENT B2 ;  /* 0x0000000000027941 */ /* 0x000fea0003800200 */
.L_x_305:
[----:B------:R-:W-:-:S04]  /*33e0*/  @!P1 IMAD.IADD R9, R7, 0x1, R26 ;  /* 0x0000000107099824 */ /* 0x000fc800078e021a */
[----:B-1----:R-:W-:Y:S01]  /*33f0*/  @!P1 IMAD R13, R26, 0x7, R9 ;  /* 0x000000071a0d9824 */ /* 0x002fe200078e0209 */
[----:B------:R-:W1:Y:S02]  /*3400*/  @!P1 LDS.U8 R10, [R9+0x13b] ;  /* 0x00013b00090a9984 */ /* 0x000e640000000000 */
[----:B-1----:R-:W1:Y:S02]  /*3410*/  @!P1 I2F.F64.U16 R10, R10 ;  /* 0x0000000a000a9312 */ /* 0x002e640000101800 */
[----:B-1----:R1:W-:Y:S02]  /*3420*/  @!P1 STS.64 [R13+0x160], R10 ;  /* 0x0001600a0d009388 */ /* 0x0023e40000000a00 */
.L_x_303:
[----:B------:R-:W-:Y:S05]  /*3430*/  BSYNC.RECONVERGENT B1 ;  /* 0x0000000000017941 */ /* 0x000fea0003800200 */
.L_x_302:
[----:B-1----:R-:W-:-:S05]  /*3440*/  MOV R10, 0x1 ;  /* 0x00000001000a7802 */ /* 0x002fca0000000f00 */
[----:B------:R1:W-:Y:S02]  /*3450*/  STS [R7+0x328], R10 ;  /* 0x0003280a07007388 */ /* 0x0003e40000000800 */
.L_x_298:
[----:B------:R-:W-:Y:S05]  /*3460*/  BSYNC.RECONVERGENT B0 ;  /* 0x0000000000007941 */ /* 0x000fea0003800200 */
.L_x_291:
[----:B-1----:R-:W-:Y:S01]  /*3470*/  VIMNMX R10, PT, PT, R8, R27, PT ;  /* 0x0000001b080a7248 */ /* 0x002fe20003fe0100 */
[----:B------:R-:W-:Y:S01]  /*3480*/  BSSY.RECONVERGENT B1, `(.L_x_307) ;  /* 0x0000202000017945 */ /* 0x000fe20003800200 */
[----:B0-2---:R-:W-:-:S03]  /*3490*/  VIMNMX R22, PT, PT, R27, 0x4, PT ;  /* 0x000000041b167848 */ /* 0x005fc60003fe0100 */
[----:B------:R-:W-:Y:S01]  /*34a0*/  BSSY.RELIABLE B0, `(.L_x_308) ;  /* 0x00001fe000007945 */ /* 0x000fe20003800100 */
[----:B------:R-:W-:Y:S01]  /*34b0*/  ISETP.GE.AND P0, PT, R10, 0x1, PT ;  /* 0x000000010a00780c */ /* 0x000fe20003f06270 */
[----:B------:R-:W-:Y:S01]  /*34c0*/  IMAD.MOV.U32 R25, RZ, RZ, 0x1 ;  /* 0x00000001ff197424 */ /* 0x000fe200078e00ff */
[C---:B------:R-:W-:Y:S01]  /*34d0*/  LOP3.LUT R9, R27.reuse, 0x3, RZ, 0xc0, !PT ;  /* 0x000000031b097812 */ /* 0x040fe200078ec0ff */
[----:B------:R-:W-:Y:S01]  /*34e0*/  IMAD.MOV.U32 R14, RZ, RZ, RZ ;  /* 0x000000ffff0e7224 */ /* 0x000fe200078e00ff */
[C---:B------:R-:W-:Y:S02]  /*34f0*/  LOP3.LUT R10, R27.reuse, 0x7ffffff8, RZ, 0xc0, !PT ;  /* 0x7ffffff81b0a7812 */ /* 0x040fe400078ec0ff */
[----:B------:R-:W-:Y:S02]  /*3500*/  LOP3.LUT R11, R27, 0x1, RZ, 0xc0, !PT ;  /* 0x000000011b0b7812 */ /* 0x000fe400078ec0ff */
[----:B------:R-:W-:Y:S02]  /*3510*/  PRMT R12, RZ, 0x7610, R12 ;  /* 0x00007610ff0c7816 */ /* 0x000fe4000000000c */
[----:B------:R-:W-:-:S02]  /*3520*/  PRMT R13, RZ, 0x7610, R13 ;  /* 0x00007610ff0d7816 */ /* 0x000fc4000000000d */
[----:B------:R-:W-:-:S07]  /*3530*/  VIMNMX.U32 R22, PT, PT, R22, 0x1, !PT ;  /* 0x0000000116167848 */ /* 0x000fce0007fe0000 */
.L_x_350:
[----:B------:R-:W0:Y:S02]  /*3540*/  LDS R26, [R7+0x328] ;  /* 0x00032800071a7984 */ /* 0x000e240000000800 */
[----:B0-----:R-:W-:-:S13]  /*3550*/  ISETP.GT.AND P1, PT, R26, 0x2, PT ;  /* 0x000000021a00780c */ /* 0x001fda0003f24270 */
[----:B------:R-:W-:Y:S05]  /*3560*/  @P1 BREAK.RELIABLE B0 ;  /* 0x0000000000001942 */ /* 0x000fea0003800100 */
[----:B--2---:R-:W-:Y:S05]  /*3570*/  @P1 BRA `(.L_x_309) ;  /* 0x0000001c00c81947 */ /* 0x004fea0003800000 */
[----:B------:R-:W-:Y:S01]  /*3580*/  UISETP.GE.U32.AND UP0, UPT, UR7, 0xf, UPT ;  /* 0x0000000f0700788c */ /* 0x000fe2000bf06070 */
[----:B------:R-:W-:Y:S01]  /*3590*/  VIADD R12, R12, 0x1 ;  /* 0x000000010c0c7836 */ /* 0x000fe20000000000 */
[----:B------:R-:W-:Y:S01]  /*35a0*/  IADD3 R13, PT, PT, R13, 0x1, RZ ;  /* 0x000000010d0d7810 */ /* 0x000fe20007ffe0ff */
[----:B------:R-:W-:-:S06]  /*35b0*/  IMAD.MOV.U32 R16, RZ, RZ, RZ ;  /* 0x000000ffff107224 */ /* 0x000fcc00078e00ff */
[----:B------:R-:W-:Y:S05]  /*35c0*/  BRA.U !UP0, `(.L_x_310) ;  /* 0x00000001082c7547 */ /* 0x000fea000b800000 */
[----:B------:R-:W0:Y:S01]  /*35d0*/  LDCU UR8, c[0x0][0x3a0] ;  /* 0x00007400ff0877ac */ /* 0x000e220008000800 */
[----:B------:R-:W-:Y:S01]  /*35e0*/  UMOV UR4, URZ ;  /* 0x000000ff00047c82 */ /* 0x000fe20008000000 */
[----:B0-----:R-:W-:-:S12]  /*35f0*/  ULOP3.LUT UR8, UR8, 0x7ffffff0, URZ, 0xc0, !UPT ;  /* 0x7ffffff008087892 */ /* 0x001fd8000f8ec0ff */
.L_x_311:
        /* <DEDUP_REMOVED lines=8> */
.L_x_310:
[----:B------:R-:W-:-:S09]  /*3680*/  UISETP.NE.AND UP0, UPT, UR19, URZ, UPT ;  /* 0x000000ff1300728c */ /* 0x000fd2000bf05270 */
[----:B------:R-:W-:Y:S05]  /*3690*/  BRA.U !UP0, `(.L_x_312) ;  /* 0x00000001088c7547 */ /* 0x000fea000b800000 */
[----:B------:R-:W-:Y:S02]  /*36a0*/  UIADD3 UR4, UPT, UPT, UR19, -0x1, URZ ;  /* 0xffffffff13047890 */ /* 0x000fe4000fffe0ff */
[----:B------:R-:W-:Y:S02]  /*36b0*/  UISETP.NE.AND UP1, UPT, UR20, URZ, UPT ;  /* 0x000000ff1400728c */ /* 0x000fe4000bf25270 */
[----:B------:R-:W-:-:S09]  /*36c0*/  UISETP.GE.U32.AND UP0, UPT, UR4, 0x7, UPT ;  /* 0x000000070400788c */ /* 0x000fd2000bf06070 */
[----:B------:R-:W-:Y:S05]  /*36d0*/  BRA.U !UP0, `(.L_x_313) ;  /* 0x0000000108287547 */ /* 0x000fea000b800000 */
        /* <DEDUP_REMOVED lines=10> */
.L_x_313:
[----:B------:R-:W-:Y:S04]  /*3780*/  BSSY.RECONVERGENT B2, `(.L_x_312) ;  /* 0x0000014000027945 */ /* 0x000fe80003800200 */
[----:B------:R-:W-:Y:S05]  /*3790*/  BRA.U !UP1, `(.L_x_314) ;  /* 0x0000000109487547 */ /* 0x000fea000b800000 */
[----:B------:R-:W-:Y:S01]  /*37a0*/  UIADD3 UR4, UPT, UPT, UR20, -0x1, URZ ;  /* 0xffffffff14047890 */ /* 0x000fe2000fffe0ff */
[----:B------:R-:W-:-:S03]  /*37b0*/  ISETP.NE.AND P1, PT, R9, RZ, PT ;  /* 0x000000ff0900720c */ /* 0x000fc60003f25270 */
[----:B------:R-:W-:-:S06]  /*37c0*/  UISETP.GE.U32.AND UP0, UPT, UR4, 0x3, UPT ;  /* 0x000000030400788c */ /* 0x000fcc000bf06070 */
[----:B------:R-:W-:-:S13]  /*37d0*/  PLOP3.LUT P2, PT, PT, PT, UP0, 0x80, 0x8 ;  /* 0x000000000008781c */ /* 0x000fda0003f4f008 */
[----:B0-----:R-:W-:Y:S02]  /*37e0*/  @P2 IMAD.IADD R15, R7, 0x1, R16 ;  /* 0x00000001070f2824 */ /* 0x001fe400078e0210 */
[----:B------:R-:W-:-:S03]  /*37f0*/  @P2 VIADD R16, R16, 0x4 ;  /* 0x0000000410102836 */ /* 0x000fc60000000000 */
        /* <DEDUP_REMOVED lines=12> */
.L_x_314:
[----:B------:R-:W-:Y:S05]  /*38c0*/  BSYNC.RECONVERGENT B2 ;  /* 0x0000000000027941 */ /* 0x000fea0003800200 */
.L_x_312:
[----:B------:R-:W-:Y:S01]  /*38d0*/  ISETP.GE.U32.AND P1, PT, R14, 0xf, PT ;  /* 0x0000000f0e00780c */ /* 0x000fe20003f26070 */
[----:B------:R-:W-:Y:S01]  /*38e0*/  BSSY.RECONVERGENT B2, `(.L_x_315) ;  /* 0x0000012000027945 */ /* 0x000fe20003800200 */
[----:B--2---:R-:W-:Y:S01]  /*38f0*/  HFMA2 R16, -RZ, RZ, 0, 0 ;  /* 0x00000000ff107431 */ /* 0x004fe200000001ff */
[----:B------:R-:W-:-:S10]  /*3900*/  LOP3.LUT P2, RZ, R25, 0xf, RZ, 0xc0, !PT ;  /* 0x0000000f19ff7812 */ /* 0x000fd4000784c0ff */
[----:B------:R-:W-:Y:S05]  /*3910*/  @!P1 BRA `(.L_x_316) ;  /* 0x0000000000389947 */ /* 0x000fea0003800000 */
[----:B----4-:R-:W-:Y:S01]  /*3920*/  IMAD.MOV.U32 R21, RZ, RZ, 0x101 ;  /* 0x00000101ff157424 */ /* 0x010fe200078e00ff */
[----:B------:R-:W-:Y:S01]  /*3930*/  LOP3.LUT R16, R25, 0xfffffff0, RZ, 0xc0, !PT ;  /* 0xfffffff019107812 */ /* 0x000fe200078ec0ff */
[----:B------:R-:W-:Y:S01]  /*3940*/  IMAD.MOV.U32 R17, RZ, RZ, RZ ;  /* 0x000000ffff117224 */ /* 0x000fe200078e00ff */
[----:B------:R-:W-:Y:S01]  /*3950*/  MOV R14, 0x1010101 ;  /* 0x01010101000e7802 */ /* 0x000fe20000000f00 */
[----:B------:R-:W-:Y:S02]  /*3960*/  IMAD.MOV.U32 R27, RZ, RZ, 0x1010101 ;  /* 0x01010101ff1b7424 */ /* 0x000fe400078e00ff */
[----:B01----:R-:W-:-:S07]  /*3970*/  IMAD.MOV.U32 R15, RZ, RZ, 0x1010101 ;  /* 0x01010101ff0f7424 */ /* 0x003fce00078e00ff */
.L_x_317:
[----:B--2---:R-:W-:Y:S02]  /*3980*/  IMAD.IADD R20, R7, 0x1, R17 ;  /* 0x0000000107147824 */ /* 0x004fe400078e0211 */
[----:B------:R-:W-:-:S03]  /*3990*/  VIADD R17, R17, 0x10 ;  /* 0x0000001011117836 */ /* 0x000fc60000000000 */
[----:B------:R2:W-:Y:S02]  /*39a0*/  STS.U16 [R20+0x14a], R21 ;  /* 0x00014a1514007388 */ /* 0x0005e40000000400 */
[----:B------:R-:W-:Y:S02]  /*39b0*/  ISETP.NE.AND P1, PT, R17, R16, PT ;  /* 0x000000101100720c */ /* 0x000fe40003f25270 */
[----:B------:R2:W-:Y:S04]  /*39c0*/  STS [R20+0x14c], R27 ;  /* 0x00014c1b14007388 */ /* 0x0005e80000000800 */
[----:B------:R2:W-:Y:S04]  /*39d0*/  STS.64 [R20+0x150], R14 ;  /* 0x0001500e14007388 */ /* 0x0005e80000000a00 */
[----:B------:R2:W-:Y:S03]  /*39e0*/  STS.U16 [R20+0x158], R21 ;  /* 0x0001581514007388 */ /* 0x0005e60000000400 */
[----:B------:R-:W-:Y:S05]  /*39f0*/  @P1 BRA `(.L_x_317) ;  /* 0xfffffffc00e01947 */ /* 0x000fea000383ffff */
.L_x_316:
[----:B------:R-:W-:Y:S05]  /*3a00*/  BSYNC.RECONVERGENT B2 ;  /* 0x0000000000027941 */ /* 0x000fea0003800200 */
.L_x_315:
[----:B------:R-:W-:Y:S04]  /*3a10*/  BSSY.RECONVERGENT B2, `(.L_x_318) ;  /* 0x000002b000027945 */ /* 0x000fe80003800200 */
[----:B------:R-:W-:Y:S05]  /*3a20*/  @!P2 BRA `(.L_x_319) ;  /* 0x0000000000a4a947 */ /* 0x000fea0003800000 */
[----:B012---:R-:W-:Y:S01]  /*3a30*/  LOP3.LUT R15, R13, 0xf, RZ, 0xc0, !PT ;  /* 0x0000000f0d0f7812 */ /* 0x007fe200078ec0ff */
[----:B------:R-:W-:Y:S03]  /*3a40*/  BSSY.RECONVERGENT B3, `(.L_x_320) ;  /* 0x0000010000037945 */ /* 0x000fe60003800200 */
[C---:B------:R-:W-:Y:S02]  /*3a50*/  IADD3 R14, PT, PT, R15.reuse, -0x1, RZ ;  /* 0xffffffff0f0e7810 */ /* 0x040fe40007ffe0ff */
[----:B------:R-:W-:Y:S02]  /*3a60*/  LOP3.LUT P2, RZ, R15, 0x7, RZ, 0xc0, !PT ;  /* 0x000000070fff7812 */ /* 0x000fe4000784c0ff */
[----:B------:R-:W-:-:S13]  /*3a70*/  ISETP.GE.U32.AND P1, PT, R14, 0x7, PT ;  /* 0x000000070e00780c */ /* 0x000fda0003f26070 */
[----:B------:R-:W-:Y:S05]  /*3a80*/  @!P1 BRA `(.L_x_321) ;  /* 0x00000000002c9947 */ /* 0x000fea0003800000 */
[----:B------:R-:W-:Y:S02]  /*3a90*/  IMAD.MOV.U32 R15, RZ, RZ, 0x1 ;  /* 0x00000001ff0f7424 */ /* 0x000fe400078e00ff */
        /* <DEDUP_REMOVED lines=10> */
.L_x_321:
[----:B------:R-:W-:Y:S05]  /*3b40*/  BSYNC.RECONVERGENT B3 ;  /* 0x0000000000037941 */ /* 0x000fea0003800200 */
.L_x_320:
        /* <DEDUP_REMOVED lines=23> */
.L_x_319:
[----:B------:R-:W-:Y:S05]  /*3cc0*/  BSYNC.RECONVERGENT B2 ;  /* 0x0000000000027941 */ /* 0x000fea0003800200 */
.L_x_318:
[----:B0-2---:R-:W-:-:S05]  /*3cd0*/  IMAD.U32 R14, RZ, RZ, UR7 ;  /* 0x00000007ff0e7e24 */ /* 0x005fca000f8e00ff */
[----:B------:R-:W-:Y:S01]  /*3ce0*/  ISETP.GE.U32.AND P1, PT, R14, 0x7, PT ;  /* 0x000000070e00780c */ /* 0x000fe20003f26070 */
[----:B------:R-:W-:-:S12]  /*3cf0*/  HFMA2 R14, -RZ, RZ, 0, 0 ;  /* 0x00000000ff0e7431 */ /* 0x000fd800000001ff */
[----:B------:R-:W-:Y:S05]  /*3d00*/  @!P1 BRA `(.L_x_322) ;  /* 0x0000000000e49947 */ /* 0x000fea0003800000 */
[----:B------:R-:W-:Y:S01]  /*3d10*/  BSSY.RECONVERGENT B2, `(.L_x_323) ;  /* 0x0000037000027945 */ /* 0x000fe20003800200 */
[----:B------:R-:W-:-:S07]  /*3d20*/  IMAD.MOV.U32 R14, RZ, RZ, RZ ;  /* 0x000000ffff0e7224 */ /* 0x000fce00078e00ff */
.L_x_324:
[----:B---3--:R-:W-:-:S04]  /*3d30*/  IMAD R17, R14, 0x4, R7 ;  /* 0x000000040e117824 */ /* 0x008fc800078e0207 */
[C---:B-1----:R-:W-:Y:S01]  /*3d40*/  IMAD R15, R14.reuse, -0x3, R17 ;  /* 0xfffffffd0e0f7824 */ /* 0x042fe200078e0211 */
[----:B0-----:R-:W0:Y:S01]  /*3d50*/  LDS R16, [R17+0xf0] ;  /* 0x0000f00011107984 */ /* 0x001e220000000800 */
[----:B------:R-:W-:-:S03]  /*3d60*/  VIADD R14, R14, 0x8 ;  /* 0x000000080e0e7836 */ /* 0x000fc60000000000 */
[----:B----4-:R-:W-:Y:S02]  /*3d70*/  LDS.U8 R21, [R15+0x14a] ;  /* 0x00014a000f157984 */ /* 0x010fe40000000000 */
        /* <DEDUP_REMOVED lines=49> */
.L_x_323:
[----:B------:R-:W-:-:S07]  /*4090*/  MOV R14, R10 ;  /* 0x0000000a000e7202 */ /* 0x000fce0000000f00 */
.L_x_322:
[----:B------:R-:W-:-:S13]  /*40a0*/  ISETP.NE.AND P2, PT, RZ, UR20, PT ;  /* 0x00000014ff007c0c */ /* 0x000fda000bf45270 */
[----:B------:R-:W-:Y:S05]  /*40b0*/  @!P2 BRA `(.L_x_325) ;  /* 0x0000000000f8a947 */ /* 0x000fea0003800000 */
[----:B------:R-:W-:Y:S01]  /*40c0*/  UIADD3 UR4, UPT, UPT, UR20, -0x1, URZ ;  /* 0xffffffff14047890 */ /* 0x000fe2000fffe0ff */
[----:B------:R-:W-:-:S03]  /*40d0*/  ISETP.NE.AND P3, PT, R9, RZ, PT ;  /* 0x000000ff0900720c */ /* 0x000fc60003f65270 */
[----:B------:R-:W-:-:S09]  /*40e0*/  UISETP.GE.U32.AND UP0, UPT, UR4, 0x3, UPT ;  /* 0x000000030400788c */ /* 0x000fd2000bf06070 */
[----:B------:R-:W-:Y:S05]  /*40f0*/  BRA.U !UP0, `(.L_x_326) ;  /* 0x00000001086c7547 */ /* 0x000fea000b800000 */
[----:B---3--:R-:W-:-:S04]  /*4100*/  IMAD R17, R14, 0x4, R7 ;  /* 0x000000040e117824 */ /* 0x008fc800078e0207 */
[C---:B-1----:R-:W-:Y:S01]  /*4110*/  IMAD R15, R14.reuse, -0x3, R17 ;  /* 0xfffffffd0e0f7824 */ /* 0x042fe200078e0211 */
[----:B------:R-:W1:Y:S01]  /*4120*/  LDS R16, [R17+0xf0] ;  /* 0x0000f00011107984 */ /* 0x000e620000000800 */
[----:B------:R-:W-:-:S03]  /*4130*/  IADD3 R14, PT, PT, R14, 0x4, RZ ;  /* 0x000000040e0e7810 */ /* 0x000fc60007ffe0ff */
[----:B----4-:R-:W-:Y:S01]  /*4140*/  LDS.U8 R21, [R15+0x14a] ;  /* 0x00014a000f157984 */ /* 0x010fe20000000000 */
[----:B-1----:R-:W-:-:S05]  /*4150*/  IMAD.IADD R16, R7, 0x1, R16 ;  /* 0x0000000107107824 */ /* 0x002fca00078e0210 */
[----:B0-----:R-:W0:Y:S02]  /*4160*/  LDS.U8 R20, [R16+0x12c] ;  /* 0x00012c0010147984 */ /* 0x001e240000000000 */
        /* <DEDUP_REMOVED lines=20> */
.L_x_326:
[----:B------:R-:W-:Y:S04]  /*42b0*/  BSSY.RECONVERGENT B2, `(.L_x_325) ;  /* 0x000001e000027945 */ /* 0x000fe80003800200 */
[----:B------:R-:W-:Y:S05]  /*42c0*/  @!P3 BRA `(.L_x_327) ;  /* 0x000000000070b947 */ /* 0x000fea0003800000 */
[----:B------:R-:W-:Y:S01]  /*42d0*/  ISETP.NE.AND P4, PT, R9, 0x1, PT ;  /* 0x000000010900780c */ /* 0x000fe20003f85270 */
[----:B------:R-:W-:Y:S01]  /*42e0*/  BSSY.RECONVERGENT B3, `(.L_x_328) ;  /* 0x0000012000037945 */ /* 0x000fe20003800200 */
[----:B------:R-:W-:-:S11]  /*42f0*/  ISETP.NE.AND P3, PT, R11, RZ, PT ;  /* 0x000000ff0b00720c */ /* 0x000fd60003f65270 */
[----:B------:R-:W-:Y:S05]  /*4300*/  @!P4 BRA `(.L_x_329) ;  /* 0x00000000003cc947 */ /* 0x000fea0003800000 */
[----:B0-----:R-:W-:-:S04]  /*4310*/  IMAD R27, R14, 0x4, R7 ;  /* 0x000000040e1b7824 */ /* 0x001fc800078e0207 */
[C---:B-1-3--:R-:W-:Y:S01]  /*4320*/  IMAD R15, R14.reuse, -0x3, R27 ;  /* 0xfffffffd0e0f7824 */ /* 0x04afe200078e021b */
[----:B--2---:R-:W0:Y:S01]  /*4330*/  LDS R16, [R27+0xf0] ;  /* 0x0000f0001b107984 */ /* 0x004e220000000800 */
[----:B------:R-:W-:-:S03]  /*4340*/  VIADD R14, R14, 0x2 ;  /* 0x000000020e0e7836 */ /* 0x000fc60000000000 */
[----:B----4-:R-:W-:Y:S01]  /*4350*/  LDS.U8 R20, [R15+0x14a] ;  /* 0x00014a000f147984 */ /* 0x010fe20000000000 */
        /* <DEDUP_REMOVED lines=10> */
.L_x_329:
[----:B------:R-:W-:Y:S05]  /*4400*/  BSYNC.RECONVERGENT B3 ;  /* 0x0000000000037941 */ /* 0x000fea0003800200 */
.L_x_328:
[----:B-1-3--:R-:W-:-:S04]  /*4410*/  @P3 IMAD R15, R14, 0x4, R7 ;  /* 0x000000040e0f3824 */ /* 0x00afc800078e0207 */
[----:B------:R-:W-:Y:S01]  /*4420*/  @P3 IMAD R17, R14, -0x3, R15 ;  /* 0xfffffffd0e113824 */ /* 0x000fe200078e020f */
[----:B--2---:R-:W1:Y:S05]  /*4430*/  @P3 LDS R16, [R15+0xf0] ;  /* 0x0000f0000f103984 */ /* 0x004e6a0000000800 */
[----:B------:R-:W-:Y:S01]  /*4440*/  @P3 LDS.U8 R17, [R17+0x14a] ;  /* 0x00014a0011113984 */ /* 0x000fe20000000000 */
[----:B-1----:R-:W-:-:S05]  /*4450*/  @P3 IADD3 R16, PT, PT, R7, R16, RZ ;  /* 0x0000001007103210 */ /* 0x002fca0007ffe0ff */
[----:B------:R-:W0:Y:S02]  /*4460*/  @P3 LDS.U8 R14, [R16+0x12c] ;  /* 0x00012c00100e3984 */ /* 0x000e240000000000 */
[----:B0---4-:R-:W-:-:S05]  /*4470*/  @P3 LOP3.LUT R21, R17, R14, RZ, 0x3c, !PT ;  /* 0x0000000e11153212 */ /* 0x011fca00078e3cff */
[----:B------:R0:W-:Y:S02]  /*4480*/  @P3 STS.U8 [R16+0x13b], R21 ;  /* 0x00013b1510003388 */ /* 0x0001e40000000000 */
.L_x_327:
[----:B------:R-:W-:Y:S05]  /*4490*/  BSYNC.RECONVERGENT B2 ;  /* 0x0000000000027941 */ /* 0x000fea0003800200 */
.L_x_325:
[----:B-1-3--:R-:W1:Y:S01]  /*44a0*/  LDS.64 R14, [R7+0x330] ;  /* 0x00033000070e7984 */ /* 0x00ae620000000a00 */
[----:B------:R-:W-:Y:S01]  /*44b0*/  BSSY.RECONVERGENT B2, `(.L_x_330) ;  /* 0x00000f7000027945 */ /* 0x000fe20003800200 */
[----:B-1----:R-:W-:-:S07]  /*44c0*/  DADD R14, R14, 1 ;  /* 0x3ff000000e0e7429 */ /* 0x002fce0000000000 */
[----:B------:R1:W-:Y:S01]  /*44d0*/  STS.64 [R7+0x330], R14 ;  /* 0x0003300e07007388 */ /* 0x0003e20000000a00 */
[----:B------:R-:W-:Y:S05]  /*44e0*/  @!P0 BRA `(.L_x_331) ;  /* 0x0000000400d88947 */ /* 0x000fea0003800000 */
[----:B-1----:R-:W-:-:S07]  /*44f0*/  IMAD.MOV.U32 R15, RZ, RZ, RZ ;  /* 0x000000ffff0f7224 */ /* 0x002fce00078e00ff */
.L_x_341:
[----:B------:R-:W1:Y:S01]  /*4500*/  LDCU UR4, c[0x0][0x3a0] ;  /* 0x00007400ff0477ac */ /* 0x000e620008000800 */
[----:B0-2---:R-:W-:Y:S01]  /*4510*/  PRMT R16, RZ, 0x7610, R16 ;  /* 0x00007610ff107816 */ /* 0x005fe20000000010 */
[----:B------:R-:W-:Y:S02]  /*4520*/  IMAD.MOV.U32 R17, RZ, RZ, RZ ;  /* 0x000000ffff117224 */ /* 0x000fe400078e00ff */
[----:B-1----:R-:W-:Y:S01]  /*4530*/  IMAD R14, R15, UR4, RZ ;  /* 0x000000040f0e7c24 */ /* 0x002fe2000f8e02ff */
[----:B------:R-:W-:Y:S06]  /*4540*/  @!P1 BRA `(.L_x_332) ;  /* 0x0000000000b09947 */ /* 0x000fec0003800000 */
[----:B------:R-:W-:Y:S01]  /*4550*/  BSSY.RECONVERGENT B3, `(.L_x_333) ;  /* 0x0000029000037945 */ /* 0x000fe20003800200 */
[----:B------:R-:W-:Y:S02]  /*4560*/  PRMT R16, RZ, 0x7610, R16 ;  /* 0x00007610ff107816 */ /* 0x000fe40000000010 */
[----:B------:R-:W-:-:S07]  /*4570*/  MOV R17, RZ ;  /* 0x000000ff00117202 */ /* 0x000fce0000000f00 */
.L_x_334:
[--C-:B----4-:R-:W-:Y:S01]  /*4580*/  IMAD.IADD R20, R14, 0x1, R17.reuse ;  /* 0x000000010e147824 */ /* 0x110fe200078e0211 */
[----:B------:R-:W-:Y:S01]  /*4590*/  UMOV UR4, 0x258 ;  /* 0x0000025800047882 */ /* 0x000fe20000000000 */
[----:B------:R-:W-:Y:S01]  /*45a0*/  IMAD.IADD R21, R7, 0x1, R17 ;  /* 0x0000000107157824 */ /* 0x000fe200078e0211 */
[----:B------:R-:W-:Y:S02]  /*45b0*/  IADD3 R17, PT, PT, R17, 0x8, RZ ;  /* 0x0000000811117810 */ /* 0x000fe40007ffe0ff */
[----:B------:R-:W-:Y:S02]  /*45c0*/  LEA R20, R20, UR4, 0x2 ;  /* 0x0000000414147c11 */ /* 0x000fe4000f8e10ff */
[----:B------:R-:W0:Y:S01]  /*45d0*/  LDS.U8 R23, [R21+0x13b] ;  /* 0x00013b0015177984 */ /* 0x000e220000000000 */
[----:B------:R-:W-:Y:S01]  /*45e0*/  ISETP.NE.AND P3, PT, R17, R10, PT ;  /* 0x0000000a1100720c */ /* 0x000fe20003f65270 */
[----:B------:R-:W0:Y:S02]  /*45f0*/  LDC.U8 R24, c[0x3][R20] ;  /* 0x00c0000014187b82 */ /* 0x000e240000000000 */
[----:B0-----:R-:W-:-:S06]  /*4600*/  IMAD R27, R23, R24, RZ ;  /* 0x00000018171b7224 */ /* 0x001fcc00078e02ff */
[----:B------:R-:W0:Y:S01]  /*4610*/  LDC.U8 R24, c[0x3][R20+0x4] ;  /* 0x00c0010014187b82 */ /* 0x000e220000000000 */
[----:B------:R-:W1:Y:S04]  /*4620*/  LDS R23, [R21+0x13c] ;  /* 0x00013c0015177984 */ /* 0x000e680000000800 */
[----:B------:R-:W2:Y:S01]  /*4630*/  LDS R21, [R21+0x140] ;  /* 0x0001400015157984 */ /* 0x000ea20000000800 */
[----:B-1----:R-:W-:Y:S02]  /*4640*/  LOP3.LUT R29, R23, 0xff, RZ, 0xc0, !PT ;  /* 0x000000ff171d7812 */ /* 0x002fe400078ec0ff */
[----:B--2---:R-:W-:-:S03]  /*4650*/  PRMT R26, R21, 0x7772, RZ ;  /* 0x00007772151a7816 */ /* 0x004fc600000000ff */
[----:B0-----:R-:W-:Y:S01]  /*4660*/  IMAD R24, R24, R29, RZ ;  /* 0x0000001d18187224 */ /* 0x001fe200078e02ff */
[----:B------:R-:W-:-:S04]  /*4670*/  PRMT R29, R23, 0x7772, RZ ;  /* 0x00007772171d7816 */ /* 0x000fc800000000ff */
[----:B------:R-:W-:Y:S02]  /*4680*/  LOP3.LUT R16, R24, R27, R16, 0x96, !PT ;  /* 0x0000001b18107212 */ /* 0x000fe400078e9610 */
[----:B------:R-:W0:Y:S01]  /*4690*/  LDC.U8 R27, c[0x3][R20+0x8] ;  /* 0x00c00200141b7b82 */ /* 0x000e220000000000 */
[C---:B------:R-:W-:Y:S02]  /*46a0*/  PRMT R24, R23.reuse, 0x7771, RZ ;  /* 0x0000777117187816 */ /* 0x040fe400000000ff */
[----:B------:R-:W-:-:S03]  /*46b0*/  PRMT R23, R23, 0x7773, RZ ;  /* 0x0000777317177816 */ /* 0x000fc600000000ff */
[----:B0-----:R-:W-:Y:S02]  /*46c0*/  IMAD R27, R27, R24, RZ ;  /* 0x000000181b1b7224 */ /* 0x001fe400078e02ff */
[----:B------:R-:W0:Y:S02]  /*46d0*/  LDC.U8 R24, c[0x3][R20+0xc] ;  /* 0x00c0030014187b82 */ /* 0x000e240000000000 */
[----:B0-----:R-:W-:-:S05]  /*46e0*/  IMAD R24, R24, R29, RZ ;  /* 0x0000001d18187224 */ /* 0x001fca00078e02ff */
[----:B------:R-:W-:Y:S02]  /*46f0*/  LOP3.LUT R16, R24, R27, R16, 0x96, !PT ;  /* 0x0000001b18107212 */ /* 0x000fe400078e9610 */
[----:B------:R-:W0:Y:S01]  /*4700*/  LDC.U8 R24, c[0x3][R20+0x10] ;  /* 0x00c0040014187b82 */ /* 0x000e220000000000 */
[----:B------:R-:W-:Y:S01]  /*4710*/  LOP3.LUT R27, R21, 0xff, RZ, 0xc0, !PT ;  /* 0x000000ff151b7812 */ /* 0x000fe200078ec0ff */
[----:B0-----:R-:W-:-:S06]  /*4720*/  IMAD R23, R24, R23, RZ ;  /* 0x0000001718177224 */ /* 0x001fcc00078e02ff */
[----:B------:R-:W0:Y:S02]  /*4730*/  LDC.U8 R24, c[0x3][R20+0x14] ;  /* 0x00c0050014187b82 */ /* 0x000e240000000000 */
[----:B0-----:R-:W-:Y:S01]  /*4740*/  IMAD R24, R24, R27, RZ ;  /* 0x0000001b18187224 */ /* 0x001fe200078e02ff */
[----:B------:R-:W-:-:S04]  /*4750*/  PRMT R27, R21, 0x7771, RZ ;  /* 0x00007771151b7816 */ /* 0x000fc800000000ff */
[----:B------:R-:W-:Y:S02]  /*4760*/  LOP3.LUT R16, R24, R23, R16, 0x96, !PT ;  /* 0x0000001718107212 */ /* 0x000fe400078e9610 */
[----:B------:R-:W0:Y:S08]  /*4770*/  LDC.U8 R24, c[0x3][R20+0x18] ;  /* 0x00c0060014187b82 */ /* 0x000e300000000000 */
[----:B------:R-:W1:Y:S01]  /*4780*/  LDC.U8 R23, c[0x3][R20+0x1c] ;  /* 0x00c0070014177b82 */ /* 0x000e620000000000 */
[----:B0-----:R-:W-:-:S05]  /*4790*/  IMAD R27, R24, R27, RZ ;  /* 0x0000001b181b7224 */ /* 0x001fca00078e02ff */
[----:B------:R-:W-:Y:S01]  /*47a0*/  LOP3.LUT R27, R27, R16, RZ, 0x3c, !PT ;  /* 0x000000101b1b7212 */ /* 0x000fe200078e3cff */
[----:B-1----:R-:W-:-:S05]  /*47b0*/  IMAD R24, R23, R26, RZ ;  /* 0x0000001a17187224 */ /* 0x002fca00078e02ff */
[----:B------:R-:W-:Y:S01]  /*47c0*/  LOP3.LUT R16, R24, R27, RZ, 0x3c, !PT ;  /* 0x0000001b18107212 */ /* 0x000fe200078e3cff */
[----:B------:R-:W-:Y:S06]  /*47d0*/  @P3 BRA `(.L_x_334) ;  /* 0xfffffffc00683947 */ /* 0x000fec000383ffff */
[----:B------:R-:W-:Y:S05]  /*47e0*/  BSYNC.RECONVERGENT B3 ;  /* 0x0000000000037941 */ /* 0x000fea0003800200 */
.L_x_333:
[----:B------:R-:W-:Y:S01]  /*47f0*/  PRMT R23, R27, 0x7610, R23 ;  /* 0x000076101b177816 */ /* 0x000fe20000000017 */
[----:B------:R-:W-:-:S07]  /*4800*/  IMAD.MOV.U32 R17, RZ, RZ, R10 ;  /* 0x000000ffff117224 */ /* 0x000fce00078e000a */
.L_x_332:
[----:B------:R-:W-:Y:S05]  /*4810*/  @!P2 BRA `(.L_x_335) ;  /* 0x0000000000f0a947 */ /* 0x000fea0003800000 */
[----:B------:R-:W-:Y:S01]  /*4820*/  UIADD3 UR4, UPT, UPT, UR20, -0x1, URZ ;  /* 0xffffffff14047890 */ /* 0x000fe2000fffe0ff */
[----:B------:R-:W-:-:S03]  /*4830*/  ISETP.NE.AND P3, PT, R9, RZ, PT ;  /* 0x000000ff0900720c */ /* 0x000fc60003f65270 */
[----:B------:R-:W-:-:S09]  /*4840*/  UISETP.GE.U32.AND UP0, UPT, UR4, 0x3, UPT ;  /* 0x000000030400788c */ /* 0x000fd2000bf06070 */
[----:B------:R-:W-:Y:S05]  /*4850*/  BRA.U !UP0, `(.L_x_336) ;  /* 0x0000000108547547 */ /* 0x000fea000b800000 */
[----:B----4-:R-:W-:Y:S01]  /*4860*/  IMAD.IADD R20, R14, 0x1, R17 ;  /* 0x000000010e147824 */ /* 0x010fe200078e0211 */
[----:B------:R-:W-:Y:S01]  /*4870*/  UMOV UR4, 0x258 ;  /* 0x0000025800047882 */ /* 0x000fe20000000000 */
[----:B------:R-:W-:Y:S01]  /*4880*/  IADD3 R21, PT, PT, R7, R17, RZ ;  /* 0x0000001107157210 */ /* 0x000fe20007ffe0ff */
[----:B------:R-:W-:Y:S02]  /*4890*/  VIADD R17, R17, 0x4 ;  /* 0x0000000411117836 */ /* 0x000fe40000000000 */
[C---:B------:R-:W-:Y:S01]  /*48a0*/  LEA R26, R20.reuse, UR4, 0x2 ;  /* 0x00000004141a7c11 */ /* 0x040fe2000f8e10ff */
[----:B------:R-:W-:Y:S01]  /*48b0*/  IMAD.SHL.U32 R20, R20, 0x4, RZ ;  /* 0x0000000414147824 */ /* 0x000fe200078e00ff */
[----:B------:R-:W0:Y:S03]  /*48c0*/  LDS.U8 R24, [R21+0x13c] ;  /* 0x00013c0015187984 */ /* 0x000e260000000000 */
[----:B------:R-:W0:Y:S01]  /*48d0*/  LDC.U8 R27, c[0x3][R20+0x25c] ;  /* 0x00c09700141b7b82 */ /* 0x000e220000000000 */
[----:B------:R-:W1:Y:S07]  /*48e0*/  LDS.U8 R23, [R21+0x13b] ;  /* 0x00013b0015177984 */ /* 0x000e6e0000000000 */
[----:B------:R-:W1:Y:S08]  /*48f0*/  LDC.U8 R26, c[0x3][R26] ;  /* 0x00c000001a1a7b82 */ /* 0x000e700000000000 */
[----:B------:R-:W2:Y:S01]  /*4900*/  LDC.U8 R28, c[0x3][R20+0x260] ;  /* 0x00c09800141c7b82 */ /* 0x000ea20000000000 */
[----:B0-----:R-:W-:-:S02]  /*4910*/  IMAD R24, R24, R27, RZ ;  /* 0x0000001b18187224 */ /* 0x001fc400078e02ff */
[----:B------:R-:W2:Y:S01]  /*4920*/  LDS.U8 R27, [R21+0x13d] ;  /* 0x00013d00151b7984 */ /* 0x000ea20000000000 */
[----:B-1----:R-:W-:Y:S02]  /*4930*/  IMAD R23, R23, R26, RZ ;  /* 0x0000001a17177224 */ /* 0x002fe400078e02ff */
[----:B--2---:R-:W-:-:S05]  /*4940*/  IMAD R27, R27, R28, RZ ;  /* 0x0000001c1b1b7224 */ /* 0x004fca00078e02ff */
[----:B------:R-:W-:Y:S02]  /*4950*/  LOP3.LUT R23, R27, R23, R24, 0x96, !PT ;  /* 0x000000171b177212 */ /* 0x000fe400078e9618 */
[----:B------:R-:W0:Y:S01]  /*4960*/  LDC.U8 R27, c[0x3][R20+0x264] ;  /* 0x00c09900141b7b82 */ /* 0x000e220000000000 */
[----:B------:R-:W0:Y:S01]  /*4970*/  LDS.U8 R24, [R21+0x13e] ;  /* 0x00013e0015187984 */ /* 0x000e220000000000 */
[----:B------:R-:W-:Y:S01]  /*4980*/  LOP3.LUT R23, R23, R16, RZ, 0x3c, !PT ;  /* 0x0000001017177212 */ /* 0x000fe200078e3cff */
[----:B0-----:R-:W-:-:S05]  /*4990*/  IMAD R24, R24, R27, RZ ;  /* 0x0000001b18187224 */ /* 0x001fca00078e02ff */
[----:B------:R-:W-:-:S07]  /*49a0*/  LOP3.LUT R16, R24, R23, RZ, 0x3c, !PT ;  /* 0x0000001718107212 */ /* 0x000fce00078e3cff */
.L_x_336:
[----:B------:R-:W-:Y:S04]  /*49b0*/  BSSY.RECONVERGENT B3, `(.L_x_335) ;  /* 0x0000022000037945 */ /* 0x000fe80003800200 */
[----:B------:R-:W-:Y:S05]  /*49c0*/  @!P3 BRA `(.L_x_337) ;  /* 0x000000000080b947 */ /* 0x000fea0003800000 */
[----:B------:R-:W-:Y:S01]  /*49d0*/  ISETP.NE.AND P3, PT, R9, 0x1, PT ;  /* 0x000000010900780c */ /* 0x000fe20003f65270 */
[----:B------:R-:W-:Y:S01]  /*49e0*/  BSSY.RECONVERGENT B4, `(.L_x_338) ;  /* 0x0000015000047945 */ /* 0x000fe20003800200 */
[----:B------:R-:W-:-:S11]  /*49f0*/  ISETP.NE.AND P4, PT, R11, RZ, PT ;  /* 0x000000ff0b00720c */ /* 0x000fd60003f85270 */
[----:B------:R-:W-:Y:S05]  /*4a00*/  @!P3 BRA `(.L_x_339) ;  /* 0x000000000048b947 */ /* 0x000fea0003800000 */
[CC--:B----4-:R-:W-:Y:S01]  /*4a10*/  IADD3 R20, PT, PT, R14.reuse, R17.reuse, RZ ;  /* 0x000000110e147210 */ /* 0x0d0fe20007ffe0ff */
[----:B------:R-:W-:Y:S01]  /*4a20*/  UMOV UR4, 0x258 ;  /* 0x0000025800047882 */ /* 0x000fe20000000000 */
[----:B------:R-:W-:Y:S02]  /*4a30*/  IMAD.IADD R21, R14, 0x1, R17 ;  /* 0x000000010e157824 */ /* 0x000fe400078e0211 */
[----:B------:R-:W-:Y:S02]  /*4a40*/  LEA R26, R20, UR4, 0x2 ;  /* 0x00000004141a7c11 */ /* 0x000fe4000f8e10ff */
[----:B------:R-:W-:Y:S01]  /*4a50*/  IMAD.SHL.U32 R27, R21, 0x4, RZ ;  /* 0x00000004151b7824 */ /* 0x000fe200078e00ff */
[----:B------:R-:W-:Y:S01]  /*4a60*/  IADD3 R21, PT, PT, R7, R17, RZ ;  /* 0x0000001107157210 */ /* 0x000fe20007ffe0ff */
[----:B------:R-:W0:Y:S01]  /*4a70*/  LDC.U8 R23, c[0x3][R26] ;  /* 0x00c000001a177b82 */ /* 0x000e220000000000 */
[----:B------:R-:W-:-:S03]  /*4a80*/  VIADD R17, R17, 0x2 ;  /* 0x0000000211117836 */ /* 0x000fc60000000000 */
[----:B------:R-:W0:Y:S04]  /*4a90*/  LDS.U8 R20, [R21+0x13b] ;  /* 0x00013b0015147984 */ /* 0x000e280000000000 */
[----:B------:R-:W1:Y:S01]  /*4aa0*/  LDC.U8 R27, c[0x3][R27+0x25c] ;  /* 0x00c097001b1b7b82 */ /* 0x000e620000000000 */
[----:B------:R-:W1:Y:S01]  /*4ab0*/  LDS.U8 R24, [R21+0x13c] ;  /* 0x00013c0015187984 */ /* 0x000e620000000000 */
[----:B0-----:R-:W-:-:S05]  /*4ac0*/  IMAD R23, R20, R23, RZ ;  /* 0x0000001714177224 */ /* 0x001fca00078e02ff */
[----:B------:R-:W-:Y:S01]  /*4ad0*/  LOP3.LUT R16, R23, R16, RZ, 0x3c, !PT ;  /* 0x0000001017107212 */ /* 0x000fe200078e3cff */
[----:B-1----:R-:W-:-:S03]  /*4ae0*/  IMAD R29, R24, R27, RZ ;  /* 0x0000001b181d7224 */ /* 0x002fc600078e02ff */
[----:B------:R-:W-:Y:S02]  /*4af0*/  PRMT R23, R16, 0x7610, R23 ;  /* 0x0000761010177816 */ /* 0x000fe40000000017 */
[C---:B------:R-:W-:Y:S02]  /*4b00*/  LOP3.LUT R20, R29.reuse, R16, RZ, 0x3c, !PT ;  /* 0x000000101d147212 */ /* 0x040fe400078e3cff */
[----:B------:R-:W-:Y:S02]  /*4b10*/  PRMT R24, R29, 0x7610, R24 ;  /* 0x000076101d187816 */ /* 0x000fe40000000018 */
[----:B------:R-:W-:-:S07]  /*4b20*/  PRMT R16, R20, 0x7610, R16 ;  /* 0x0000761014107816 */ /* 0x000fce0000000010 */
.L_x_339:
[----:B------:R-:W-:Y:S05]  /*4b30*/  BSYNC.RECONVERGENT B4 ;  /* 0x0000000000047941 */ /* 0x000fea0003800200 */
.L_x_338:
[----:B----4-:R-:W-:Y:S01]  /*4b40*/  @P4 MOV R21, 0x258 ;  /* 0x0000025800154802 */ /* 0x010fe20000000f00 */
[----:B------:R-:W-:Y:S01]  /*4b50*/  @P4 IMAD.IADD R14, R14, 0x1, R17 ;  /* 0x000000010e0e4824 */ /* 0x000fe200078e0211 */
[----:B------:R-:W-:-:S03]  /*4b60*/  @P4 PRMT R23, R16, 0x7610, R23 ;  /* 0x0000761010174816 */ /* 0x000fc60000000017 */
[----:B------:R-:W-:Y:S02]  /*4b70*/  @P4 IMAD R20, R14, 0x4, R21 ;  /* 0x000000040e144824 */ /* 0x000fe400078e0215 */
[----:B------:R-:W-:Y:S02]  /*4b80*/  @P4 IMAD.IADD R14, R7, 0x1, R17 ;  /* 0x00000001070e4824 */ /* 0x000fe400078e0211 */
[----:B------:R-:W0:Y:S04]  /*4b90*/  @P4 LDC.U8 R21, c[0x3][R20] ;  /* 0x00c0000014154b82 */ /* 0x000e280000000000 */
[----:B------:R-:W0:Y:S02]  /*4ba0*/  @P4 LDS.U8 R14, [R14+0x13b] ;  /* 0x00013b000e0e4984 */ /* 0x000e240000000000 */
[----:B0-----:R-:W-:-:S05]  /*4bb0*/  @P4 IMAD R21, R14, R21, RZ ;  /* 0x000000150e154224 */ /* 0x001fca00078e02ff */
[----:B------:R-:W-:-:S07]  /*4bc0*/  @P4 PRMT R24, R21, 0x7610, R24 ;  /* 0x0000761015184816 */ /* 0x000fce0000000018 */
.L_x_337:
[----:B------:R-:W-:Y:S05]  /*4bd0*/  BSYNC.RECONVERGENT B3 ;  /* 0x0000000000037941 */ /* 0x000fea0003800200 */
.L_x_335:
[----:B------:R-:W-:Y:S02]  /*4be0*/  LOP3.LUT R14, R23, 0xff, RZ, 0xc0, !PT ;  /* 0x000000ff170e7812 */ /* 0x000fe400078ec0ff */
[----:B------:R-:W-:-:S04]  /*4bf0*/  LOP3.LUT R17, R24, 0xff, RZ, 0xc0, !PT ;  /* 0x000000ff18117812 */ /* 0x000fc800078ec0ff */
[----:B------:R-:W-:-:S13]  /*4c00*/  ISETP.NE.AND P3, PT, R17, R14, PT ;  /* 0x0000000e1100720c */ /* 0x000fda0003f65270 */
[----:B------:R-:W-:Y:S05]  /*4c10*/  @P3 BRA `(.L_x_340) ;  /* 0x0000000800003947 */ /* 0x000fea0003800000 */
[----:B------:R-:W-:-:S04]  /*4c20*/  IADD3 R15, PT, PT, R15, 0x1, RZ ;  /* 0x000000010f0f7810 */ /* 0x000fc80007ffe0ff */
[----:B------:R-:W-:-:S13]  /*4c30*/  ISETP.NE.AND P3, PT, R15, R8, PT ;  /* 0x000000080f00720c */ /* 0x000fda0003f65270 */
[----:B------:R-:W-:Y:S05]  /*4c40*/  @P3 BRA `(.L_x_341) ;  /* 0xfffffff8002c3947 */ /* 0x000fea000383ffff */
.L_x_331:
[----:B0---4-:R-:W-:Y:S01]  /*4c50*/  IMAD.MOV.U32 R20, RZ, RZ, RZ ;  /* 0x000000ffff147224 */ /* 0x011fe200078e00ff */
[----:B------:R-:W-:Y:S06]  /*4c60*/  @!P1 BRA `(.L_x_342) ;  /* 0x0000000000e49947 */ /* 0x000fec0003800000 */
[----:B------:R-:W-:Y:S01]  /*4c70*/  BSSY.RECONVERGENT B3, `(.L_x_343) ;  /* 0x0000037000037945 */ /* 0x000fe20003800200 */
[----:B------:R-:W-:-:S07]  /*4c80*/  IMAD.MOV.U32 R26, RZ, RZ, RZ ;  /* 0x000000ffff1a7224 */ /* 0x000fce00078e00ff */
.L_x_344:
[----:B------:R-:W-:Y:S01]  /*4c90*/  IADD3 R27, PT, PT, R7, R26, RZ ;  /* 0x0000001a071b7210 */ /* 0x000fe20007ffe0ff */
[----:B01----:R-:W0:Y:S01]  /*4ca0*/  LDS R15, [R7+0x328] ;  /* 0x00032800070f7984 */ /* 0x003e220000000800 */
[----:B------:R-:W0:Y:S03]  /*4cb0*/  LDCU UR4, c[0x0][0x3a0] ;  /* 0x00007400ff0477ac */ /* 0x000e260008000800 */
[----:B------:R-:W2:Y:S01]  /*4cc0*/  LDS.U8 R20, [R27+0x13b] ;  /* 0x00013b001b147984 */ /* 0x000ea20000000000 */
[----:B0-----:R-:W-:Y:S01]  /*4cd0*/  IMAD R14, R15, UR4, R26 ;  /* 0x000000040f0e7c24 */ /* 0x001fe2000f8e021a */
[----:B--2---:R-:W0:Y:S03]  /*4ce0*/  I2F.F64.U16 R20, R20 ;  /* 0x0000001400147312 */ /* 0x004e260000101800 */
        /* <DEDUP_REMOVED lines=43> */
[----:B------:R-:W-:Y:S01]  /*4fa0*/  IMAD R17, R28, 0x8, R7 ;  /* 0x000000081c117824 */ /* 0x000fe200078e0207 */
[----:B------:R-:W-:-:S04]  /*4fb0*/  ISETP.NE.AND P1, PT, R26, R10, PT ;  /* 0x0000000a1a00720c */ /* 0x000fc80003f25270 */
[----:B0-----:R0:W-:Y:S09]  /*4fc0*/  STS.64 [R17+0x198], R14 ;  /* 0x0001980e11007388 */ /* 0x0011f20000000a00 */
[----:B------:R-:W-:Y:S05]  /*4fd0*/  @P1 BRA `(.L_x_344) ;  /* 0xfffffffc002c1947 */ /* 0x000fea000383ffff */
[----:B------:R-:W-:Y:S05]  /*4fe0*/  BSYNC.RECONVERGENT B3 ;  /* 0x0000000000037941 */ /* 0x000fea0003800200 */
.L_x_343:
[----:B------:R-:W-:-:S07]  /*4ff0*/  IMAD.MOV.U32 R20, RZ, RZ, R10 ;  /* 0x000000ffff147224 */ /* 0x000fce00078e000a */
.L_x_342:
[----:B------:R-:W-:Y:S05]  /*5000*/  @!P2 BRA `(.L_x_345) ;  /* 0x0000000000f8a947 */ /* 0x000fea0003800000 */
[----:B------:R-:W-:Y:S01]  /*5010*/  UIADD3 UR4, UPT, UPT, UR20, -0x1, URZ ;  /* 0xffffffff14047890 */ /* 0x000fe2000fffe0ff */
[----:B------:R-:W-:-:S03]  /*5020*/  ISETP.NE.AND P1, PT, R9, RZ, PT ;  /* 0x000000ff0900720c */ /* 0x000fc60003f25270 */
[----:B------:R-:W-:-:S09]  /*5030*/  UISETP.GE.U32.AND UP0, UPT, UR4, 0x3, UPT ;  /* 0x000000030400788c */ /* 0x000fd2000bf06070 */
[----:B------:R-:W-:Y:S05]  /*5040*/  BRA.U !UP0, `(.L_x_346) ;  /* 0x00000001086c7547 */ /* 0x000fea000b800000 */
[--C-:B--2---:R-:W-:Y:S01]  /*5050*/  IMAD.IADD R21, R7, 0x1, R20.reuse ;  /* 0x0000000107157824 */ /* 0x104fe200078e0214 */
[----:B0-----:R-:W0:Y:S01]  /*5060*/  LDS R17, [R7+0x328] ;  /* 0x0003280007117984 */ /* 0x001e220000000800 */
[----:B------:R-:W0:Y:S03]  /*5070*/  LDCU UR4, c[0x0][0x3a0] ;  /* 0x00007400ff0477ac */ /* 0x000e260008000800 */
[----:B-1----:R-:W1:Y:S01]  /*5080*/  LDS.U8 R14, [R21+0x13b] ;  /* 0x00013b00150e7984 */ /* 0x002e620000000000 */
        /* <DEDUP_REMOVED lines=23> */
.L_x_346:
[----:B------:R-:W-:Y:S04]  /*5200*/  BSSY.RECONVERGENT B3, `(.L_x_345) ;  /* 0x000001e000037945 */ /* 0x000fe80003800200 */
[----:B------:R-:W-:Y:S05]  /*5210*/  @!P1 BRA `(.L_x_347) ;  /* 0x0000000000709947 */ /* 0x000fea0003800000 */
[----:B------:R-:W-:Y:S01]  /*5220*/  ISETP.NE.AND P1, PT, R9, 0x1, PT ;  /* 0x000000010900780c */ /* 0x000fe20003f25270 */
[----:B------:R-:W-:Y:S01]  /*5230*/  BSSY.RECONVERGENT B4, `(.L_x_348) ;  /* 0x0000012000047945 */ /* 0x000fe20003800200 */
[----:B------:R-:W-:-:S11]  /*5240*/  ISETP.NE.AND P2, PT, R11, RZ, PT ;  /* 0x000000ff0b00720c */ /* 0x000fd60003f45270 */
[----:B------:R-:W-:Y:S05]  /*5250*/  @!P1 BRA `(.L_x_349) ;  /* 0x00000000003c9947 */ /* 0x000fea0003800000 */
[--C-:B------:R-:W-:Y:S01]  /*5260*/  IMAD.IADD R28, R7, 0x1, R20.reuse ;  /* 0x00000001071c7824 */ /* 0x100fe200078e0214 */
[----:B01-3--:R-:W0:Y:S01]  /*5270*/  LDS R15, [R7+0x328] ;  /* 0x00032800070f7984 */ /* 0x00be220000000800 */
[----:B------:R-:W0:Y:S03]  /*5280*/  LDCU UR4, c[0x0][0x3a0] ;  /* 0x00007400ff0477ac */ /* 0x000e260008000800 */
[----:B--2---:R-:W1:Y:S01]  /*5290*/  LDS.U8 R16, [R28+0x13b] ;  /* 0x00013b001c107984 */ /* 0x004e620000000000 */
[----:B0-----:R-:W-:Y:S01]  /*52a0*/  IMAD R14, R15, UR4, R20 ;  /* 0x000000040f0e7c24 */ /* 0x001fe2000f8e0214 */
[----:B-1----:R-:W0:Y:S04]  /*52b0*/  I2F.F64.U16 R16, R16 ;  /* 0x0000001000107312 */ /* 0x002e280000101800 */
        /* <DEDUP_REMOVED lines=9> */
.L_x_349:
[----:B------:R-:W-:Y:S05]  /*5350*/  BSYNC.RECONVERGENT B4 ;  /* 0x0000000000047941 */ /* 0x000fea0003800200 */
.L_x_348:
[----:B--2---:R-:W-:Y:S01]  /*5360*/  @P2 IADD3 R16, PT, PT, R7, R20, RZ ;  /* 0x0000001407102210 */ /* 0x004fe20007ffe0ff */
[----:B0-----:R-:W0:Y:S01]  /*5370*/  @P2 LDS R17, [R7+0x328] ;  /* 0x0003280007112984 */ /* 0x001e220000000800 */
[----:B------:R-:W0:Y:S03]  /*5380*/  @P2 LDC R21, c[0x0][0x3a0] ;  /* 0x0000e800ff152b82 */ /* 0x000e260000000800 */
[----:B-1-34-:R-:W1:Y:S01]  /*5390*/  @P2 LDS.U8 R14, [R16+0x13b] ;  /* 0x00013b00100e2984 */ /* 0x01ae620000000000 */
[----:B0-----:R-:W-:Y:S01]  /*53a0*/  @P2 IMAD R20, R17, R21, R20 ;  /* 0x0000001511142224 */ /* 0x001fe200078e0214 */
[----:B-1----:R-:W0:Y:S03]  /*53b0*/  @P2 I2F.F64.U16 R14, R14 ;  /* 0x0000000e000e2312 */ /* 0x002e260000101800 */
[----:B------:R-:W-:-:S05]  /*53c0*/  @P2 IMAD R17, R20, 0x8, R7 ;  /* 0x0000000814112824 */ /* 0x000fca00078e0207 */
[----:B0-----:R4:W-:Y:S02]  /*53d0*/  @P2 STS.64 [R17+0x160], R14 ;  /* 0x0001600e11002388 */ /* 0x0019e40000000a00 */
.L_x_347:
[----:B------:R-:W-:Y:S05]  /*53e0*/  BSYNC.RECONVERGENT B3 ;  /* 0x0000000000037941 */ /* 0x000fea0003800200 */
.L_x_345:
[----:B01-34-:R-:W0:Y:S02]  /*53f0*/  LDS R14, [R7+0x328] ;  /* 0x00032800070e7984 */ /* 0x01be240000000800 */
[----:B0-----:R-:W-:-:S05]  /*5400*/  VIADD R14, R14, 0x1 ;  /* 0x000000010e0e7836 */ /* 0x001fca0000000000 */
[----:B------:R0:W-:Y:S02]  /*5410*/  STS [R7+0x328], R14 ;  /* 0x0003280e07007388 */ /* 0x0001e40000000800 */
.L_x_340:
[----:B------:R-:W-:Y:S05]  /*5420*/  BSYNC.RECONVERGENT B2 ;  /* 0x0000000000027941 */ /* 0x000fea0003800200 */
.L_x_330:
[C---:B------:R-:W-:Y:S01]  /*5430*/  ISETP.NE.AND P1, PT, R25.reuse, R22, PT ;  /* 0x000000161900720c */ /* 0x040fe20003f25270 */
[----:B0-----:R-:W-:Y:S01]  /*5440*/  IMAD.MOV.U32 R14, RZ, RZ, R25 ;  /* 0x000000ffff0e7224 */ /* 0x001fe200078e0019 */
[----:B------:R-:W-:-:S05]  /*5450*/  IADD3 R15, PT, PT, R25, 0x1, RZ ;  /* 0x00000001190f7810 */ /* 0x000fca0007ffe0ff */
[----:B------:R-:W-:-:S06]  /*5460*/  IMAD.MOV.U32 R25, RZ, RZ, R15 ;  /* 0x000000ffff197224 */ /* 0x000fcc00078e000f */
[----:B------:R-:W-:Y:S05]  /*5470*/  @P1 BRA `(.L_x_350) ;  /* 0xffffffe000301947 */ /* 0x000fea000383ffff */
[----:B------:R-:W-:Y:S05]  /*5480*/  BSYNC.RELIABLE B0 ;  /* 0x0000000000007941 */ /* 0x000fea0003800100 */
.L_x_308:
[----:B------:R0:W1:Y:S02]  /*5490*/  LDS R26, [R7+0x328] ;  /* 0x00032800071a7984 */ /* 0x0000640000000800 */
.L_x_309:
[----:B------:R-:W-:Y:S05]  /*54a0*/  BSYNC.RECONVERGENT B1 ;  /* 0x0000000000017941 */ /* 0x000fea0003800200 */
.L_x_307:
[----:B------:R-:W-:Y:S05]  /*54b0*/  WARPSYNC.ALL ;  /* 0x0000000000007948 */ /* 0x000fea0003800000 */
[----:B-1----:R-:W-:Y:S01]  /*54c0*/  ISETP.NE.AND P0, PT, R26, RZ, PT ;  /* 0x000000ff1a00720c */ /* 0x002fe20003f05270 */
[----:B------:R-:W1:Y:S01]  /*54d0*/  LDCU UR11, c[0x0][0x3a0] ;  /* 0x00007400ff0b77ac */ /* 0x000e620008000800 */
[----:B------:R-:W-:Y:S01]  /*54e0*/  BSSY.RECONVERGENT B1, `(.L_x_351) ;  /* 0x0000356000017945 */ /* 0x000fe20003800200 */
[----:B------:R-:W-:Y:S02]  /*54f0*/  UIADD3 UR8, UPT, UPT, UR10, 0x2d0, URZ ;  /* 0x000002d00a087890 */ /* 0x000fe4000fffe0ff */
[----:B------:R-:W-:-:S08]  /*5500*/  UIADD3 UR9, UPT, UPT, UR10, 0x258, URZ ;  /* 0x000002580a097890 */ /* 0x000fd0000fffe0ff */
[----:B------:R-:W-:Y:S05]  /*5510*/  @!P0 BRA `(.L_x_352) ;  /* 0x0000002c003c8947 */ /* 0x000fea0003800000 */
[----:B------:R-:W-:Y:S01]  /*5520*/  UISETP.NE.AND UP0, UPT, UR7, URZ, UPT ;  /* 0x000000ff0700728c */ /* 0x000fe2000bf05270 */
[----:B------:R-:W-:-:S08]  /*5530*/  HFMA2 R8, -RZ, RZ, 0, 0 ;  /* 0x00000000ff087431 */ /* 0x000fd000000001ff */
[----:B------:R-:W-:Y:S05]  /*5540*/  BRA.U !UP0, `(.L_x_353) ;  /* 0x0000000908a47547 */ /* 0x000fea000b800000 */
[----:B----4-:R-:W-:-:S07]  /*5550*/  IMAD.MOV.U32 R23, RZ, RZ, RZ ;  /* 0x000000ffff177224 */ /* 0x010fce00078e00ff */
.L_x_362:
[----:B------:R-:W-:-:S05]  /*5560*/  IMAD R10, R23, 0x8, R18 ;  /* 0x00000008170a7824 */ /* 0x000fca00078e0212 */
[----:B--2---:R-:W2:Y:S01]  /*5570*/  LDL.64 R16, [R10] ;  /* 0x000000000a107983 */ /* 0x004ea20000100a00 */
        /* <DEDUP_REMOVED lines=59> */
.L_x_355:
[----:B-1----:R-:W-:Y:S05]  /*5930*/  BSYNC.RECONVERGENT B2 ;  /* 0x0000000000027941 */ /* 0x002fea0003800200 */
.L_x_354:
        /* <DEDUP_REMOVED lines=14> */
[----:B0-----:R-:W-:Y:S05]  /*5a20*/  CALL.REL.NOINC `($__internal_2_$__cuda_sm20_dblrcp_rn_slowpath_v3) ;  /* 0x0000003c00087944 */ /* 0x001fea0003c00000 */
.L_x_357:
[----:B------:R-:W-:Y:S05]  /*5a30*/  BSYNC.RECONVERGENT B2 ;  /* 0x0000000000027941 */ /* 0x000fea0003800200 */
.L_x_356:
[----:B------:R-:W-:Y:S01]  /*5a40*/  DADD R28, -R14, 1 ;  /* 0x3ff000000e1c7429 */ /* 0x000fe20000000100 */
[C---:B------:R-:W-:Y:S01]  /*5a50*/  LEA R22, R23.reuse, R4, 0x3 ;  /* 0x0000000417167211 */ /* 0x040fe200078e18ff */
[----:B------:R-:W-:-:S04]  /*5a60*/  IMAD R24, R23, 0x8, R0 ;  /* 0x0000000817187824 */ /* 0x000fc800078e0200 */
[----:B------:R1:W-:Y:S04]  /*5a70*/  STL.64 [R22], R14 ;  /* 0x0000000e16007387 */ /* 0x0003e80000100a00 */
[----:B------:R2:W-:Y:S04]  /*5a80*/  STL.64 [R24], R28 ;  /* 0x0000001c18007387 */ /* 0x0005e80000100a00 */
[----:B------:R-:W1:Y:S01]  /*5a90*/  LDL.64 R16, [R10+0x8] ;  /* 0x000008000a107983 */ /* 0x000e620000100a00 */
[----:B------:R-:W-:Y:S01]  /*5aa0*/  IMAD.MOV.U32 R12, RZ, RZ, 0x652b82fe ;  /* 0x652b82feff0c7424 */ /* 0x000fe200078e00ff */
[----:B------:R-:W-:Y:S01]  /*5ab0*/  MOV R13, 0x3ff71547 ;  /* 0x3ff71547000d7802 */ /* 0x000fe20000000f00 */
[----:B------:R-:W-:Y:S01]  /*5ac0*/  UMOV UR12, 0xfefa39ef ;  /* 0xfefa39ef000c7882 */ /* 0x000fe20000000000 */
[----:B------:R-:W-:Y:S01]  /*5ad0*/  UMOV UR13, 0x3fe62e42 ;  /* 0x3fe62e42000d7882 */ /* 0x000fe20000000000 */
[----:B------:R-:W-:Y:S03]  /*5ae0*/  BSSY.RECONVERGENT B2, `(.L_x_358) ;  /* 0x0000037000027945 */ /* 0x000fe60003800200 */
[----:B-1----:R-:W-:Y:S01]  /*5af0*/  DFMA R14, R16, R12, 6.75539944105574400000e+15 ;  /* 0x43380000100e742b */ /* 0x002fe2000000000c */
        /* <DEDUP_REMOVED lines=39> */
[----:B--2---:R-:W-:Y:S06]  /*5d70*/  @!P0 BRA `(.L_x_359) ;  /* 0x0000000000348947 */ /* 0x004fec0003800000 */
        /* <DEDUP_REMOVED lines=13> */
.L_x_359:
[----:B------:R-:W-:Y:S05]  /*5e50*/  BSYNC.RECONVERGENT B2 ;  /* 0x0000000000027941 */ /* 0x000fea0003800200 */
.L_x_358:
        /* <DEDUP_REMOVED lines=15> */
.L_x_361:
[----:B------:R-:W-:Y:S05]  /*5f50*/  BSYNC.RECONVERGENT B2 ;  /* 0x0000000000027941 */ /* 0x000fea0003800200 */
.L_x_360:
[----:B------:R-:W-:Y:S01]  /*5f60*/  DADD R12, -R14, 1 ;  /* 0x3ff000000e0c7429 */ /* 0x000fe20000000100 */
[----:B------:R3:W-:Y:S01]  /*5f70*/  STL.64 [R22+0x8], R14 ;  /* 0x0000080e16007387 */ /* 0x0007e20000100a00 */
[----:B------:R-:W-:Y:S01]  /*5f80*/  ULOP3.LUT UR4, UR11, 0x7ffffffe, URZ, 0xc0, !UPT ;  /* 0x7ffffffe0b047892 */ /* 0x000fe2000f8ec0ff */
[----:B------:R-:W-:-:S04]  /*5f90*/  VIADD R23, R23, 0x2 ;  /* 0x0000000217177836 */ /* 0x000fc80000000000 */
[----:B------:R3:W-:Y:S01]  /*5fa0*/  STL.64 [R24+0x8], R12 ;  /* 0x0000080c18007387 */ /* 0x0007e20000100a00 */
[----:B------:R-:W-:-:S13]  /*5fb0*/  ISETP.NE.AND P0, PT, R23, UR4, PT ;  /* 0x0000000417007c0c */ /* 0x000fda000bf05270 */
[----:B---3--:R-:W-:Y:S05]  /*5fc0*/  @P0 BRA `(.L_x_362) ;  /* 0xfffffff400640947 */ /* 0x008fea000383ffff */
[----:B------:R-:W-:-:S07]  /*5fd0*/  MOV R8, UR4 ;  /* 0x0000000400087c02 */ /* 0x000fce0008000f00 */
.L_x_353:
[----:B------:R-:W-:Y:S01]  /*5fe0*/  ISETP.NE.AND P0, PT, R11, RZ, PT ;  /* 0x000000ff0b00720c */ /* 0x000fe20003f05270 */
[----:B------:R-:W-:-:S12]  /*5ff0*/  BSSY.RECONVERGENT B2, `(.L_x_363) ;  /* 0x0000055000027945 */ /* 0x000fd80003800200 */
[----:B------:R-:W-:Y:S05]  /*6000*/  @!P0 BRA `(.L_x_364) ;  /* 0x00000004004c8947 */ /* 0x000fea0003800000 */
[----:B------:R-:W-:-:S04]  /*6010*/  IMAD.SHL.U32 R11, R8, 0x8, RZ ;  /* 0x00000008080b7824 */ /* 0x000fc800078e00ff */
[----:B--2---:R-:W-:-:S06]  /*6020*/  IMAD.IADD R16, R18, 0x1, R11 ;  /* 0x0000000112107824 */ /* 0x004fcc00078e020b */
[----:B------:R-:W2:Y:S01]  /*6030*/  LDL.64 R16, [R16] ;  /* 0x0000000010107983 */ /* 0x000ea20000100a00 */
        /* <DEDUP_REMOVED lines=8> */
[----:B----4-:R-:W-:Y:S01]  /*60c0*/  DFMA R20, R14, -UR12, R16 ;  /* 0x8000000c0e147c2b */ /* 0x010fe20008000010 */
        /* <DEDUP_REMOVED lines=49> */
.L_x_366:
[----:B-1----:R-:W-:Y:S05]  /*63e0*/  BSYNC.RECONVERGENT B3 ;  /* 0x0000000000037941 */ /* 0x002fea0003800200 */
.L_x_365:
        /* <DEDUP_REMOVED lines=15> */
.L_x_368:
[----:B------:R-:W-:Y:S05]  /*64e0*/  BSYNC.RECONVERGENT B3 ;  /* 0x0000000000037941 */ /* 0x000fea0003800200 */
.L_x_367:
[----:B------:R-:W-:Y:S01]  /*64f0*/  DADD R12, -R14, 1 ;  /* 0x3ff000000e0c7429 */ /* 0x000fe20000000100 */
[C---:B------:R-:W-:Y:S01]  /*6500*/  IMAD.IADD R17, R11.reuse, 0x1, R4 ;  /* 0x000000010b117824 */ /* 0x040fe200078e0204 */
[----:B------:R-:W-:-:S04]  /*6510*/  IADD3 R11, PT, PT, R11, R0, RZ ;  /* 0x000000000b0b7210 */ /* 0x000fc80007ffe0ff */
[----:B------:R3:W-:Y:S04]  /*6520*/  STL.64 [R17], R14 ;  /* 0x0000000e11007387 */ /* 0x0007e80000100a00 */
[----:B------:R3:W-:Y:S02]  /*6530*/  STL.64 [R11], R12 ;  /* 0x0000000c0b007387 */ /* 0x0007e40000100a00 */
.L_x_364:
[----:B-1----:R-:W-:Y:S05]  /*6540*/  BSYNC.RECONVERGENT B2 ;  /* 0x0000000000027941 */ /* 0x002fea0003800200 */
.L_x_363:
[----:B---3--:R-:W1:Y:S01]  /*6550*/  I2F.F64 R10, R26 ;  /* 0x0000001a000a7312 */ /* 0x008e620000201c00 */
[----:B------:R3:W-:Y:S01]  /*6560*/  STL.64 [R5], RZ ;  /* 0x000000ff05007387 */ /* 0x0007e20000100a00 */
[----:B------:R-:W-:Y:S03]  /*6570*/  BSSY.RECONVERGENT B2, `(.L_x_369) ;  /* 0x000002f000027945 */ /* 0x000fe60003800200 */
[----:B------:R3:W-:Y:S04]  /*6580*/  STL.64 [R5+0x8], RZ ;  /* 0x000008ff05007387 */ /* 0x0007e80000100a00 */
[----:B------:R3:W-:Y:S04]  /*6590*/  STL.64 [R5+0x10], RZ ;  /* 0x000010ff05007387 */ /* 0x0007e80000100a00 */
[----:B------:R3:W-:Y:S01]  /*65a0*/  STL.64 [R5+0x18], RZ ;  /* 0x000018ff05007387 */ /* 0x0007e20000100a00 */
[----:B-1----:R-:W1:Y:S01]  /*65b0*/  MUFU.RCP64H R13, R11 ;  /* 0x0000000b000d7308 */ /* 0x002e620000001800 */
        /* <DEDUP_REMOVED lines=15> */
[----:B--2---:R-:W-:-:S03]  /*66b0*/  DFMA R16, -R10, R14, 1 ;  /* 0x3ff000000a10742b */ /* 0x004fc6000000010e */
        /* <DEDUP_REMOVED lines=18> */
[----:B----4-:R-:W-:Y:S01]  /*67e0*/  LOP3.LUT R21, R11, 0x7fffffff, RZ, 0xc0, !PT ;  /* 0x7fffffff0b157812 */ /* 0x010fe200078ec0ff */
[----:B------:R-:W-:Y:S01]  /*67f0*/  IMAD.MOV.U32 R12, RZ, RZ, R10 ;  /* 0x000000ffff0c7224 */ /* 0x000fe200078e000a */
[----:B------:R-:W-:Y:S02]  /*6800*/  MOV R13, R11 ;  /* 0x0000000b000d7202 */ /* 0x000fe40000000f00 */
[----:B------:R-:W-:Y:S01]  /*6810*/  MOV R8, 0x6840 ;  /* 0x0000684000087802 */ /* 0x000fe20000000f00 */
[----:B------:R-:W-:-:S07]  /*6820*/  VIADD R21, R21, 0xfff00000 ;  /* 0xfff0000015157836 */ /* 0x000fce0000000000 */
[----:B0--3--:R-:W-:Y:S05]  /*6830*/  CALL.REL.NOINC `($__internal_2_$__cuda_sm20_dblrcp_rn_slowpath_v3) ;  /* 0x0000002c00847944 */ /* 0x009fea0003c00000 */
[----:B------:R-:W-:Y:S01]  /*6840*/  IMAD.MOV.U32 R12, RZ, RZ, R14 ;  /* 0x000000ffff0c7224 */ /* 0x000fe200078e000e */
[----:B------:R-:W-:-:S07]  /*6850*/  MOV R13, R15 ;  /* 0x0000000f000d7202 */ /* 0x000fce0000000f00 */
.L_x_370:
[----:B------:R-:W-:Y:S05]  /*6860*/  BSYNC.RECONVERGENT B2 ;  /* 0x0000000000027941 */ /* 0x000fea0003800200 */
.L_x_369:
[----:B------:R-:W-:Y:S01]  /*6870*/  ISETP.GE.AND P1, PT, R26, 0x1, PT ;  /* 0x000000011a00780c */ /* 0x000fe20003f26270 */
[----:B------:R-:W-:-:S12]  /*6880*/  BSSY.RECONVERGENT B2, `(.L_x_371) ;  /* 0x00000bc000027945 */ /* 0x000fd80003800200 */
[----:B------:R-:W-:Y:S05]  /*6890*/  @!P1 BRA `(.L_x_372) ;  /* 0x0000000800e89947 */ /* 0x000fea0003800000 */
[----:B------:R-:W-:-:S07]  /*68a0*/  IMAD.MOV.U32 R11, RZ, RZ, RZ ;  /* 0x000000ffff0b7224 */ /* 0x000fce00078e00ff */
.L_x_380:
[----:B------:R-:W-:Y:S01]  /*68b0*/  UISETP.GE.U32.AND UP0, UPT, UR7, 0x7, UPT ;  /* 0x000000070700788c */ /* 0x000fe2000bf06070 */
[----:B------:R-:W-:-:S08]  /*68c0*/  IMAD.MOV.U32 R8, RZ, RZ, RZ ;  /* 0x000000ffff087224 */ /* 0x000fd000078e00ff */
[----:B-12-4-:R-:W-:Y:S05]  /*68d0*/  BRA.U !UP0, `(.L_x_373) ;  /* 0x0000000508507547 */ /* 0x016fea000b800000 */
[----:B------:R-:W1:Y:S01]  /*68e0*/  S2R R15, SR_CgaCtaId ;  /* 0x00000000000f7919 */ /* 0x000e620000008800 */
[----:B------:R-:W2:Y:S01]  /*68f0*/  LDC R8, c[0x0][0x3a0] ;  /* 0x0000e800ff087b82 */ /* 0x000ea20000000800 */
[----:B------:R-:W-:Y:S01]  /*6900*/  MOV R10, 0x400 ;  /* 0x00000400000a7802 */ /* 0x000fe20000000f00 */
[----:B----4-:R-:W-:Y:S01]  /*6910*/  VIADD R20, R6, 0x20 ;  /* 0x0000002006147836 */ /* 0x010fe20000000000 */
[----:B0-----:R-:W0:Y:S02]  /*6920*/  S2R R7, SR_TID.X ;  /* 0x0000000000077919 */ /* 0x001e240000002100 */
[----:B-1----:R-:W-:Y:S01]  /*6930*/  LEA R14, R15, R10, 0x18 ;  /* 0x0000000a0f0e7211 */ /* 0x002fe200078ec0ff */
[----:B--2---:R-:W-:Y:S01]  /*6940*/  IMAD R10, R11, R8, RZ ;  /* 0x000000080b0a7224 */ /* 0x004fe200078e02ff */
[----:B------:R-:W-:Y:S02]  /*6950*/  LOP3.LUT R8, R8, 0x7ffffff8, RZ, 0xc0, !PT ;  /* 0x7ffffff808087812 */ /* 0x000fe400078ec0ff */
[----:B0-----:R-:W-:-:S02]  /*6960*/  LOP3.LUT R7, R7, 0x3, RZ, 0xc0, !PT ;  /* 0x0000000307077812 */ /* 0x001fc400078ec0ff */
[----:B------:R-:W-:-:S03]  /*6970*/  IADD3 R22, PT, PT, -R8, RZ, RZ ;  /* 0x000000ff08167210 */ /* 0x000fc60007ffe1ff */
[----:B------:R-:W-:-:S05]  /*6980*/  IMAD R7, R7, 0x338, R14 ;  /* 0x0000033807077824 */ /* 0x000fca00078e020e */
[----:B------:R-:W-:Y:S01]  /*6990*/  LEA R21, R10, R7, 0x3 ;  /* 0x000000070a157211 */ /* 0x000fe200078e18ff */
[----:B------:R-:W-:-:S04]  /*69a0*/  VIADD R10, R5, 0x20 ;  /* 0x00000020050a7836 */ /* 0x000fc80000000000 */
[----:B------:R-:W-:-:S07]  /*69b0*/  VIADD R21, R21, 0x198 ;  /* 0x0000019815157836 */ /* 0x000fce0000000000 */
.L_x_374:
        /* <DEDUP_REMOVED lines=16> */
[----:B--2---:R-:W-:-:S07]  /*6ac0*/  @!P2 DADD R14, R16, R12 ;  /* 0x00000000100ea229 */ /* 0x004fce000000000c */
[----:B------:R-:W-:Y:S05]  /*6ad0*/  @!P2 STL.64 [R20+-0x18], R14 ;  /* 0xffffe80e1400a387 */ /* 0x000fea0000100a00 */
[----:B------:R-:W2:Y:S04]  /*6ae0*/  @P1 LDL.64 R28, [R10+-0x10] ;  /* 0xfffff0000a1c1983 */ /* 0x000ea80000100a00 */
[----:B------:R-:W0:Y:S01]  /*6af0*/  LDS.64 R14, [R21+-0x20] ;  /* 0xffffe000150e7984 */ /* 0x000e220000000a00 */
        /* <DEDUP_REMOVED lines=14> */
[----:B------:R-:W2:Y:S04]  /*6be0*/  @P1 LDL.64 R28, [R10] ;  /* 0x000000000a1c1983 */ /* 0x000ea80000100a00 */
[----:B------:R-:W0:Y:S01]  /*6bf0*/  LDS.64 R14, [R21+-0x10] ;  /* 0xfffff000150e7984 */ /* 0x000e220000000a00 */
[----:B--2---:R-:W-:-:S07]  /*6c00*/  @P1 DADD R28, R28, R12 ;  /* 0x000000001c1c1229 */ /* 0x004fce000000000c */
[----:B------:R-:W-:Y:S04]  /*6c10*/  @P1 STL.64 [R10], R28 ;  /* 0x0000001c0a001387 */ /* 0x000fe80000100a00 */
[----:B------:R-:W2:Y:S01]  /*6c20*/  @!P1 LDL.64 R16, [R20] ;  /* 0x0000000014109983 */ /* 0x000ea20000100a00 */
[----:B0-----:R-:W-:Y:S02]  /*6c30*/  DSETP.NEU.AND P2, PT, R14, 1, PT ;  /* 0x3ff000000e00742a */ /* 0x001fe40003f4d000 */
[----:B--2---:R-:W-:-:S07]  /*6c40*/  @!P1 DADD R16, R16, R12 ;  /* 0x0000000010109229 */ /* 0x004fce000000000c */
[----:B------:R-:W-:Y:S05]  /*6c50*/  @!P1 STL.64 [R20], R16 ;  /* 0x0000001014009387 */ /* 0x000fea0000100a00 */
[----:B------:R-:W2:Y:S04]  /*6c60*/  @P2 LDL.64 R24, [R10+0x8] ;  /* 0x000008000a182983 */ /* 0x000ea80000100a00 */
[----:B------:R-:W0:Y:S01]  /*6c70*/  LDS.64 R16, [R21+-0x8] ;  /* 0xfffff80015107984 */ /* 0x000e220000000a00 */
[----:B--2---:R-:W-:-:S07]  /*6c80*/  @P2 DADD R24, R24, R12 ;  /* 0x0000000018182229 */ /* 0x004fce000000000c */
[----:B------:R-:W-:Y:S04]  /*6c90*/  @P2 STL.64 [R10+0x8], R24 ;  /* 0x000008180a002387 */ /* 0x000fe80000100a00 */
[----:B------:R-:W2:Y:S01]  /*6ca0*/  @!P2 LDL.64 R14, [R20+0x8] ;  /* 0x00000800140ea983 */ /* 0x000ea20000100a00 */
[----:B0-----:R-:W-:-:S03]  /*6cb0*/  DSETP.NEU.AND P1, PT, R16, 1, PT ;  /* 0x3ff000001000742a */ /* 0x001fc60003f2d000 */
[----:B------:R-:W0:Y:S01]  /*6cc0*/  LDS.64 R16, [R21] ;  /* 0x0000000015107984 */ /* 0x000e220000000a00 */
[----:B--2---:R-:W-:-:S07]  /*6cd0*/  @!P2 DADD R14, R14, R12 ;  /* 0x000000000e0ea229 */ /* 0x004fce000000000c */
[----:B------:R1:W-:Y:S04]  /*6ce0*/  @!P2 STL.64 [R20+0x8], R14 ;  /* 0x0000080e1400a387 */ /* 0x0003e80000100a00 */
[----:B------:R-:W2:Y:S02]  /*6cf0*/  @P1 LDL.64 R28, [R10+0x10] ;  /* 0x000010000a1c1983 */ /* 0x000ea40000100a00 */
[----:B--2---:R-:W-:-:S07]  /*6d00*/  @P1 DADD R28, R28, R12 ;  /* 0x000000001c1c1229 */ /* 0x004fce000000000c */
[----:B------:R-:W-:Y:S04]  /*6d10*/  @P1 STL.64 [R10+0x10], R28 ;  /* 0x0000101c0a001387 */ /* 0x000fe80000100a00 */
[----:B-1----:R-:W2:Y:S01]  /*6d20*/  @!P1 LDL.64 R14, [R20+0x10] ;  /* 0x00001000140e9983 */ /* 0x002ea20000100a00 */
        /* <DEDUP_REMOVED lines=15> */
.L_x_373:
[----:B------:R-:W-:-:S09]  /*6e20*/  UISETP.NE.AND UP0, UPT, UR20, URZ, UPT ;  /* 0x000000ff1400728c */ /* 0x000fd2000bf05270 */
[----:B------:R-:W-:Y:S05]  /*6e30*/  BRA.U !UP0, `(.L_x_375) ;  /* 0x0000000508747547 */ /* 0x000fea000b800000 */
[----:B------:R-:W-:Y:S01]  /*6e40*/  UIADD3 UR4, UPT, UPT, UR20, -0x1, URZ ;  /* 0xffffffff14047890 */ /* 0x000fe2000fffe0ff */
[----:B------:R-:W-:-:S03]  /*6e50*/  ISETP.NE.AND P1, PT, R9, RZ, PT ;  /* 0x000000ff0900720c */ /* 0x000fc60003f25270 */
[----:B------:R-:W-:-:S09]  /*6e60*/  UISETP.GE.U32.AND UP0, UPT, UR4, 0x3, UPT ;  /* 0x000000030400788c */ /* 0x000fd2000bf06070 */
[----:B------:R-:W-:Y:S05]  /*6e70*/  BRA.U !UP0, `(.L_x_376) ;  /* 0x0000000108b07547 */ /* 0x000fea000b800000 */
[----:B------:R-:W1:Y:S02]  /*6e80*/  LDCU UR4, c[0x0][0x3a0] ;  /* 0x00007400ff0477ac */ /* 0x000e640008000800 */
[----:B-1----:R-:W-:-:S05]  /*6e90*/  IMAD R10, R11, UR4, R8 ;  /* 0x000000040b0a7c24 */ /* 0x002fca000f8e0208 */
[----:B------:R-:W-:-:S05]  /*6ea0*/  LEA R10, R10, R7, 0x3 ;  /* 0x000000070a0a7211 */ /* 0x000fca00078e18ff */
[----:B------:R-:W1:Y:S02]  /*6eb0*/  LDS.64 R14, [R10+0x160] ;  /* 0x000160000a0e7984 */ /* 0x000e640000000a00 */
[----:B-1----:R-:W-:Y:S02]  /*6ec0*/  DSETP.NEU.AND P2, PT, R14, 1, PT ;  /* 0x3ff000000e00742a */ /* 0x002fe40003f4d000 */
[----:B------:R-:W1:-:S12]  /*6ed0*/  LDS.64 R14, [R10+0x168] ;  /* 0x000168000a0e7984 */ /* 0x000e580000000a00 */
[----:B------:R-:W-:-:S05]  /*6ee0*/  @P2 IMAD R27, R8, 0x8, R5 ;  /* 0x00000008081b2824 */ /* 0x000fca00078e0205 */
[----:B----4-:R-:W2:Y:S01]  /*6ef0*/  @P2 LDL.64 R22, [R27] ;  /* 0x000000001b162983 */ /* 0x010ea20000100a00 */
[----:B------:R-:W-:Y:S01]  /*6f00*/  @!P2 IMAD R29, R8, 0x8, R6 ;  /* 0x00000008081da824 */ /* 0x000fe200078e0206 */
[----:B--2---:R-:W-:-:S07]  /*6f10*/  @P2 DADD R22, R22, R12 ;  /* 0x0000000016162229 */ /* 0x004fce000000000c */
[----:B------:R2:W-:Y:S04]  /*6f20*/  @P2 STL.64 [R27], R22 ;  /* 0x000000161b002387 */ /* 0x0005e80000100a00 */
[----:B------:R-:W4:Y:S01]  /*6f30*/  @!P2 LDL.64 R16, [R29] ;  /* 0x000000001d10a983 */ /* 0x000f220000100a00 */
[----:B-1----:R-:W-:-:S14]  /*6f40*/  DSETP.NEU.AND P3, PT, R14, 1, PT ;  /* 0x3ff000000e00742a */ /* 0x002fdc0003f6d000 */
[C---:B------:R-:W-:Y:S01]  /*6f50*/  @P3 LEA R28, R8.reuse, R5, 0x3 ;  /* 0x00000005081c3211 */ /* 0x040fe200078e18ff */
[--C-:B----4-:R-:W-:Y:S01]  /*6f60*/  @!P2 DADD R20, R16, R12.reuse ;  /* 0x000000001014a229 */ /* 0x110fe2000000000c */
[----:B--2---:R-:W-:Y:S01]  /*6f70*/  @!P3 IMAD R27, R8, 0x8, R6 ;  /* 0x00000008081bb824 */ /* 0x004fe200078e0206 */
[----:B------:R-:W1:Y:S05]  /*6f80*/  LDS.64 R16, [R10+0x170] ;  /* 0x000170000a107984 */ /* 0x000e6a0000000a00 */
[----:B------:R-:W-:Y:S04]  /*6f90*/  @!P2 STL.64 [R29], R20 ;  /* 0x000000141d00a387 */ /* 0x000fe80000100a00 */
[----:B------:R-:W2:Y:S02]  /*6fa0*/  @P3 LDL.64 R24, [R28+0x8] ;  /* 0x000008001c183983 */ /* 0x000ea40000100a00 */
[----:B--2---:R-:W-:-:S07]  /*6fb0*/  @P3 DADD R24, R24, R12 ;  /* 0x0000000018183229 */ /* 0x004fce000000000c */
[----:B------:R2:W-:Y:S04]  /*6fc0*/  @P3 STL.64 [R28+0x8], R24 ;  /* 0x000008181c003387 */ /* 0x0005e80000100a00 */
[----:B------:R-:W4:Y:S01]  /*6fd0*/  @!P3 LDL.64 R14, [R27+0x8] ;  /* 0x000008001b0eb983 */ /* 0x000f220000100a00 */
[----:B-1----:R-:W-:-:S03]  /*6fe0*/  DSETP.NEU.AND P2, PT, R16, 1, PT ;  /* 0x3ff000001000742a */ /* 0x002fc60003f4d000 */
[----:B------:R-:W1:Y:S11]  /*6ff0*/  LDS.64 R16, [R10+0x178] ;  /* 0x000178000a107984 */ /* 0x000e760000000a00 */
[----:B--2---:R-:W-:Y:S01]  /*7000*/  @P2 IMAD R25, R8, 0x8, R5 ;  /* 0x0000000808192824 */ /* 0x004fe200078e0205 */
[----:B----4-:R-:W-:-:S07]  /*7010*/  @!P3 DADD R22, R14, R12 ;  /* 0x000000000e16b229 */ /* 0x010fce000000000c */
[----:B------:R2:W-:Y:S04]  /*7020*/  @!P3 STL.64 [R27+0x8], R22 ;  /* 0x000008161b00b387 */ /* 0x0005e80000100a00 */
[----:B------:R-:W4:Y:S01]  /*7030*/  @P2 LDL.64 R20, [R25+0x10] ;  /* 0x0000100019142983 */ /* 0x000f220000100a00 */
[----:B------:R-:W-:Y:S01]  /*7040*/  @!P2 LEA R29, R8, R6, 0x3 ;  /* 0x00000006081da211 */ /* 0x000fe200078e18ff */
[----:B-1----:R-:W-:Y:S02]  /*7050*/  DSETP.NEU.AND P3, PT, R16, 1, PT ;  /* 0x3ff000001000742a */ /* 0x002fe40003f6d000 */
[----:B----4-:R-:W-:-:S07]  /*7060*/  @P2 DADD R20, R20, R12 ;  /* 0x0000000014142229 */ /* 0x010fce000000000c */
[----:B------:R1:W-:Y:S04]  /*7070*/  @P2 STL.64 [R25+0x10], R20 ;  /* 0x0000101419002387 */ /* 0x0003e80000100a00 */
[----:B------:R-:W4:Y:S01]  /*7080*/  @!P2 LDL.64 R14, [R29+0x10] ;  /* 0x000010001d0ea983 */ /* 0x000f220000100a00 */
[----:B------:R-:W-:Y:S01]  /*7090*/  @P3 IMAD R24, R8, 0x8, R5 ;  /* 0x0000000808183824 */ /* 0x000fe200078e0205 */
[----:B----4-:R-:W-:-:S07]  /*70a0*/  @!P2 DADD R14, R14, R12 ;  /* 0x000000000e0ea229 */ /* 0x010fce000000000c */
[----:B------:R4:W-:Y:S04]  /*70b0*/  @!P2 STL.64 [R29+0x10], R14 ;  /* 0x0000100e1d00a387 */ /* 0x0009e80000100a00 */
[----:B------:R-:W5:Y:S01]  /*70c0*/  @P3 LDL.64 R16, [R24+0x18] ;  /* 0x0000180018103983 */ /* 0x000f620000100a00 */
[----:B--2---:R-:W-:Y:S01]  /*70d0*/  @!P3 IMAD R23, R8, 0x8, R6 ;  /* 0x000000080817b824 */ /* 0x004fe200078e0206 */
[----:B-----5:R-:W-:-:S07]  /*70e0*/  @P3 DADD R16, R16, R12 ;  /* 0x0000000010103229 */ /* 0x020fce000000000c */
[----:B------:R4:W-:Y:S04]  /*70f0*/  @P3 STL.64 [R24+0x18], R16 ;  /* 0x0000181018003387 */ /* 0x0009e80000100a00 */
[----:B-1----:R-:W2:Y:S01]  /*7100*/  @!P3 LDL.64 R20, [R23+0x18] ;  /* 0x000018001714b983 */ /* 0x002ea20000100a00 */
[----:B------:R-:W-:Y:S01]  /*7110*/  IADD3 R8, PT, PT, R8, 0x4, RZ ;  /* 0x0000000408087810 */ /* 0x000fe20007ffe0ff */
[----:B--2---:R-:W-:-:S07]  /*7120*/  @!P3 DADD R20, R20, R12 ;  /* 0x000000001414b229 */ /* 0x004fce000000000c */
[----:B------:R4:W-:Y:S04]  /*7130*/  @!P3 STL.64 [R23+0x18], R20 ;  /* 0x000018141700b387 */ /* 0x0009e80000100a00 */
.L_x_376:
        /* <DEDUP_REMOVED lines=8> */
[----:B----4-:R-:W1:Y:S04]  /*71c0*/  LDS.64 R14, [R10+0x160] ;  /* 0x000160000a0e7984 */ /* 0x010e680000000a00 */
[----:B------:R-:W2:Y:S01]  /*71d0*/  LDS.64 R16, [R10+0x168] ;  /* 0x000168000a107984 */ /* 0x000ea20000000a00 */
[----:B-1----:R-:W-:-:S14]  /*71e0*/  DSETP.NEU.AND P1, PT, R14, 1, PT ;  /* 0x3ff000000e00742a */ /* 0x002fdc0003f2d000 */
[----:B------:R-:W-:-:S05]  /*71f0*/  @P1 IMAD R23, R8, 0x8, R5 ;  /* 0x0000000808171824 */ /* 0x000fca00078e0205 */
[----:B------:R-:W4:Y:S01]  /*7200*/  @P1 LDL.64 R14, [R23] ;  /* 0x00000000170e1983 */ /* 0x000f220000100a00 */
[----:B------:R-:W-:Y:S01]  /*7210*/  @!P1 LEA R25, R8, R6, 0x3 ;  /* 0x0000000608199211 */ /* 0x000fe200078e18ff */
[----:B--2---:R-:W-:Y:S02]  /*7220*/  DSETP.NEU.AND P2, PT, R16, 1, PT ;  /* 0x3ff000001000742a */ /* 0x004fe40003f4d000 */
[----:B----4-:R-:W-:-:S07]  /*7230*/  @P1 DADD R20, R14, R12 ;  /* 0x000000000e141229 */ /* 0x010fce000000000c */
[----:B------:R1:W-:Y:S04]  /*7240*/  @P1 STL.64 [R23], R20 ;  /* 0x0000001417001387 */ /* 0x0003e80000100a00 */
[----:B------:R-:W2:Y:S01]  /*7250*/  @!P1 LDL.64 R14, [R25] ;  /* 0x00000000190e9983 */ /* 0x000ea20000100a00 */
[----:B------:R-:W-:Y:S01]  /*7260*/  @P2 IMAD R27, R8, 0x8, R5 ;  /* 0x00000008081b2824 */ /* 0x000fe200078e0205 */
[----:B--2---:R-:W-:-:S07]  /*7270*/  @!P1 DADD R14, R14, R12 ;  /* 0x000000000e0e9229 */ /* 0x004fce000000000c */
[----:B------:R2:W-:Y:S04]  /*7280*/  @!P1 STL.64 [R25], R14 ;  /* 0x0000000e19009387 */ /* 0x0005e80000100a00 */
[----:B------:R-:W4:Y:S01]  /*7290*/  @P2 LDL.64 R16, [R27+0x8] ;  /* 0x000008001b102983 */ /* 0x000f220000100a00 */
[----:B------:R-:W-:Y:S01]  /*72a0*/  @!P2 IMAD R29, R8, 0x8, R6 ;  /* 0x00000008081da824 */ /* 0x000fe200078e0206 */
[----:B----4-:R-:W-:-:S07]  /*72b0*/  @P2 DADD R16, R16, R12 ;  /* 0x0000000010102229 */ /* 0x010fce000000000c */
[----:B------:R2:W-:Y:S04]  /*72c0*/  @P2 STL.64 [R27+0x8], R16 ;  /* 0x000008101b002387 */ /* 0x0005e80000100a00 */
[----:B-1----:R-:W4:Y:S01]  /*72d0*/  @!P2 LDL.64 R20, [R29+0x8] ;  /* 0x000008001d14a983 */ /* 0x002f220000100a00 */
[----:B------:R-:W-:Y:S01]  /*72e0*/  IADD3 R8, PT, PT, R8, 0x2, RZ ;  /* 0x0000000208087810 */ /* 0x000fe20007ffe0ff */
[----:B----4-:R-:W-:-:S07]  /*72f0*/  @!P2 DADD R20, R20, R12 ;  /* 0x000000001414a229 */ /* 0x010fce000000000c */
[----:B------:R2:W-:Y:S04]  /*7300*/  @!P2 STL.64 [R29+0x8], R20 ;  /* 0x000008141d00a387 */ /* 0x0005e80000100a00 */
.L_x_379:
[----:B------:R-:W-:Y:S05]  /*7310*/  BSYNC.RECONVERGENT B4 ;  /* 0x0000000000047941 */ /* 0x000fea0003800200 */
.L_x_378:
[----:B------:R-:W-:Y:S05]  /*7320*/  @!P0 BRA `(.L_x_377) ;  /* 0x0000000000348947 */ /* 0x000fea0003800000 */
[----:B------:R-:W1:Y:S02]  /*7330*/  LDCU UR4, c[0x0][0x3a0] ;  /* 0x00007400ff0477ac */ /* 0x000e640008000800 */
[----:B-1----:R-:W-:-:S04]  /*7340*/  IMAD R10, R11, UR4, R8 ;  /* 0x000000040b0a7c24 */ /* 0x002fc8000f8e0208 */
[----:B------:R-:W-:-:S05]  /*7350*/  IMAD R10, R10, 0x8, R7 ;  /* 0x000000080a0a7824 */ /* 0x000fca00078e0207 */
[----:B--2-4-:R-:W1:Y:S02]  /*7360*/  LDS.64 R14, [R10+0x160] ;  /* 0x000160000a0e7984 */ /* 0x014e640000000a00 */
[----:B-1----:R-:W-:-:S14]  /*7370*/  DSETP.NEU.AND P1, PT, R14, 1, PT ;  /* 0x3ff000000e00742a */ /* 0x002fdc0003f2d000 */
[----:B------:R-:W-:-:S05]  /*7380*/  @P1 IMAD R21, R8, 0x8, R5 ;  /* 0x0000000808151824 */ /* 0x000fca00078e0205 */
[----:B------:R-:W2:Y:S01]  /*7390*/  @P1 LDL.64 R14, [R21] ;  /* 0x00000000150e1983 */ /* 0x000ea20000100a00 */
[----:B------:R-:W-:Y:S01]  /*73a0*/  @!P1 LEA R23, R8, R6, 0x3 ;  /* 0x0000000608179211 */ /* 0x000fe200078e18ff */
[----:B--2---:R-:W-:-:S07]  /*73b0*/  @P1 DADD R14, R14, R12 ;  /* 0x000000000e0e1229 */ /* 0x004fce000000000c */
[----:B------:R1:W-:Y:S04]  /*73c0*/  @P1 STL.64 [R21], R14 ;  /* 0x0000000e15001387 */ /* 0x0003e80000100a00 */
[----:B------:R-:W2:Y:S02]  /*73d0*/  @!P1 LDL.64 R16, [R23] ;  /* 0x0000000017109983 */ /* 0x000ea40000100a00 */
[----:B--2---:R-:W-:-:S07]  /*73e0*/  @!P1 DADD R16, R16, R12 ;  /* 0x0000000010109229 */ /* 0x004fce000000000c */
[----:B------:R1:W-:Y:S04]  /*73f0*/  @!P1 STL.64 [R23], R16 ;  /* 0x0000001017009387 */ /* 0x0003e80000100a00 */
.L_x_377:
[----:B------:R-:W-:Y:S05]  /*7400*/  BSYNC.RECONVERGENT B3 ;  /* 0x0000000000037941 */ /* 0x000fea0003800200 */
.L_x_375:
[----:B------:R-:W-:-:S05]  /*7410*/  VIADD R11, R11, 0x1 ;  /* 0x000000010b0b7836 */ /* 0x000fca0000000000 */
[----:B------:R-:W-:-:S13]  /*7420*/  ISETP.NE.AND P1, PT, R11, R26, PT ;  /* 0x0000001a0b00720c */ /* 0x000fda0003f25270 */
[----:B------:R-:W-:Y:S05]  /*7430*/  @P1 BRA `(.L_x_380) ;  /* 0xfffffff4001c1947 */ /* 0x000fea000383ffff */
.L_x_372:
[----:B------:R-:W-:Y:S05]  /*7440*/  BSYNC.RECONVERGENT B2 ;  /* 0x0000000000027941 */ /* 0x000fea0003800200 */
.L_x_371:
[----:B------:R-:W5:Y:S01]  /*7450*/  LDCU UR4, c[0x0][0x3a0] ;  /* 0x00007400ff0477ac */ /* 0x000f620008000800 */
[----:B0-----:R-:W-:Y:S01]  /*7460*/  IMAD.U32 R7, RZ, RZ, UR9 ;  /* 0x00000009ff077e24 */ /* 0x001fe2000f8e00ff */
[----:B------:R-:W-:Y:S01]  /*7470*/  MOV R8, UR8 ;  /* 0x0000000800087c02 */ /* 0x000fe20008000f00 */
[----:B-----5:R-:W-:-:S06]  /*7480*/  UIADD3 UR4, UPT, UPT, -UR4, URZ, URZ ;  /* 0x000000ff04047290 */ /* 0x020fcc000fffe1ff */
[----:B------:R-:W-:-:S07]  /*7490*/  IMAD.U32 R22, RZ, RZ, UR4 ;  /* 0x00000004ff167e24 */ /* 0x000fce000f8e00ff */
.L_x_388:
[----:B------:R-:W5:Y:S04]  /*74a0*/  LDL.64 R10, [R0] ;  /* 0x00000000000a7983 */ /* 0x000f680000100a00 */
[----:B-12-4-:R-:W2:Y:S01]  /*74b0*/  LDL.64 R16, [R5] ;  /* 0x0000000005107983 */ /* 0x016ea20000100a00 */
[----:B------:R-:W-:Y:S01]  /*74c0*/  UMOV UR12, 0x9999999a ;  /* 0x9999999a000c7882 */ /* 0x000fe20000000000 */
[----:B------:R-:W-:Y:S01]  /*74d0*/  UMOV UR13, 0x3fc99999 ;  /* 0x3fc99999000d7882 */ /* 0x000fe20000000000 */
[----:B------:R-:W-:Y:S01]  /*74e0*/  UMOV UR14, 0x9999999a ;  /* 0x9999999a000e7882 */ /* 0x000fe20000000000 */
[----:B------:R-:W-:Y:S01]  /*74f0*/  UMOV UR15, 0x3fe99999 ;  /* 0x3fe99999000f7882 */ /* 0x000fe20000000000 */
[----:B------:R-:W-:Y:S01]  /*7500*/  IMAD.MOV.U32 R14, RZ, RZ, -0x1143d60 ;  /* 0xfeebc2a0ff0e7424 */ /* 0x000fe200078e00ff */
[----:B------:R-:W-:Y:S01]  /*7510*/  MOV R15, 0x39b4484b ;  /* 0x39b4484b000f7802 */ /* 0x000fe20000000f00 */
[----:B-----5:R-:W-:-:S08]  /*7520*/  DMUL R10, R10, UR12 ;  /* 0x0000000c0a0a7c28 */ /* 0x020fd00008000000 */
[----:B--2---:R-:W-:-:S07]  /*7530*/  DFMA R16, R16, UR14, R10 ;  /* 0x0000000e10107c2b */ /* 0x004fce000800000a */
[----:B------:R0:W-:Y:S04]  /*7540*/  STL.64 [R5], R16 ;  /* 0x0000001005007387 */ /* 0x0001e80000100a00 */
[----:B------:R-:W2:Y:S04]  /*7550*/  LDL.64 R12, [R4] ;  /* 0x00000000040c7983 */ /* 0x000ea80000100a00 */
[----:B------:R-:W4:Y:S01]  /*7560*/  LDL.64 R20, [R6] ;  /* 0x0000000006147983 */ /* 0x000f220000100a00 */
[----:B------:R-:W-:Y:S01]  /*7570*/  DSETP.MAX.AND P0, P1, R16, R14, PT ;  /* 0x0000000e1000722a */ /* 0x000fe2000390f000 */
[----:B------:R-:W-:Y:S01]  /*7580*/  IMAD.MOV.U32 R23, RZ, RZ, R15 ;  /* 0x000000ffff177224 */ /* 0x000fe200078e000f */
[----:B------:R-:W-:Y:S01]  /*7590*/  BSSY.RECONVERGENT B2, `(.L_x_381) ;  /* 0x000005c000027945 */ /* 0x000fe20003800200 */
[----:B------:R-:W-:-:S02]  /*75a0*/  IMAD.MOV.U32 R10, RZ, RZ, R17 ;  /* 0x000000ffff0a7224 */ /* 0x000fc400078e0011 */
[----:B------:R-:W-:-:S03]  /*75b0*/  IMAD.MOV.U32 R11, RZ, RZ, R14 ;  /* 0x000000ffff0b7224 */ /* 0x000fc600078e000e */
[----:B------:R-:W-:Y:S02]  /*75c0*/  FSEL R25, R10, R23, P0 ;  /* 0x000000170a197208 */ /* 0x000fe40000000000 */
[----:B------:R-:W-:-:S04]  /*75d0*/  MOV R10, R16 ;  /* 0x00000010000a7202 */ /* 0x000fc80000000f00 */
[----:B------:R-:W-:Y:S02]  /*75e0*/  @P1 LOP3.LUT R25, R23, 0x80000, RZ, 0xfc, !PT ;  /* 0x0008000017191812 */ /* 0x000fe400078efcff */
[----:B------:R-:W-:Y:S02]  /*75f0*/  SEL R10, R10, R11, P0 ;  /* 0x0000000b0a0a7207 */ /* 0x000fe40000000000 */
[----:B------:R-:W-:Y:S01]  /*7600*/  MOV R23, R18 ;  /* 0x0000001200177202 */ /* 0x000fe20000000f00 */
[----:B------:R-:W-:Y:S01]  /*7610*/  IMAD.MOV.U32 R11, RZ, RZ, R25 ;  /* 0x000000ffff0b7224 */ /* 0x000fe200078e0019 */
[----:B0-----:R-:W-:Y:S01]  /*7620*/  MOV R16, R10 ;  /* 0x0000000a00107202 */ /* 0x001fe20000000f00 */
[----:B------:R-:W-:Y:S02]  /*7630*/  IMAD.MOV.U32 R24, RZ, RZ, R10 ;  /* 0x000000ffff187224 */ /* 0x000fe400078e000a */
[----:B------:R-:W-:Y:S01]  /*7640*/  IMAD.MOV.U32 R17, RZ, RZ, R11 ;  /* 0x000000ffff117224 */ /* 0x000fe200078e000b */
[----:B------:R-:W-:-:S13]  /*7650*/  ISETP.GT.AND P0, PT, R11, 0xfffff, PT ;  /* 0x000fffff0b00780c */ /* 0x000fda0003f04270 */
[----:B------:R-:W-:-:S10]  /*7660*/  @!P0 DMUL R16, R16, 1.80143985094819840000e+16 ;  /* 0x4350000010108828 */ /* 0x000fd40000000000 */
[----:B------:R-:W-:Y:S02]  /*7670*/  @!P0 IMAD.MOV.U32 R11, RZ, RZ, R17 ;  /* 0x000000ffff0b8224 */ /* 0x000fe400078e0011 */
[----:B------:R-:W-:Y:S01]  /*7680*/  @!P0 IMAD.MOV.U32 R24, RZ, RZ, R16 ;  /* 0x000000ffff188224 */ /* 0x000fe200078e0010 */
[----:B--2---:R-:W-:-:S08]  /*7690*/  DMUL R12, R12, UR12 ;  /* 0x0000000c0c0c7c28 */ /* 0x004fd00008000000 */
[----:B----4-:R-:W-:Y:S01]  /*76a0*/  DFMA R12, R20, UR14, R12 ;  /* 0x0000000e140c7c2b */ /* 0x010fe2000800000c */
[----:B------:R-:W-:-:S04]  /*76b0*/  IADD3 R20, PT, PT, R11, -0x1, RZ ;  /* 0xffffffff0b147810 */ /* 0x000fc80007ffe0ff */
[----:B------:R-:W-:Y:S02]  /*76c0*/  ISETP.GT.U32.AND P1, PT, R20, 0x7feffffe, PT ;  /* 0x7feffffe1400780c */ /* 0x000fe40003f24070 */
[----:B------:R0:W-:Y:S01]  /*76d0*/  STL.64 [R6], R12 ;  /* 0x0000000c06007387 */ /* 0x0001e20000100a00 */
[----:B------:R-:W-:Y:S02]  /*76e0*/  IMAD.MOV.U32 R20, RZ, RZ, -0x3ff ;  /* 0xfffffc01ff147424 */ /* 0x000fe400078e00ff */
[----:B------:R-:W-:-:S08]  /*76f0*/  @!P0 IMAD.MOV.U32 R20, RZ, RZ, -0x435 ;  /* 0xfffffbcbff148424 */ /* 0x000fd000078e00ff */
[----:B------:R-:W-:Y:S05]  /*7700*/  @P1 BRA `(.L_x_382) ;  /* 0x0000000000f81947 */ /* 0x000fea0003800000 */
[C---:B------:R-:W-:Y:S01]  /*7710*/  LOP3.LUT R10, R11.reuse, 0xfffff, RZ, 0xc0, !PT ;  /* 0x000fffff0b0a7812 */ /* 0x040fe200078ec0ff */
[----:B------:R-:W-:Y:S01]  /*7720*/  IMAD.MOV.U32 R26, RZ, RZ, RZ ;  /* 0x000000ffff1a7224 */ /* 0x000fe200078e00ff */
[----:B------:R-:W-:Y:S01]  /*7730*/  LEA.HI R20, R11, R20, RZ, 0xc ;  /* 0x000000140b147211 */ /* 0x000fe200078f60ff */
[----:B------:R-:W-:Y:S01]  /*7740*/  UMOV UR12, 0x3ae80f1e ;  /* 0x3ae80f1e000c7882 */ /* 0x000fe20000000000 */
[----:B------:R-:W-:Y:S01]  /*7750*/  LOP3.LUT R25, R10, 0x3ff00000, RZ, 0xfc, !PT ;  /* 0x3ff000000a197812 */ /* 0x000fe200078efcff */
[----:B------:R-:W-:Y:S01]  /*7760*/  UMOV UR13, 0x3eb1380b ;  /* 0x3eb1380b000d7882 */ /* 0x000fe20000000000 */
        /* <DEDUP_REMOVED lines=8> */
[----:B------:R-:W1:Y:S02]  /*77f0*/  MUFU.RCP64H R27, R29 ;  /* 0x0000001d001b7308 */ /* 0x000e640000001800 */
[----:B-1----:R-:W-:-:S08]  /*7800*/  DFMA R16, -R28, R26, 1 ;  /* 0x3ff000001c10742b */ /* 0x002fd0000000011a */
[----:B------:R-:W-:-:S08]  /*7810*/  DFMA R16, R16, R16, R16 ;  /* 0x000000101010722b */ /* 0x000fd00000000010 */
[----:B------:R-:W-:-:S08]  /*7820*/  DFMA R16, R26, R16, R26 ;  /* 0x000000101a10722b */ /* 0x000fd0000000001a */
[----:B------:R-:W-:-:S08]  /*7830*/  DMUL R26, R24, R16 ;  /* 0x00000010181a7228 */ /* 0x000fd00000000000 */
[----:B------:R-:W-:-:S08]  /*7840*/  DFMA R26, R24, R16, R26 ;  /* 0x00000010181a722b */ /* 0x000fd0000000001a */
[----:B------:R-:W-:-:S08]  /*7850*/  DADD R10, R24, -R26 ;  /* 0x00000000180a7229 */ /* 0x000fd0000000081a */
[----:B------:R-:W-:-:S08]  /*7860*/  DADD R10, R10, R10 ;  /* 0x000000000a0a7229 */ /* 0x000fd0000000000a */
[-C--:B------:R-:W-:Y:S02]  /*7870*/  DFMA R10, R24, -R26.reuse, R10 ;  /* 0x8000001a180a722b */ /* 0x080fe4000000000a */
[----:B------:R-:W-:-:S06]  /*7880*/  DMUL R24, R26, R26 ;  /* 0x0000001a1a187228 */ /* 0x000fcc0000000000 */
[----:B------:R-:W-:Y:S01]  /*7890*/  DMUL R10, R16, R10 ;  /* 0x0000000a100a7228 */ /* 0x000fe20000000000 */
[----:B------:R-:W-:Y:S01]  /*78a0*/  MOV R16, 0x8b7a8b04 ;  /* 0x8b7a8b0400107802 */ /* 0x000fe20000000f00 */
        /* <DEDUP_REMOVED lines=25> */
[----:B------:R-:W-:-:S04]  /*7a40*/  DMUL R24, R24, R16 ;  /* 0x0000001018187228 */ /* 0x000fc80000000000 */
[----:B------:R-:W-:-:S04]  /*7a50*/  DFMA R16, R20, UR12, R26 ;  /* 0x0000000c14107c2b */ /* 0x000fc8000800001a */
[----:B------:R-:W-:-:S04]  /*7a60*/  DFMA R24, R26, R24, R10 ;  /* 0x000000181a18722b */ /* 0x000fc8000000000a */
[----:B------:R-:W-:Y:S01]  /*7a70*/  DFMA R10, R20, -UR12, R16 ;  /* 0x8000000c140a7c2b */ /* 0x000fe20008000010 */
[----:B------:R-:W-:Y:S01]  /*7a80*/  UMOV UR12, 0x3b39803f ;  /* 0x3b39803f000c7882 */ /* 0x000fe20000000000 */
[----:B------:R-:W-:-:S06]  /*7a90*/  UMOV UR13, 0x3c7abc9e ;  /* 0x3c7abc9e000d7882 */ /* 0x000fcc0000000000 */
[----:B------:R-:W-:-:S08]  /*7aa0*/  DADD R10, -R26, R10 ;  /* 0x000000001a0a7229 */ /* 0x000fd0000000010a */
[----:B------:R-:W-:-:S08]  /*7ab0*/  DADD R10, R24, -R10 ;  /* 0x00000000180a7229 */ /* 0x000fd0000000080a */
[----:B------:R-:W-:-:S08]  /*7ac0*/  DFMA R10, R20, UR12, R10 ;  /* 0x0000000c140a7c2b */ /* 0x000fd0000800000a */
[----:B------:R-:W-:Y:S01]  /*7ad0*/  DADD R10, R16, R10 ;  /* 0x00000000100a7229 */ /* 0x000fe2000000000a */
[----:B------:R-:W-:Y:S10]  /*7ae0*/  BRA `(.L_x_383) ;  /* 0x0000000000187947 */ /* 0x000ff40003800000 */
.L_x_382:
[----:B------:R-:W-:Y:S01]  /*7af0*/  IMAD.MOV.U32 R10, RZ, RZ, 0x0 ;  /* 0x00000000ff0a7424 */ /* 0x000fe200078e00ff */
[----:B------:R-:W-:Y:S01]  /*7b00*/  LOP3.LUT P0, RZ, R17, 0x7fffffff, RZ, 0xc0, !PT ;  /* 0x7fffffff11ff7812 */ /* 0x000fe2000780c0ff */
[----:B------:R-:W-:-:S06]  /*7b10*/  IMAD.MOV.U32 R11, RZ, RZ, 0x7ff00000 ;  /* 0x7ff00000ff0b7424 */ /* 0x000fcc00078e00ff */
[----:B------:R-:W-:-:S10]  /*7b20*/  DFMA R10, R16, R10, +INF ;  /* 0x7ff00000100a742b */ /* 0x000fd4000000000a */
[----:B------:R-:W-:Y:S02]  /*7b30*/  FSEL R10, R10, RZ, P0 ;  /* 0x000000ff0a0a7208 */ /* 0x000fe40000000000 */
[----:B------:R-:W-:-:S07]  /*7b40*/  FSEL R11, R11, -QNAN , P0 ;  /* 0xfff000000b0b7808 */ /* 0x000fce0000000000 */
.L_x_383:
[----:B------:R-:W-:Y:S05]  /*7b50*/  BSYNC.RECONVERGENT B2 ;  /* 0x0000000000027941 */ /* 0x000fea0003800200 */
.L_x_381:
[----:B------:R-:W-:Y:S01]  /*7b60*/  DSETP.MAX.AND P0, P1, R12, R14, PT ;  /* 0x0000000e0c00722a */ /* 0x000fe2000390f000 */
[----:B------:R-:W-:Y:S01]  /*7b70*/  IMAD.MOV.U32 R17, RZ, RZ, R15 ;  /* 0x000000ffff117224 */ /* 0x000fe200078e000f */
[----:B------:R-:W-:Y:S01]  /*7b80*/  MOV R16, R13 ;  /* 0x0000000d00107202 */ /* 0x000fe20000000f00 */
[----:B------:R-:W-:Y:S01]  /*7b90*/  BSSY.RECONVERGENT B2, `(.L_x_384) ;  /* 0x0000056000027945 */ /* 0x000fe20003800200 */
[----:B------:R-:W-:Y:S02]  /*7ba0*/  IMAD.MOV.U32 R24, RZ, RZ, -0x3ff ;  /* 0xfffffc01ff187424 */ /* 0x000fe400078e00ff */
[----:B------:R-:W-:Y:S02]  /*7bb0*/  FSEL R21, R16, R17, P0 ;  /* 0x0000001110157208 */ /* 0x000fe40000000000 */
[----:B------:R-:W-:-:S04]  /*7bc0*/  SEL R14, R12, R14, P0 ;  /* 0x0000000e0c0e7207 */ /* 0x000fc80000000000 */
[-C--:B0-----:R-:W-:Y:S02]  /*7bd0*/  MOV R12, R14.reuse ;  /* 0x0000000e000c7202 */ /* 0x081fe40000000f00 */
[----:B------:R-:W-:Y:S02]  /*7be0*/  @P1 LOP3.LUT R21, R17, 0x80000, RZ, 0xfc, !PT ;  /* 0x0008000011151812 */ /* 0x000fe400078efcff */
[----:B------:R-:W-:-:S03]  /*7bf0*/  MOV R16, R14 ;  /* 0x0000000e00107202 */ /* 0x000fc60000000f00 */
[----:B------:R-:W-:-:S04]  /*7c00*/  IMAD.MOV.U32 R15, RZ, RZ, R21 ;  /* 0x000000ffff0f7224 */ /* 0x000fc800078e0015 */
[--C-:B------:R-:W-:Y:S01]  /*7c10*/  IMAD.MOV.U32 R13, RZ, RZ, R15.reuse ;  /* 0x000000ffff0d7224 */ /* 0x100fe200078e000f */
[----:B------:R-:W-:Y:S01]  /*7c20*/  ISETP.GT.AND P0, PT, R15, 0xfffff, PT ;  /* 0x000fffff0f00780c */ /* 0x000fe20003f04270 */
[----:B------:R-:W-:-:S12]  /*7c30*/  IMAD.MOV.U32 R25, RZ, RZ, R15 ;  /* 0x000000ffff197224 */ /* 0x000fd800078e000f */
[----:B------:R-:W-:Y:S01]  /*7c40*/  @!P0 DMUL R12, R12, 1.80143985094819840000e+16 ;  /* 0x435000000c0c8828 */ /* 0x000fe20000000000 */
[----:B------:R-:W-:-:S09]  /*7c50*/  @!P0 IMAD.MOV.U32 R24, RZ, RZ, -0x435 ;  /* 0xfffffbcbff188424 */ /* 0x000fd200078e00ff */
[----:B------:R-:W-:Y:S01]  /*7c60*/  @!P0 MOV R25, R13 ;  /* 0x0000000d00198202 */ /* 0x000fe20000000f00 */
[----:B------:R-:W-:-:S04]  /*7c70*/  @!P0 IMAD.MOV.U32 R16, RZ, RZ, R12 ;  /* 0x000000ffff108224 */ /* 0x000fc800078e000c */
[----:B------:R-:W-:-:S05]  /*7c80*/  VIADD R15, R25, 0xffffffff ;  /* 0xffffffff190f7836 */ /* 0x000fca0000000000 */
[----:B------:R-:W-:-:S13]  /*7c90*/  ISETP.GT.U32.AND P1, PT, R15, 0x7feffffe, PT ;  /* 0x7feffffe0f00780c */ /* 0x000fda0003f24070 */
[----:B------:R-:W-:Y:S05]  /*7ca0*/  @P1 BRA `(.L_x_385) ;  /* 0x0000000000f81947 */ /* 0x000fea0003800000 */
[----:B------:R-:W-:Y:S01]  /*7cb0*/  LOP3.LUT R12, R25, 0xfffff, RZ, 0xc0, !PT ;  /* 0x000fffff190c7812 */ /* 0x000fe200078ec0ff */
[----:B------:R-:W-:Y:S01]  /*7cc0*/  UMOV UR12, 0x3ae80f1e ;  /* 0x3ae80f1e000c7882 */ /* 0x000fe20000000000 */
[----:B------:R-:W-:Y:S02]  /*7cd0*/  UMOV UR13, 0x3eb1380b ;  /* 0x3eb1380b000d7882 */ /* 0x000fe40000000000 */
[----:B------:R-:W-:Y:S01]  /*7ce0*/  LOP3.LUT R17, R12, 0x3ff00000, RZ, 0xfc, !PT ;  /* 0x3ff000000c117812 */ /* 0x000fe200078efcff */
[----:B------:R-:W-:-:S03]  /*7cf0*/  IMAD.MOV.U32 R12, RZ, RZ, RZ ;  /* 0x000000ffff0c7224 */ /* 0x000fc600078e00ff */
[----:B------:R-:W-:-:S13]  /*7d00*/  ISETP.GE.U32.AND P0, PT, R17, 0x3ff6a09f, PT ;  /* 0x3ff6a09f1100780c */ /* 0x000fda0003f06070 */
[----:B------:R-:W-:-:S05]  /*7d10*/  @P0 IADD3 R13, PT, PT, R17, -0x100000, RZ ;  /* 0xfff00000110d0810 */ /* 0x000fca0007ffe0ff */
[----:B------:R-:W-:-:S06]  /*7d20*/  @P0 IMAD.MOV.U32 R17, RZ, RZ, R13 ;  /* 0x000000ffff110224 */ /* 0x000fcc00078e000d */
[C---:B------:R-:W-:Y:S02]  /*7d30*/  DADD R26, R16.reuse, 1 ;  /* 0x3ff00000101a7429 */ /* 0x040fe40000000000 */
[----:B------:R-:W-:-:S04]  /*7d40*/  DADD R16, R16, -1 ;  /* 0xbff0000010107429 */ /* 0x000fc80000000000 */
[----:B------:R-:W0:Y:S02]  /*7d50*/  MUFU.RCP64H R13, R27 ;  /* 0x0000001b000d7308 */ /* 0x000e240000001800 */
[----:B0-----:R-:W-:Y:S01]  /*7d60*/  DFMA R14, -R26, R12, 1 ;  /* 0x3ff000001a0e742b */ /* 0x001fe2000000010c */
[----:B------:R-:W-:-:S05]  /*7d70*/  LEA.HI R26, R25, R24, RZ, 0xc ;  /* 0x00000018191a7211 */ /* 0x000fca00078f60ff */
[----:B------:R-:W-:Y:S02]  /*7d80*/  @P0 VIADD R26, R26, 0x1 ;  /* 0x000000011a1a0836 */ /* 0x000fe40000000000 */
        /* <DEDUP_REMOVED lines=28> */
[----:B------:R-:W-:Y:S01]  /*7f50*/  LOP3.LUT R14, R26, 0x80000000, RZ, 0x3c, !PT ;  /* 0x800000001a0e7812 */ /* 0x000fe200078e3cff */
[----:B------:R-:W-:Y:S01]  /*7f60*/  UMOV UR13, 0x3fb55555 ;  /* 0x3fb55555000d7882 */ /* 0x000fe20000000000 */
[----:B------:R-:W-:-:S04]  /*7f70*/  MOV R15, 0x43300000 ;  /* 0x43300000000f7802 */ /* 0x000fc80000000f00 */
        /* <DEDUP_REMOVED lines=17> */
.L_x_385:
[----:B------:R-:W-:Y:S01]  /*8090*/  IMAD.MOV.U32 R14, RZ, RZ, 0x0 ;  /* 0x00000000ff0e7424 */ /* 0x000fe200078e00ff */
[----:B------:R-:W-:Y:S01]  /*80a0*/  LOP3.LUT P0, RZ, R13, 0x7fffffff, RZ, 0xc0, !PT ;  /* 0x7fffffff0dff7812 */ /* 0x000fe2000780c0ff */
[----:B------:R-:W-:-:S06]  /*80b0*/  IMAD.MOV.U32 R15, RZ, RZ, 0x7ff00000 ;  /* 0x7ff00000ff0f7424 */ /* 0x000fcc00078e00ff */
[----:B------:R-:W-:-:S10]  /*80c0*/  DFMA R14, R12, R14, +INF ;  /* 0x7ff000000c0e742b */ /* 0x000fd4000000000e */
[----:B------:R-:W-:Y:S02]  /*80d0*/  FSEL R16, R14, RZ, P0 ;  /* 0x000000ff0e107208 */ /* 0x000fe40000000000 */
[----:B------:R-:W-:-:S07]  /*80e0*/  FSEL R17, R15, -QNAN , P0 ;  /* 0xfff000000f117808 */ /* 0x000fce0000000000 */
.L_x_386:
[----:B------:R-:W-:Y:S05]  /*80f0*/  BSYNC.RECONVERGENT B2 ;  /* 0x0000000000027941 */ /* 0x000fea0003800200 */
.L_x_384:
        /* <DEDUP_REMOVED lines=17> */
.L_x_352:
[----:B------:R-:W-:Y:S01]  /*8210*/  UISETP.GE.U32.AND UP1, UPT, UR7, 0xf, UPT ;  /* 0x0000000f0700788c */ /* 0x000fe2000bf26070 */
[----:B------:R-:W-:Y:S01]  /*8220*/  IMAD.MOV.U32 R5, RZ, RZ, RZ ;  /* 0x000000ffff057224 */ /* 0x000fe200078e00ff */
[----:B------:R-:W-:-:S07]  /*8230*/  UISETP.NE.AND UP0, UPT, UR19, URZ, UPT ;  /* 0x000000ff1300728c */ /* 0x000fce000bf05270 */
[----:B------:R-:W-:Y:S05]  /*8240*/  BRA.U !UP1, `(.L_x_389) ;  /* 0x0000000109f47547 */ /* 0x000fea000b800000 */
[----:B------:R-:W3:Y:S01]  /*8250*/  LDCU UR4, c[0x0][0x3a0] ;  /* 0x00007400ff0477ac */ /* 0x000ee20008000800 */
[----:B------:R-:W-:Y:S01]  /*8260*/  IADD3 R6, PT, PT, R18, 0x40, RZ ;  /* 0x0000004012067810 */ /* 0x000fe20007ffe0ff */
[C---:B------:R-:W-:Y:S02]  /*8270*/  VIADD R0, R1.reuse, 0x298 ;  /* 0x0000029801007836 */ /* 0x040fe40000000000 */
[----:B------:R-:W-:Y:S01]  /*8280*/  VIADD R4, R1, 0x310 ;  /* 0x0000031001047836 */ /* 0x000fe20000000000 */
[----:B---3--:R-:W-:-:S04]  /*8290*/  ULOP3.LUT UR4, UR4, 0x7ffffff0, URZ, 0xc0, !UPT ;  /* 0x7ffffff004047892 */ /* 0x008fc8000f8ec0ff */
[----:B------:R-:W-:Y:S02]  /*82a0*/  UIADD3 UR10, UPT, UPT, -UR4, URZ, URZ ;  /* 0x000000ff040a7290 */ /* 0x000fe4000fffe1ff */
[----:B------:R-:W-:-:S10]  /*82b0*/  MOV R5, UR4 ;  /* 0x0000000400057c02 */ /* 0x000fd40008000f00 */
.L_x_390:
[----:B------:R-:W3:Y:S04]  /*82c0*/  LDL.64 R10, [R6+-0x40] ;  /* 0xffffc000060a7983 */ /* 0x000ee80000100a00 */
[----:B---3--:R3:W-:Y:S04]  /*82d0*/  STL.64 [R0+-0x40], R10 ;  /* 0xffffc00a00007387 */ /* 0x0087e80000100a00 */
[----:B------:R-:W-:Y:S04]  /*82e0*/  STL.64 [R4+-0x40], RZ ;  /* 0xffffc0ff04007387 */ /* 0x000fe80000100a00 */
[----:B------:R-:W5:Y:S04]  /*82f0*/  LDL.64 R12, [R6+-0x38] ;  /* 0xffffc800060c7983 */ /* 0x000f680000100a00 */
[----:B-----5:R5:W-:Y:S04]  /*8300*/  STL.64 [R0+-0x38], R12 ;  /* 0xffffc80c00007387 */ /* 0x020be80000100a00 */
[----:B------:R-:W-:Y:S04]  /*8310*/  STL.64 [R4+-0x38], RZ ;  /* 0xffffc8ff04007387 */ /* 0x000fe80000100a00 */
[----:B------:R-:W2:Y:S04]  /*8320*/  LDL.64 R14, [R6+-0x30] ;  /* 0xffffd000060e7983 */ /* 0x000ea80000100a00 */
[----:B--2---:R2:W-:Y:S04]  /*8330*/  STL.64 [R0+-0x30], R14 ;  /* 0xffffd00e00007387 */ /* 0x0045e80000100a00 */
[----:B------:R-:W-:Y:S04]  /*8340*/  STL.64 [R4+-0x30], RZ ;  /* 0xffffd0ff04007387 */ /* 0x000fe80000100a00 */
[----:B------:R-:W4:Y:S04]  /*8350*/  LDL.64 R16, [R6+-0x28] ;  /* 0xffffd80006107983 */ /* 0x000f280000100a00 */
[----:B----4-:R4:W-:Y:S04]  /*8360*/  STL.64 [R0+-0x28], R16 ;  /* 0xffffd81000007387 */ /* 0x0109e80000100a00 */
[----:B------:R-:W-:Y:S04]  /*8370*/  STL.64 [R4+-0x28], RZ ;  /* 0xffffd8ff04007387 */ /* 0x000fe80000100a00 */
[----:B---3--:R-:W3:Y:S04]  /*8380*/  LDL.64 R10, [R6+-0x20] ;  /* 0xffffe000060a7983 */ /* 0x008ee80000100a00 */
[----:B---3--:R3:W-:Y:S04]  /*8390*/  STL.64 [R0+-0x20], R10 ;  /* 0xffffe00a00007387 */ /* 0x0087e80000100a00 */
[----:B------:R-:W-:Y:S04]  /*83a0*/  STL.64 [R4+-0x20], RZ ;  /* 0xffffe0ff04007387 */ /* 0x000fe80000100a00 */
[----:B-----5:R-:W5:Y:S04]  /*83b0*/  LDL.64 R12, [R6+-0x18] ;  /* 0xffffe800060c7983 */ /* 0x020f680000100a00 */
[----:B-----5:R5:W-:Y:S04]  /*83c0*/  STL.64 [R0+-0x18], R12 ;  /* 0xffffe80c00007387 */ /* 0x020be80000100a00 */
[----:B------:R-:W-:Y:S04]  /*83d0*/  STL.64 [R4+-0x18], RZ ;  /* 0xffffe8ff04007387 */ /* 0x000fe80000100a00 */
[----:B--2---:R-:W2:Y:S04]  /*83e0*/  LDL.64 R14, [R6+-0x10] ;  /* 0xfffff000060e7983 */ /* 0x004ea80000100a00 */
[----:B--2---:R2:W-:Y:S04]  /*83f0*/  STL.64 [R0+-0x10], R14 ;  /* 0xfffff00e00007387 */ /* 0x0045e80000100a00 */
[----:B------:R-:W-:Y:S04]  /*8400*/  STL.64 [R4+-0x10], RZ ;  /* 0xfffff0ff04007387 */ /* 0x000fe80000100a00 */
[----:B----4-:R-:W4:Y:S04]  /*8410*/  LDL.64 R16, [R6+-0x8] ;  /* 0xfffff80006107983 */ /* 0x010f280000100a00 */
[----:B----4-:R4:W-:Y:S04]  /*8420*/  STL.64 [R0+-0x8], R16 ;  /* 0xfffff81000007387 */ /* 0x0109e80000100a00 */
[----:B------:R-:W-:Y:S04]  /*8430*/  STL.64 [R4+-0x8], RZ ;  /* 0xfffff8ff04007387 */ /* 0x000fe80000100a00 */
[----:B---3--:R-:W3:Y:S04]  /*8440*/  LDL.64 R10, [R6] ;  /* 0x00000000060a7983 */ /* 0x008ee80000100a00 */
[----:B---3--:R3:W-:Y:S04]  /*8450*/  STL.64 [R0], R10 ;  /* 0x0000000a00007387 */ /* 0x0087e80000100a00 */
[----:B------:R-:W-:Y:S04]  /*8460*/  STL.64 [R4], RZ ;  /* 0x000000ff04007387 */ /* 0x000fe80000100a00 */
[----:B-----5:R-:W5:Y:S04]  /*8470*/  LDL.64 R12, [R6+0x8] ;  /* 0x00000800060c7983 */ /* 0x020f680000100a00 */
[----:B-----5:R5:W-:Y:S04]  /*8480*/  STL.64 [R0+0x8], R12 ;  /* 0x0000080c00007387 */ /* 0x020be80000100a00 */
[----:B------:R-:W-:Y:S04]  /*8490*/  STL.64 [R4+0x8], RZ ;  /* 0x000008ff04007387 */ /* 0x000fe80000100a00 */
[----:B--2---:R-:W2:Y:S04]  /*84a0*/  LDL.64 R14, [R6+0x10] ;  /* 0x00001000060e7983 */ /* 0x004ea80000100a00 */
[----:B--2---:R2:W-:Y:S04]  /*84b0*/  STL.64 [R0+0x10], R14 ;  /* 0x0000100e00007387 */ /* 0x0045e80000100a00 */
[----:B------:R-:W-:Y:S04]  /*84c0*/  STL.64 [R4+0x10], RZ ;  /* 0x000010ff04007387 */ /* 0x000fe80000100a00 */
[----:B----4-:R-:W4:Y:S04]  /*84d0*/  LDL.64 R16, [R6+0x18] ;  /* 0x0000180006107983 */ /* 0x010f280000100a00 */
[----:B----4-:R4:W-:Y:S04]  /*84e0*/  STL.64 [R0+0x18], R16 ;  /* 0x0000181000007387 */ /* 0x0109e80000100a00 */
[----:B------:R-:W-:Y:S04]  /*84f0*/  STL.64 [R4+0x18], RZ ;  /* 0x000018ff04007387 */ /* 0x000fe80000100a00 */
[----:B---3--:R-:W3:Y:S04]  /*8500*/  LDL.64 R10, [R6+0x20] ;  /* 0x00002000060a7983 */ /* 0x008ee80000100a00 */
[----:B---3--:R-:W-:Y:S04]  /*8510*/  STL.64 [R0+0x20], R10 ;  /* 0x0000200a00007387 */ /* 0x008fe80000100a00 */
[----:B------:R-:W-:Y:S04]  /*8520*/  STL.64 [R4+0x20], RZ ;  /* 0x000020ff04007387 */ /* 0x000fe80000100a00 */
[----:B-----5:R-:W3:Y:S04]  /*8530*/  LDL.64 R12, [R6+0x28] ;  /* 0x00002800060c7983 */ /* 0x020ee80000100a00 */
[----:B---3--:R-:W-:Y:S04]  /*8540*/  STL.64 [R0+0x28], R12 ;  /* 0x0000280c00007387 */ /* 0x008fe80000100a00 */
[----:B------:R-:W-:Y:S04]  /*8550*/  STL.64 [R4+0x28], RZ ;  /* 0x000028ff04007387 */ /* 0x000fe80000100a00 */
[----:B--2---:R-:W2:Y:S01]  /*8560*/  LDL.64 R14, [R6+0x30] ;  /* 0x00003000060e7983 */ /* 0x004ea20000100a00 */
[----:B------:R-:W-:-:S04]  /*8570*/  UIADD3 UR10, UPT, UPT, UR10, 0x10, URZ ;  /* 0x000000100a0a7890 */ /* 0x000fc8000fffe0ff */
[----:B------:R-:W-:Y:S01]  /*8580*/  UISETP.NE.AND UP1, UPT, UR10, URZ, UPT ;  /* 0x000000ff0a00728c */ /* 0x000fe2000bf25270 */
[----:B--2---:R-:W-:Y:S04]  /*8590*/  STL.64 [R0+0x30], R14 ;  /* 0x0000300e00007387 */ /* 0x004fe80000100a00 */
[----:B------:R-:W-:Y:S04]  /*85a0*/  STL.64 [R4+0x30], RZ ;  /* 0x000030ff04007387 */ /* 0x000fe80000100a00 */
[----:B----4-:R2:W3:Y:S02]  /*85b0*/  LDL.64 R16, [R6+0x38] ;  /* 0x0000380006107983 */ /* 0x0104e40000100a00 */
[----:B--2---:R-:W-:-:S02]  /*85c0*/  VIADD R6, R6, 0x80 ;  /* 0x0000008006067836 */ /* 0x004fc40000000000 */
[----:B---3--:R2:W-:Y:S04]  /*85d0*/  STL.64 [R0+0x38], R16 ;  /* 0x0000381000007387 */ /* 0x0085e80000100a00 */
[----:B------:R3:W-:Y:S01]  /*85e0*/  STL.64 [R4+0x38], RZ ;  /* 0x000038ff04007387 */ /* 0x0007e20000100a00 */
[----:B--2---:R-:W-:Y:S01]  /*85f0*/  VIADD R0, R0, 0x80 ;  /* 0x0000008000007836 */ /* 0x004fe20000000000 */
[----:B---3--:R-:W-:Y:S01]  /*8600*/  IADD3 R4, PT, PT, R4, 0x80, RZ ;  /* 0x0000008004047810 */ /* 0x008fe20007ffe0ff */
[----:B------:R-:W-:Y:S06]  /*8610*/  BRA.U UP1, `(.L_x_390) ;  /* 0xfffffffd01287547 */ /* 0x000fec000b83ffff */
.L_x_389:
[----:B------:R-:W-:Y:S05]  /*8620*/  BRA.U !UP0, `(.L_x_387) ;  /* 0x0000000508047547 */ /* 0x000fea000b800000 */
[----:B------:R-:W-:Y:S02]  /*8630*/  UISETP.GE.U32.AND UP0, UPT, UR19, 0x8, UPT ;  /* 0x000000081300788c */ /* 0x000fe4000bf06070 */
[----:B------:R-:W-:-:S07]  /*8640*/  UISETP.NE.AND UP1, UPT, UR20, URZ, UPT ;  /* 0x000000ff1400728c */ /* 0x000fce000bf25270 */
[----:B------:R-:W-:Y:S05]  /*8650*/  BRA.U !UP0, `(.L_x_391) ;  /* 0x00000001086c7547 */ /* 0x000fea000b800000 */
[----:B------:R-:W-:-:S05]  /*8660*/  IMAD R0, R5, 0x8, R18 ;  /* 0x0000000805007824 */ /* 0x000fca00078e0212 */
[----:B0-----:R-:W3:Y:S01]  /*8670*/  LDL.64 R6, [R0] ;  /* 0x0000000000067983 */ /* 0x001ee20000100a00 */
[----:B------:R-:W-:-:S05]  /*8680*/  IMAD R17, R5, 0x8, R1 ;  /* 0x0000000805117824 */ /* 0x000fca00078e0201 */
[----:B------:R-:W-:Y:S04]  /*8690*/  STL.64 [R17+0x2d0], RZ ;  /* 0x0002d0ff11007387 */ /* 0x000fe80000100a00 */
[----:B---3--:R0:W-:Y:S04]  /*86a0*/  STL.64 [R17+0x258], R6 ;  /* 0x0002580611007387 */ /* 0x0081e80000100a00 */
[----:B------:R-:W3:Y:S04]  /*86b0*/  LDL.64 R10, [R0+0x8] ;  /* 0x00000800000a7983 */ /* 0x000ee80000100a00 */
[----:B------:R-:W-:Y:S04]  /*86c0*/  STL.64 [R17+0x2d8], RZ ;  /* 0x0002d8ff11007387 */ /* 0x000fe80000100a00 */
[----:B---3--:R3:W-:Y:S04]  /*86d0*/  STL.64 [R17+0x260], R10 ;  /* 0x0002600a11007387 */ /* 0x0087e80000100a00 */
[----:B------:R-:W5:Y:S04]  /*86e0*/  LDL.64 R12, [R0+0x10] ;  /* 0x00001000000c7983 */ /* 0x000f680000100a00 */
[----:B------:R-:W-:Y:S04]  /*86f0*/  STL.64 [R17+0x2e0], RZ ;  /* 0x0002e0ff11007387 */ /* 0x000fe80000100a00 */
[----:B-----5:R5:W-:Y:S04]  /*8700*/  STL.64 [R17+0x268], R12 ;  /* 0x0002680c11007387 */ /* 0x020be80000100a00 */
[----:B------:R-:W2:Y:S04]  /*8710*/  LDL.64 R14, [R0+0x18] ;  /* 0x00001800000e7983 */ /* 0x000ea80000100a00 */
[----:B------:R-:W-:Y:S04]  /*8720*/  STL.64 [R17+0x2e8], RZ ;  /* 0x0002e8ff11007387 */ /* 0x000fe80000100a00 */
[----:B--2---:R2:W-:Y:S04]  /*8730*/  STL.64 [R17+0x270], R14 ;  /* 0x0002700e11007387 */ /* 0x0045e80000100a00 */
[----:B0-----:R-:W4:Y:S04]  /*8740*/  LDL.64 R6, [R0+0x20] ;  /* 0x0000200000067983 */ /* 0x001f280000100a00 */
[----:B------:R0:W-:Y:S04]  /*8750*/  STL.64 [R17+0x2f0], RZ ;  /* 0x0002f0ff11007387 */ /* 0x0001e80000100a00 */
[----:B----4-:R0:W-:Y:S04]  /*8760*/  STL.64 [R17+0x278], R6 ;  /* 0x0002780611007387 */ /* 0x0101e80000100a00 */
[----:B---3--:R-:W3:Y:S04]  /*8770*/  LDL.64 R10, [R0+0x28] ;  /* 0x00002800000a7983 */ /* 0x008ee80000100a00 */
[----:B------:R0:W-:Y:S04]  /*8780*/  STL.64 [R17+0x2f8], RZ ;  /* 0x0002f8ff11007387 */ /* 0x0001e80000100a00 */
[----:B---3--:R0:W-:Y:S04]  /*8790*/  STL.64 [R17+0x280], R10 ;  /* 0x0002800a11007387 */ /* 0x0081e80000100a00 */
[----:B-----5:R-:W3:Y:S04]  /*87a0*/  LDL.64 R12, [R0+0x30] ;  /* 0x00003000000c7983 */ /* 0x020ee80000100a00 */
[----:B------:R0:W-:Y:S04]  /*87b0*/  STL.64 [R17+0x300], RZ ;  /* 0x000300ff11007387 */ /* 0x0001e80000100a00 */
[----:B---3--:R0:W-:Y:S04]  /*87c0*/  STL.64 [R17+0x288], R12 ;  /* 0x0002880c11007387 */ /* 0x0081e80000100a00 */
[----:B--2---:R-:W2:Y:S01]  /*87d0*/  LDL.64 R14, [R0+0x38] ;  /* 0x00003800000e7983 */ /* 0x004ea20000100a00 */
[----:B------:R-:W-:-:S03]  /*87e0*/  IADD3 R5, PT, PT, R5, 0x8, RZ ;  /* 0x0000000805057810 */ /* 0x000fc60007ffe0ff */
[----:B------:R0:W-:Y:S04]  /*87f0*/  STL.64 [R17+0x308], RZ ;  /* 0x000308ff11007387 */ /* 0x0001e80000100a00 */
[----:B--2---:R0:W-:Y:S02]  /*8800*/  STL.64 [R17+0x290], R14 ;  /* 0x0002900e11007387 */ /* 0x0041e40000100a00 */
.L_x_391:
[----:B------:R-:W-:Y:S05]  /*8810*/  BRA.U !UP1, `(.L_x_387) ;  /* 0x0000000109887547 */ /* 0x000fea000b800000 */
[----:B------:R-:W-:Y:S01]  /*8820*/  UISETP.GE.U32.AND UP0, UPT, UR20, 0x4, UPT ;  /* 0x000000041400788c */ /* 0x000fe2000bf06070 */
[----:B------:R-:W-:-:S08]  /*8830*/  ISETP.NE.AND P0, PT, R9, RZ, PT ;  /* 0x000000ff0900720c */ /* 0x000fd00003f05270 */
[----:B------:R-:W-:Y:S05]  /*8840*/  BRA.U !UP0, `(.L_x_392) ;  /* 0x00000001083c7547 */ /* 0x000fea000b800000 */
        /* <DEDUP_REMOVED lines=15> */
.L_x_392:
[----:B------:R-:W-:Y:S05]  /*8940*/  @!P0 BRA `(.L_x_387) ;  /* 0x00000000003c8947 */ /* 0x000fea0003800000 */
[----:B------:R-:W-:Y:S02]  /*8950*/  IMAD.MOV.U32 R0, RZ, RZ, 0x8 ;  /* 0x00000008ff007424 */ /* 0x000fe400078e00ff */
[----:B0-----:R-:W-:Y:S02]  /*8960*/  IMAD.MOV.U32 R6, RZ, RZ, 0x8 ;  /* 0x00000008ff067424 */ /* 0x001fe400078e00ff */
[----:B------:R-:W-:Y:S01]  /*8970*/  IMAD R7, R5, R0, UR9 ;  /* 0x0000000905077e24 */ /* 0x000fe2000f8e0200 */
[----:B------:R-:W-:Y:S01]  /*8980*/  IADD3 R0, PT, PT, -R9, RZ, RZ ;  /* 0x000000ff09007210 */ /* 0x000fe20007ffe1ff */
[C---:B------:R-:W-:Y:S02]  /*8990*/  IMAD R18, R5.reuse, 0x8, R18 ;  /* 0x0000000805127824 */ /* 0x040fe400078e0212 */
[----:B------:R-:W-:-:S07]  /*89a0*/  IMAD R6, R5, R6, UR8 ;  /* 0x0000000805067e24 */ /* 0x000fce000f8e0206 */
.L_x_393:
[----:B------:R0:W3:Y:S01]  /*89b0*/  LDL.64 R4, [R18] ;  /* 0x0000000012047983 */ /* 0x0000e20000100a00 */
[----:B------:R-:W-:-:S05]  /*89c0*/  VIADD R0, R0, 0x1 ;  /* 0x0000000100007836 */ /* 0x000fca0000000000 */
[----:B------:R-:W-:Y:S01]  /*89d0*/  ISETP.NE.AND P0, PT, R0, RZ, PT ;  /* 0x000000ff0000720c */ /* 0x000fe20003f05270 */
[----:B0-----:R-:W-:Y:S01]  /*89e0*/  VIADD R18, R18, 0x8 ;  /* 0x0000000812127836 */ /* 0x001fe20000000000 */
[----:B---3--:R0:W-:Y:S04]  /*89f0*/  STL.64 [R7], R4 ;  /* 0x0000000407007387 */ /* 0x0081e80000100a00 */
[----:B------:R3:W-:Y:S01]  /*8a00*/  STL.64 [R6], RZ ;  /* 0x000000ff06007387 */ /* 0x0007e20000100a00 */
[----:B0-----:R-:W-:Y:S01]  /*8a10*/  IADD3 R7, PT, PT, R7, 0x8, RZ ;  /* 0x0000000807077810 */ /* 0x001fe20007ffe0ff */
[----:B---3--:R-:W-:-:S05]  /*8a20*/  VIADD R6, R6, 0x8 ;  /* 0x0000000806067836 */ /* 0x008fca0000000000 */
[----:B------:R-:W-:Y:S05]  /*8a30*/  @P0 BRA `(.L_x_393) ;  /* 0xfffffffc00dc0947 */ /* 0x000fea000383ffff */
.L_x_387:
[----:B-1----:R-:W-:Y:S05]  /*8a40*/  BSYNC.RECONVERGENT B1 ;  /* 0x0000000000017941 */ /* 0x002fea0003800200 */
.L_x_351:
[----:B------:R-:W-:Y:S01]  /*8a50*/  UISETP.GE.U32.AND UP0, UPT, UR7, 0xf, UPT ;  /* 0x0000000f0700788c */ /* 0x000fe2000bf06070 */
[----:B------:R-:W-:Y:S01]  /*8a60*/  ISETP.NE.AND P0, PT, RZ, UR19, PT ;  /* 0x00000013ff007c0c */ /* 0x000fe2000bf05270 */
[----:B------:R-:W-:-:S07]  /*8a70*/  UMOV UR4, URZ ;  /* 0x000000ff00047c82 */ /* 0x000fce0008000000 */
[----:B------:R-:W-:Y:S05]  /*8a80*/  BRA.U !UP0, `(.L_x_394) ;  /* 0x00000005086c7547 */ /* 0x000fea000b800000 */
[----:B------:R-:W1:Y:S01]  /*8a90*/  LDCU UR22, c[0x0][0x3a0] ;  /* 0x00007400ff1677ac */ /* 0x000e620008000800 */
[----:B0-----:R-:W-:Y:S01]  /*8aa0*/  IADD3 R8, PT, PT, R1, 0x298, RZ ;  /* 0x0000029801087810 */ /* 0x001fe20007ffe0ff */
[----:B------:R-:W0:Y:S01]  /*8ab0*/  LDCU.64 UR12, c[0x0][0x388] ;  /* 0x00007100ff0c77ac */ /* 0x000e220008000a00 */
[----:B------:R-:W5:Y:S01]  /*8ac0*/  LDCU.64 UR14, c[0x0][0x390] ;  /* 0x00007200ff0e77ac */ /* 0x000f620008000a00 */
[----:B------:R-:W-:Y:S01]  /*8ad0*/  UIADD3 UR21, UPT, UPT, UR6, UR5, URZ ;  /* 0x0000000506157290 */ /* 0x000fe2000fffe0ff */
[----:B-1----:R-:W-:Y:S01]  /*8ae0*/  IMAD.U32 R0, RZ, RZ, UR22 ;  /* 0x00000016ff007e24 */ /* 0x002fe2000f8e00ff */
[----:B------:R-:W-:-:S04]  /*8af0*/  ULOP3.LUT UR4, UR22, 0x7ffffff0, URZ, 0xc0, !UPT ;  /* 0x7ffffff016047892 */ /* 0x000fc8000f8ec0ff */
[----:B------:R-:W-:Y:S01]  /*8b00*/  IMAD R27, R0, UR21, R3 ;  /* 0x00000015001b7c24 */ /* 0x000fe2000f8e0203 */
[----:B0-----:R-:W-:Y:S01]  /*8b10*/  UIADD3 UR11, UP0, UPT, UR12, 0x40, URZ ;  /* 0x000000400c0b7890 */ /* 0x001fe2000ff1e0ff */
[----:B------:R-:W-:Y:S01]  /*8b20*/  VIADD R0, R1, 0x310 ;  /* 0x0000031001007836 */ /* 0x000fe20000000000 */
[----:B-----5:R-:W-:Y:S01]  /*8b30*/  UIADD3 UR7, UP1, UPT, UR14, 0x40, URZ ;  /* 0x000000400e077890 */ /* 0x020fe2000ff3e0ff */
[----:B------:R-:W-:Y:S01]  /*8b40*/  IMAD R27, R27, UR22, RZ ;  /* 0x000000161b1b7c24 */ /* 0x000fe2000f8e02ff */
[----:B------:R-:W-:Y:S02]  /*8b50*/  UIADD3.X UR12, UPT, UPT, URZ, UR13, URZ, UP0, !UPT ;  /* 0x0000000dff0c7290 */ /* 0x000fe400087fe4ff */
[----:B------:R-:W-:Y:S02]  /*8b60*/  UIADD3.X UR10, UPT, UPT, URZ, UR15, URZ, UP1, !UPT ;  /* 0x0000000fff0a7290 */ /* 0x000fe40008ffe4ff */
[----:B------:R-:W-:-:S12]  /*8b70*/  UIADD3 UR13, UPT, UPT, -UR4, URZ, URZ ;  /* 0x000000ff040d7290 */ /* 0x000fd8000fffe1ff */
.L_x_395:
[----:B-1-3--:R-:W3:Y:S04]  /*8b80*/  LDL.64 R6, [R8+-0x40] ;  /* 0xffffc00008067983 */ /* 0x00aee80000100a00 */
[----:B--2-4-:R-:W2:Y:S04]  /*8b90*/  LDL.64 R20, [R0+-0x40] ;  /* 0xffffc00000147983 */ /* 0x014ea80000100a00 */
[----:B------:R-:W4:Y:S04]  /*8ba0*/  LDL.64 R18, [R8+-0x38] ;  /* 0xffffc80008127983 */ /* 0x000f280000100a00 */
[----:B------:R-:W5:Y:S04]  /*8bb0*/  LDL.64 R16, [R0+-0x38] ;  /* 0xffffc80000107983 */ /* 0x000f680000100a00 */
[----:B------:R-:W5:Y:S04]  /*8bc0*/  LDL.64 R14, [R8+-0x30] ;  /* 0xffffd000080e7983 */ /* 0x000f680000100a00 */
[----:B------:R-:W5:Y:S04]  /*8bd0*/  LDL.64 R12, [R0+-0x30] ;  /* 0xffffd000000c7983 */ /* 0x000f680000100a00 */
[----:B------:R-:W5:Y:S01]  /*8be0*/  LDL.64 R4, [R8+-0x28] ;  /* 0xffffd80008047983 */ /* 0x000f620000100a00 */
[----:B------:R-:W-:Y:S01]  /*8bf0*/  MOV R25, UR12 ;  /* 0x0000000c00197c02 */ /* 0x000fe20008000f00 */
[----:B------:R-:W-:-:S02]  /*8c00*/  IMAD.U32 R24, RZ, RZ, UR11 ;  /* 0x0000000bff187e24 */ /* 0x000fc4000f8e00ff */
[----:B------:R-:W-:Y:S01]  /*8c10*/  IMAD.U32 R22, RZ, RZ, UR7 ;  /* 0x00000007ff167e24 */ /* 0x000fe2000f8e00ff */
[----:B------:R-:W5:Y:S01]  /*8c20*/  LDL.64 R10, [R0+-0x28] ;  /* 0xffffd800000a7983 */ /* 0x000f620000100a00 */
[----:B------:R-:W-:Y:S02]  /*8c30*/  IMAD.U32 R23, RZ, RZ, UR10 ;  /* 0x0000000aff177e24 */ /* 0x000fe4000f8e00ff */
[C---:B------:R-:W-:Y:S01]  /*8c40*/  IMAD.WIDE R24, R27.reuse, 0x8, R24 ;  /* 0x000000081b187825 */ /* 0x040fe200078e0218 */
[----:B------:R-:W5:Y:S03]  /*8c50*/  LDL.64 R28, [R8+-0x20] ;  /* 0xffffe000081c7983 */ /* 0x000f660000100a00 */
[----:B------:R-:W-:Y:S01]  /*8c60*/  IMAD.WIDE R22, R27, 0x8, R22 ;  /* 0x000000081b167825 */ /* 0x000fe200078e0216 */
[----:B---3--:R0:W-:Y:S04]  /*8c70*/  STG.E.64 desc[UR16][R24.64+-0x40], R6 ;  /* 0xffffc00618007986 */ /* 0x0081e8000c101b10 */
[----:B--2---:R-:W-:Y:S04]  /*8c80*/  STG.E.64 desc[UR16][R22.64+-0x40], R20 ;  /* 0xffffc01416007986 */ /* 0x004fe8000c101b10 */
[----:B----4-:R-:W-:Y:S04]  /*8c90*/  STG.E.64 desc[UR16][R24.64+-0x38], R18 ;  /* 0xffffc81218007986 */ /* 0x010fe8000c101b10 */
[----:B-----5:R-:W-:Y:S04]  /*8ca0*/  STG.E.64 desc[UR16][R22.64+-0x38], R16 ;  /* 0xffffc81016007986 */ /* 0x020fe8000c101b10 */
[----:B------:R1:W-:Y:S04]  /*8cb0*/  STG.E.64 desc[UR16][R24.64+-0x30], R14 ;  /* 0xffffd00e18007986 */ /* 0x0003e8000c101b10 */
[----:B------:R2:W-:Y:S04]  /*8cc0*/  STG.E.64 desc[UR16][R22.64+-0x30], R12 ;  /* 0xffffd00c16007986 */ /* 0x0005e8000c101b10 */
[----:B------:R3:W-:Y:S04]  /*8cd0*/  STG.E.64 desc[UR16][R24.64+-0x28], R4 ;  /* 0xffffd80418007986 */ /* 0x0007e8000c101b10 */
[----:B0-----:R-:W4:Y:S04]  /*8ce0*/  LDL.64 R6, [R8+-0x10] ;  /* 0xfffff00008067983 */ /* 0x001f280000100a00 */
[----:B-1----:R-:W5:Y:S04]  /*8cf0*/  LDL.64 R14, [R0+-0x20] ;  /* 0xffffe000000e7983 */ /* 0x002f680000100a00 */
[----:B--2---:R-:W2:Y:S04]  /*8d00*/  LDL.64 R12, [R8+-0x18] ;  /* 0xffffe800080c7983 */ /* 0x004ea80000100a00 */
[----:B---3--:R-:W3:Y:S04]  /*8d10*/  LDL.64 R4, [R0+-0x18] ;  /* 0xffffe80000047983 */ /* 0x008ee80000100a00 */
[----:B------:R-:W4:Y:S04]  /*8d20*/  LDL.64 R20, [R0+-0x10] ;  /* 0xfffff00000147983 */ /* 0x000f280000100a00 */
[----:B------:R-:W4:Y:S04]  /*8d30*/  LDL.64 R18, [R8+-0x8] ;  /* 0xfffff80008127983 */ /* 0x000f280000100a00 */
[----:B------:R-:W4:Y:S04]  /*8d40*/  LDL.64 R16, [R0+-0x8] ;  /* 0xfffff80000107983 */ /* 0x000f280000100a00 */
[----:B------:R0:W-:Y:S04]  /*8d50*/  STG.E.64 desc[UR16][R22.64+-0x28], R10 ;  /* 0xffffd80a16007986 */ /* 0x0001e8000c101b10 */
[----:B------:R1:W-:Y:S04]  /*8d60*/  STG.E.64 desc[UR16][R24.64+-0x20], R28 ;  /* 0xffffe01c18007986 */ /* 0x0003e8000c101b10 */
[----:B0-----:R-:W4:Y:S04]  /*8d70*/  LDL.64 R10, [R8+0x8] ;  /* 0x00000800080a7983 */ /* 0x001f280000100a00 */
[----:B-1----:R-:W4:Y:S04]  /*8d80*/  LDL.64 R28, [R8+0x10] ;  /* 0x00001000081c7983 */ /* 0x002f280000100a00 */
[----:B-----5:R0:W-:Y:S04]  /*8d90*/  STG.E.64 desc[UR16][R22.64+-0x20], R14 ;  /* 0xffffe00e16007986 */ /* 0x0201e8000c101b10 */
[----:B--2---:R1:W-:Y:S04]  /*8da0*/  STG.E.64 desc[UR16][R24.64+-0x18], R12 ;  /* 0xffffe80c18007986 */ /* 0x0043e8000c101b10 */
[----:B---3--:R2:W-:Y:S04]  /*8db0*/  STG.E.64 desc[UR16][R22.64+-0x18], R4 ;  /* 0xffffe80416007986 */ /* 0x0085e8000c101b10 */
[----:B----4-:R3:W-:Y:S04]  /*8dc0*/  STG.E.64 desc[UR16][R24.64+-0x10], R6 ;  /* 0xfffff00618007986 */ /* 0x0107e8000c101b10 */
[----:B0-----:R-:W4:Y:S04]  /*8dd0*/  LDL.64 R14, [R0+0x10] ;  /* 0x00001000000e7983 */ /* 0x001f280000100a00 */
[----:B-1----:R-:W5:Y:S04]  /*8de0*/  LDL.64 R12, [R0] ;  /* 0x00000000000c7983 */ /* 0x002f680000100a00 */
[----:B--2---:R-:W2:Y:S04]  /*8df0*/  LDL.64 R4, [R8] ;  /* 0x0000000008047983 */ /* 0x004ea80000100a00 */
[----:B---3--:R-:W3:Y:S04]  /*8e00*/  LDL.64 R6, [R0+0x8] ;  /* 0x0000080000067983 */ /* 0x008ee80000100a00 */
[----:B------:R0:W-:Y:S04]  /*8e10*/  STG.E.64 desc[UR16][R22.64+-0x10], R20 ;  /* 0xfffff01416007986 */ /* 0x0001e8000c101b10 */
[----:B------:R1:W-:Y:S04]  /*8e20*/  STG.E.64 desc[UR16][R24.64+-0x8], R18 ;  /* 0xfffff81218007986 */ /* 0x0003e8000c101b10 */
[----:B------:R1:W-:Y:S04]  /*8e30*/  STG.E.64 desc[UR16][R22.64+-0x8], R16 ;  /* 0xfffff81016007986 */ /* 0x0003e8000c101b10 */
[----:B0-----:R-:W4:Y:S04]  /*8e40*/  LDL.64 R20, [R8+0x20] ;  /* 0x0000200008147983 */ /* 0x001f280000100a00 */
[----:B-1----:R-:W4:Y:S04]  /*8e50*/  LDL.64 R18, [R8+0x18] ;  /* 0x0000180008127983 */ /* 0x002f280000100a00 */
[----:B------:R-:W4:Y:S04]  /*8e60*/  LDL.64 R16, [R0+0x18] ;  /* 0x0000180000107983 */ /* 0x000f280000100a00 */
[----:B--2---:R0:W-:Y:S04]  /*8e70*/  STG.E.64 desc[UR16][R24.64], R4 ;  /* 0x0000000418007986 */ /* 0x0041e8000c101b10 */
[----:B-----5:R-:W-:Y:S04]  /*8e80*/  STG.E.64 desc[UR16][R22.64], R12 ;  /* 0x0000000c16007986 */ /* 0x020fe8000c101b10 */
[----:B------:R-:W-:Y:S04]  /*8e90*/  STG.E.64 desc[UR16][R24.64+0x8], R10 ;  /* 0x0000080a18007986 */ /* 0x000fe8000c101b10 */
[----:B---3--:R-:W-:Y:S04]  /*8ea0*/  STG.E.64 desc[UR16][R22.64+0x8], R6 ;  /* 0x0000080616007986 */ /* 0x008fe8000c101b10 */
[----:B------:R-:W-:Y:S04]  /*8eb0*/  STG.E.64 desc[UR16][R24.64+0x10], R28 ;  /* 0x0000101c18007986 */ /* 0x000fe8000c101b10 */
[----:B----4-:R1:W-:Y:S04]  /*8ec0*/  STG.E.64 desc[UR16][R22.64+0x10], R14 ;  /* 0x0000100e16007986 */ /* 0x0103e8000c101b10 */
[----:B0-----:R-:W2:Y:S04]  /*8ed0*/  LDL.64 R4, [R0+0x20] ;  /* 0x0000200000047983 */ /* 0x001ea80000100a00 */
[----:B------:R-:W-:Y:S04]  /*8ee0*/  STG.E.64 desc[UR16][R24.64+0x18], R18 ;  /* 0x0000181218007986 */ /* 0x000fe8000c101b10 */
[----:B------:R0:W-:Y:S04]  /*8ef0*/  STG.E.64 desc[UR16][R22.64+0x18], R16 ;  /* 0x0000181016007986 */ /* 0x0001e8000c101b10 */
[----:B-1----:R-:W3:Y:S04]  /*8f00*/  LDL.64 R14, [R0+0x28] ;  /* 0x00002800000e7983 */ /* 0x002ee80000100a00 */
[----:B------:R-:W4:Y:S04]  /*8f10*/  LDL.64 R12, [R8+0x30] ;  /* 0x00003000080c7983 */ /* 0x000f280000100a00 */
[----:B------:R-:W5:Y:S04]  /*8f20*/  LDL.64 R10, [R0+0x30] ;  /* 0x00003000000a7983 */ /* 0x000f680000100a00 */
[----:B0-----:R-:W3:Y:S04]  /*8f30*/  LDL.64 R16, [R8+0x28] ;  /* 0x0000280008107983 */ /* 0x001ee80000100a00 */
[----:B------:R0:W5:Y:S04]  /*8f40*/  LDL.64 R6, [R8+0x38] ;  /* 0x0000380008067983 */ /* 0x0001680000100a00 */
[----:B------:R1:W5:Y:S04]  /*8f50*/  LDL.64 R28, [R0+0x38] ;  /* 0x00003800001c7983 */ /* 0x0003680000100a00 */
[----:B------:R2:W-:Y:S01]  /*8f60*/  STG.E.64 desc[UR16][R24.64+0x20], R20 ;  /* 0x0000201418007986 */ /* 0x0005e2000c101b10 */
[----:B------:R-:W-:-:S04]  /*8f70*/  UIADD3 UR13, UPT, UPT, UR13, 0x10, URZ ;  /* 0x000000100d0d7890 */ /* 0x000fc8000fffe0ff */
[----:B------:R-:W-:Y:S01]  /*8f80*/  UISETP.NE.AND UP0, UPT, UR13, URZ, UPT ;  /* 0x000000ff0d00728c */ /* 0x000fe2000bf05270 */
[----:B0-----:R-:W-:Y:S01]  /*8f90*/  IADD3 R8, PT, PT, R8, 0x80, RZ ;  /* 0x0000008008087810 */ /* 0x001fe20007ffe0ff */
[----:B-1----:R-:W-:Y:S02]  /*8fa0*/  VIADD R0, R0, 0x80 ;  /* 0x0000008000007836 */ /* 0x002fe40000000000 */
[----:B------:R-:W-:Y:S01]  /*8fb0*/  VIADD R27, R27, 0x10 ;  /* 0x000000101b1b7836 */ /* 0x000fe20000000000 */
[----:B--2---:R1:W-:Y:S04]  /*8fc0*/  STG.E.64 desc[UR16][R22.64+0x20], R4 ;  /* 0x0000200416007986 */ /* 0x0043e8000c101b10 */
[----:B---3--:R1:W-:Y:S04]  /*8fd0*/  STG.E.64 desc[UR16][R24.64+0x28], R16 ;  /* 0x0000281018007986 */ /* 0x0083e8000c101b10 */
[----:B------:R1:W-:Y:S04]  /*8fe0*/  STG.E.64 desc[UR16][R22.64+0x28], R14 ;  /* 0x0000280e16007986 */ /* 0x0003e8000c101b10 */
[----:B----4-:R1:W-:Y:S04]  /*8ff0*/  STG.E.64 desc[UR16][R24.64+0x30], R12 ;  /* 0x0000300c18007986 */ /* 0x0103e8000c101b10 */
[----:B-----5:R1:W-:Y:S04]  /*9000*/  STG.E.64 desc[UR16][R22.64+0x30], R10 ;  /* 0x0000300a16007986 */ /* 0x0203e8000c101b10 */
[----:B------:R1:W-:Y:S04]  /*9010*/  STG.E.64 desc[UR16][R24.64+0x38], R6 ;  /* 0x0000380618007986 */ /* 0x0003e8000c101b10 */
[----:B------:R1:W-:Y:S01]  /*9020*/  STG.E.64 desc[UR16][R22.64+0x38], R28 ;  /* 0x0000381c16007986 */ /* 0x0003e2000c101b10 */
[----:B------:R-:W-:Y:S05]  /*9030*/  BRA.U UP0, `(.L_x_395) ;  /* 0xfffffff900d07547 */ /* 0x000fea000b83ffff */
.L_x_394:
[----:B------:R-:W-:Y:S05]  /*9040*/  @!P0 EXIT ;  /* 0x000000000000894d */ /* 0x000fea0003800000 */
[----:B------:R-:W-:Y:S01]  /*9050*/  UISETP.GE.U32.AND UP0, UPT, UR19, 0x8, UPT ;  /* 0x000000081300788c */ /* 0x000fe2000bf06070 */
[----:B------:R-:W-:-:S08]  /*9060*/  ISETP.NE.AND P0, PT, RZ, UR20, PT ;  /* 0x00000014ff007c0c */ /* 0x000fd0000bf05270 */
[----:B------:R-:W-:Y:S05]  /*9070*/  BRA.U !UP0, `(.L_x_396) ;  /* 0x00000001089c7547 */ /* 0x000fea000b800000 */
[----:B------:R-:W-:Y:S01]  /*9080*/  ULEA UR7, UR4, UR18, 0x3 ;  /* 0x0000001204077291 */ /* 0x000fe2000f8e18ff */
[----:B01-3--:R-:W0:Y:S08]  /*9090*/  LDC.64 R6, c[0x0][0x388] ;  /* 0x0000e200ff067b82 */ /* 0x00be300000000a00 */
[----:B------:R-:W3:Y:S01]  /*90a0*/  LDL.64 R18, [UR7+0x258] ;  /* 0x00025807ff127983 */ /* 0x000ee20008100a00 */
[----:B------:R-:W1:Y:S03]  /*90b0*/  LDC.64 R4, c[0x0][0x390] ;  /* 0x0000e400ff047b82 */ /* 0x000e660000000a00 */
[----:B------:R-:W5:Y:S04]  /*90c0*/  LDL.64 R26, [UR7+0x2d0] ;  /* 0x0002d007ff1a7983 */ /* 0x000f680008100a00 */
[----:B------:R-:W5:Y:S04]  /*90d0*/  LDL.64 R24, [UR7+0x260] ;  /* 0x00026007ff187983 */ /* 0x000f680008100a00 */
[----:B----4-:R-:W4:Y:S04]  /*90e0*/  LDL.64 R22, [UR7+0x2d8] ;  /* 0x0002d807ff167983 */ /* 0x010f280008100a00 */
[----:B--2---:R-:W2:Y:S04]  /*90f0*/  LDL.64 R20, [UR7+0x268] ;  /* 0x00026807ff147983 */ /* 0x004ea80008100a00 */
[----:B------:R-:W2:Y:S04]  /*9100*/  LDL.64 R16, [UR7+0x2e0] ;  /* 0x0002e007ff107983 */ /* 0x000ea80008100a00 */
[----:B------:R-:W2:Y:S01]  /*9110*/  LDL.64 R14, [UR7+0x270] ;  /* 0x00027007ff0e7983 */ /* 0x000ea20008100a00 */
[----:B------:R-:W-:-:S03]  /*9120*/  IADD3 R11, PT, PT, R2, UR4, RZ ;  /* 0x00000004020b7c10 */ /* 0x000fc6000fffe0ff */
[----:B------:R-:W2:Y:S02]  /*9130*/  LDL.64 R12, [UR7+0x278] ;  /* 0x00027807ff0c7983 */ /* 0x000ea40008100a00 */
[C---:B0-----:R-:W-:Y:S02]  /*9140*/  IMAD.WIDE R6, R11.reuse, 0x8, R6 ;  /* 0x000000080b067825 */ /* 0x041fe400078e0206 */
[----:B------:R-:W2:Y:S02]  /*9150*/  LDL.64 R28, [UR7+0x2f0] ;  /* 0x0002f007ff1c7983 */ /* 0x000ea40008100a00 */
[----:B-1----:R-:W-:Y:S02]  /*9160*/  IMAD.WIDE R4, R11, 0x8, R4 ;  /* 0x000000080b047825 */ /* 0x002fe400078e0204 */
[----:B------:R-:W2:Y:S04]  /*9170*/  LDL.64 R10, [UR7+0x2e8] ;  /* 0x0002e807ff0a7983 */ /* 0x000ea80008100a00 */
[----:B---3--:R0:W-:Y:S04]  /*9180*/  STG.E.64 desc[UR16][R6.64], R18 ;  /* 0x0000001206007986 */ /* 0x0081e8000c101b10 */
[----:B-----5:R1:W-:Y:S04]  /*9190*/  STG.E.64 desc[UR16][R4.64], R26 ;  /* 0x0000001a04007986 */ /* 0x0203e8000c101b10 */
[----:B------:R3:W-:Y:S04]  /*91a0*/  STG.E.64 desc[UR16][R6.64+0x8], R24 ;  /* 0x0000081806007986 */ /* 0x0007e8000c101b10 */
[----:B----4-:R-:W-:Y:S04]  /*91b0*/  STG.E.64 desc[UR16][R4.64+0x8], R22 ;  /* 0x0000081604007986 */ /* 0x010fe8000c101b10 */
[----:B--2---:R-:W-:Y:S04]  /*91c0*/  STG.E.64 desc[UR16][R6.64+0x10], R20 ;  /* 0x0000101406007986 */ /* 0x004fe8000c101b10 */
[----:B------:R-:W-:Y:S04]  /*91d0*/  STG.E.64 desc[UR16][R4.64+0x10], R16 ;  /* 0x0000101004007986 */ /* 0x000fe8000c101b10 */
[----:B------:R2:W-:Y:S04]  /*91e0*/  STG.E.64 desc[UR16][R6.64+0x18], R14 ;  /* 0x0000180e06007986 */ /* 0x0005e8000c101b10 */
[----:B0-----:R-:W4:Y:S04]  /*91f0*/  LDL.64 R18, [UR7+0x2f8] ;  /* 0x0002f807ff127983 */ /* 0x001f280008100a00 */
[----:B-1----:R-:W5:Y:S04]  /*9200*/  LDL.64 R26, [UR7+0x288] ;  /* 0x00028807ff1a7983 */ /* 0x002f680008100a00 */
[----:B---3--:R-:W3:Y:S04]  /*9210*/  LDL.64 R24, [UR7+0x300] ;  /* 0x00030007ff187983 */ /* 0x008ee80008100a00 */
[----:B--2---:R-:W2:Y:S04]  /*9220*/  LDL.64 R14, [UR7+0x280] ;  /* 0x00028007ff0e7983 */ /* 0x004ea80008100a00 */
[----:B------:R-:W3:Y:S04]  /*9230*/  LDL.64 R22, [UR7+0x290] ;  /* 0x00029007ff167983 */ /* 0x000ee80008100a00 */
[----:B------:R-:W3:Y:S04]  /*9240*/  LDL.64 R20, [UR7+0x308] ;  /* 0x00030807ff147983 */ /* 0x000ee80008100a00 */
[----:B------:R0:W-:Y:S04]  /*9250*/  STG.E.64 desc[UR16][R4.64+0x18], R10 ;  /* 0x0000180a04007986 */ /* 0x0001e8000c101b10 */
[----:B------:R0:W-:Y:S04]  /*9260*/  STG.E.64 desc[UR16][R6.64+0x20], R12 ;  /* 0x0000200c06007986 */ /* 0x0001e8000c101b10 */
[----:B------:R0:W-:Y:S01]  /*9270*/  STG.E.64 desc[UR16][R4.64+0x20], R28 ;  /* 0x0000201c04007986 */ /* 0x0001e2000c101b10 */
[----:B------:R-:W-:-:S03]  /*9280*/  UIADD3 UR4, UPT, UPT, UR4, 0x8, URZ ;  /* 0x0000000804047890 */ /* 0x000fc6000fffe0ff */
[----:B--2---:R0:W-:Y:S04]  /*9290*/  STG.E.64 desc[UR16][R6.64+0x28], R14 ;  /* 0x0000280e06007986 */ /* 0x0041e8000c101b10 */
[----:B----4-:R0:W-:Y:S04]  /*92a0*/  STG.E.64 desc[UR16][R4.64+0x28], R18 ;  /* 0x0000281204007986 */ /* 0x0101e8000c101b10 */
[----:B-----5:R0:W-:Y:S04]  /*92b0*/  STG.E.64 desc[UR16][R6.64+0x30], R26 ;  /* 0x0000301a06007986 */ /* 0x0201e8000c101b10 */
[----:B---3--:R0:W-:Y:S04]  /*92c0*/  STG.E.64 desc[UR16][R4.64+0x30], R24 ;  /* 0x0000301804007986 */ /* 0x0081e8000c101b10 */
[----:B------:R0:W-:Y:S04]  /*92d0*/  STG.E.64 desc[UR16][R6.64+0x38], R22 ;  /* 0x0000381606007986 */ /* 0x0001e8000c101b10 */
[----:B------:R0:W-:Y:S02]  /*92e0*/  STG.E.64 desc[UR16][R4.64+0x38], R20 ;  /* 0x0000381404007986 */ /* 0x0001e4000c101b10 */
.L_x_396:
[----:B------:R-:W-:Y:S05]  /*92f0*/  @!P0 EXIT ;  /* 0x000000000000894d */ /* 0x000fea0003800000 */
[----:B------:R-:W-:-:S09]  /*9300*/  UISETP.GE.U32.AND UP0, UPT, UR20, 0x4, UPT ;  /* 0x000000041400788c */ /* 0x000fd2000bf06070 */
[----:B------:R-:W-:Y:S05]  /*9310*/  BRA.U !UP0, `(.L_x_397) ;  /* 0x00000001085c7547 */ /* 0x000fea000b800000 */
[----:B------:R-:W-:Y:S01]  /*9320*/  ULEA UR7, UR4, UR18, 0x3 ;  /* 0x0000001204077291 */ /* 0x000fe2000f8e18ff */
[----:B01----:R-:W0:Y:S08]  /*9330*/  LDC.64 R24, c[0x0][0x388] ;  /* 0x0000e200ff187b82 */ /* 0x003e300000000a00 */
[----:B--2-4-:R-:W2:Y:S01]  /*9340*/  LDL.64 R20, [UR7+0x258] ;  /* 0x00025807ff147983 */ /* 0x014ea20008100a00 */
[----:B------:R-:W1:Y:S03]  /*9350*/  LDC.64 R22, c[0x0][0x390] ;  /* 0x0000e400ff167b82 */ /* 0x000e660000000a00 */
[----:B------:R-:W4:Y:S04]  /*9360*/  LDL.64 R18, [UR7+0x2d0] ;  /* 0x0002d007ff127983 */ /* 0x000f280008100a00 */
[----:B------:R-:W5:Y:S04]  /*9370*/  LDL.64 R16, [UR7+0x260] ;  /* 0x00026007ff107983 */ /* 0x000f680008100a00 */
[----:B------:R-:W5:Y:S04]  /*9380*/  LDL.64 R14, [UR7+0x2d8] ;  /* 0x0002d807ff0e7983 */ /* 0x000f680008100a00 */
[----:B------:R-:W5:Y:S04]  /*9390*/  LDL.64 R12, [UR7+0x268] ;  /* 0x00026807ff0c7983 */ /* 0x000f680008100a00 */
[----:B------:R-:W5:Y:S04]  /*93a0*/  LDL.64 R10, [UR7+0x2e0] ;  /* 0x0002e007ff0a7983 */ /* 0x000f680008100a00 */
[----:B---3--:R-:W3:Y:S04]  /*93b0*/  LDL.64 R6, [UR7+0x270] ;  /* 0x00027007ff067983 */ /* 0x008ee80008100a00 */
[----:B------:R-:W3:Y:S01]  /*93c0*/  LDL.64 R4, [UR7+0x2e8] ;  /* 0x0002e807ff047983 */ /* 0x000ee20008100a00 */
[----:B------:R-:W-:Y:S01]  /*93d0*/  VIADD R27, R2, UR4 ;  /* 0x00000004021b7c36 */ /* 0x000fe20008000000 */
[----:B------:R-:W-:-:S03]  /*93e0*/  UIADD3 UR4, UPT, UPT, UR4, 0x4, URZ ;  /* 0x0000000404047890 */ /* 0x000fc6000fffe0ff */
[----:B0-----:R-:W-:-:S04]  /*93f0*/  IMAD.WIDE R24, R27, 0x8, R24 ;  /* 0x000000081b187825 */ /* 0x001fc800078e0218 */
[----:B-1----:R-:W-:Y:S01]  /*9400*/  IMAD.WIDE R22, R27, 0x8, R22 ;  /* 0x000000081b167825 */ /* 0x002fe200078e0216 */
[----:B--2---:R0:W-:Y:S04]  /*9410*/  STG.E.64 desc[UR16][R24.64], R20 ;  /* 0x0000001418007986 */ /* 0x0041e8000c101b10 */
[----:B----4-:R0:W-:Y:S04]  /*9420*/  STG.E.64 desc[UR16][R22.64], R18 ;  /* 0x0000001216007986 */ /* 0x0101e8000c101b10 */
[----:B-----5:R0:W-:Y:S04]  /*9430*/  STG.E.64 desc[UR16][R24.64+0x8], R16 ;  /* 0x0000081018007986 */ /* 0x0201e8000c101b10 */
[----:B------:R0:W-:Y:S04]  /*9440*/  STG.E.64 desc[UR16][R22.64+0x8], R14 ;  /* 0x0000080e16007986 */ /* 0x0001e8000c101b10 */
[----:B------:R0:W-:Y:S04]  /*9450*/  STG.E.64 desc[UR16][R24.64+0x10], R12 ;  /* 0x0000100c18007986 */ /* 0x0001e8000c101b10 */
[----:B------:R0:W-:Y:S04]  /*9460*/  STG.E.64 desc[UR16][R22.64+0x10], R10 ;  /* 0x0000100a16007986 */ /* 0x0001e8000c101b10 */
[----:B---3--:R0:W-:Y:S04]  /*9470*/  STG.E.64 desc[UR16][R24.64+0x18], R6 ;  /* 0x0000180618007986 */ /* 0x0081e8000c101b10 */
[----:B------:R0:W-:Y:S02]  /*9480*/  STG.E.64 desc[UR16][R22.64+0x18], R4 ;  /* 0x0000180416007986 */ /* 0x0001e4000c101b10 */
.L_x_397:
[----:B------:R-:W-:-:S13]  /*9490*/  ISETP.NE.AND P0, PT, R9, RZ, PT ;  /* 0x000000ff0900720c */ /* 0x000fda0003f05270 */
[----:B------:R-:W-:Y:S05]  /*94a0*/  @!P0 EXIT ;  /* 0x000000000000894d */ /* 0x000fea0003800000 */
[----:B------:R-:W5:Y:S01]  /*94b0*/  LDCU UR7, c[0x0][0x3a0] ;  /* 0x00007400ff0777ac */ /* 0x000f620008000800 */
[----:B01-3--:R-:W0:Y:S01]  /*94c0*/  LDC.64 R4, c[0x0][0x390] ;  /* 0x0000e400ff047b82 */ /* 0x00be220000000a00 */
[----:B------:R-:W-:Y:S01]  /*94d0*/  MOV R2, UR4 ;  /* 0x0000000400027c02 */ /* 0x000fe20008000f00 */
[----:B------:R-:W-:Y:S02]  /*94e0*/  UIADD3 UR5, UPT, UPT, UR6, UR5, URZ ;  /* 0x0000000506057290 */ /* 0x000fe4000fffe0ff */
[----:B------:R-:W-:Y:S02]  /*94f0*/  UIMAD UR8, UR4, 0x8, UR8 ;  /* 0x00000008040878a4 */ /* 0x000fe4000f8e0208 */
[----:B------:R-:W-:Y:S02]  /*9500*/  UIMAD UR4, UR4, 0x8, UR9 ;  /* 0x00000008040478a4 */ /* 0x000fe4000f8e0209 */
[----:B------:R-:W1:Y:S02]  /*9510*/  LDC.64 R6, c[0x0][0x388] ;  /* 0x0000e200ff067b82 */ /* 0x000e640000000a00 */
[----:B--2---:R-:W-:-:S02]  /*9520*/  IMAD.U32 R16, RZ, RZ, UR8 ;  /* 0x00000008ff107e24 */ /* 0x004fc4000f8e00ff */
[----:B------:R-:W-:Y:S01]  /*9530*/  MOV R14, UR4 ;  /* 0x00000004000e7c02 */ /* 0x000fe20008000f00 */
[----:B-----5:R-:W-:-:S04]  /*9540*/  IMAD.U32 R0, RZ, RZ, UR7 ;  /* 0x00000007ff007e24 */ /* 0x020fc8000f8e00ff */
[----:B------:R-:W-:Y:S02]  /*9550*/  IMAD R3, R0, UR5, R3 ;  /* 0x0000000500037c24 */ /* 0x000fe4000f8e0203 */
[----:B------:R-:W-:Y:S02]  /*9560*/  IMAD.MOV R0, RZ, RZ, -R9 ;  /* 0x000000ffff007224 */ /* 0x000fe400078e0a09 */
[----:B------:R-:W-:-:S07]  /*9570*/  IMAD R15, R3, UR7, R2 ;  /* 0x00000007030f7c24 */ /* 0x000fce000f8e0202 */
.L_x_398:
[----:B--2---:R2:W3:Y:S04]  /*9580*/  LDL.64 R10, [R14] ;  /* 0x000000000e0a7983 */ /* 0x0044e80000100a00 */
[----:B------:R5:W4:Y:S01]  /*9590*/  LDL.64 R12, [R16] ;  /* 0x00000000100c7983 */ /* 0x000b220000100a00 */
[----:B-1----:R-:W-:Y:S01]  /*95a0*/  IMAD.WIDE R8, R15, 0x8, R6 ;  /* 0x000000080f087825 */ /* 0x002fe200078e0206 */
[----:B--2---:R-:W-:-:S03]  /*95b0*/  IADD3 R14, PT, PT, R14, 0x8, RZ ;  /* 0x000000080e0e7810 */ /* 0x004fc60007ffe0ff */
[----:B0-----:R-:W-:-:S04]  /*95c0*/  IMAD.WIDE R2, R15, 0x8, R4 ;  /* 0x000000080f027825 */ /* 0x001fc800078e0204 */
[----:B------:R-:W-:Y:S02]  /*95d0*/  VIADD R0, R0, 0x1 ;  /* 0x0000000100007836 */ /* 0x000fe40000000000 */
[----:B------:R-:W-:Y:S02]  /*95e0*/  VIADD R15, R15, 0x1 ;  /* 0x000000010f0f7836 */ /* 0x000fe40000000000 */
[----:B-----5:R-:W-:Y:S01]  /*95f0*/  VIADD R16, R16, 0x8 ;  /* 0x0000000810107836 */ /* 0x020fe20000000000 */
[----:B------:R-:W-:Y:S01]  /*9600*/  ISETP.NE.AND P0, PT, R0, RZ, PT ;  /* 0x000000ff0000720c */ /* 0x000fe20003f05270 */
[----:B---3--:R2:W-:Y:S04]  /*9610*/  STG.E.64 desc[UR16][R8.64], R10 ;  /* 0x0000000a08007986 */ /* 0x0085e8000c101b10 */
[----:B----4-:R2:W-:Y:S08]  /*9620*/  STG.E.64 desc[UR16][R2.64], R12 ;  /* 0x0000000c02007986 */ /* 0x0105f0000c101b10 */
[----:B------:R-:W-:Y:S05]  /*9630*/  @P0 BRA `(.L_x_398) ;  /* 0xfffffffc00d00947 */ /* 0x000fea000383ffff */
[----:B------:R-:W-:Y:S05]  /*9640*/  EXIT ;  /* 0x000000000000794d */ /* 0x000fea0003800000 */
        .weak           $__internal_2_$__cuda_sm20_dblrcp_rn_slowpath_v3
        .type           $__internal_2_$__cuda_sm20_dblrcp_rn_slowpath_v3,@function
        .size           $__internal_2_$__cuda_sm20_dblrcp_rn_slowpath_v3,(.L_x_406 - $__internal_2_$__cuda_sm20_dblrcp_rn_slowpath_v3)
$__internal_2_$__cuda_sm20_dblrcp_rn_slowpath_v3:
[----:B------:R-:W-:Y:S01]  /*9650*/  DSETP.GTU.AND P1, PT, |R12|, +INF , PT ;  /* 0x7ff000000c00742a */ /* 0x000fe20003f2c200 */
[----:B------:R-:W-:-:S13]  /*9660*/  BSSY.RECONVERGENT B4, `(.L_x_399) ;  /* 0x0000024000047945 */ /* 0x000fda0003800200 */
[----:B------:R-:W-:Y:S05]  /*9670*/  @P1 BRA `(.L_x_400) ;  /* 0x0000000000801947 */ /* 0x000fea0003800000 */
[----:B------:R-:W-:-:S05]  /*9680*/  LOP3.LUT R16, R13, 0x7fffffff, RZ, 0xc0, !PT ;  /* 0x7fffffff0d107812 */ /* 0x000fca00078ec0ff */
[----:B------:R-:W-:-:S05]  /*9690*/  VIADD R14, R16, 0xffffffff ;  /* 0xffffffff100e7836 */ /* 0x000fca0000000000 */
[----:B------:R-:W-:-:S13]  /*96a0*/  ISETP.GE.U32.AND P1, PT, R14, 0x7fefffff, PT ;  /* 0x7fefffff0e00780c */ /* 0x000fda0003f26070 */
[----:B------:R-:W-:Y:S02]  /*96b0*/  @P1 LOP3.LUT R15, R13, 0x7ff00000, RZ, 0x3c, !PT ;  /* 0x7ff000000d0f1812 */ /* 0x000fe400078e3cff */
[----:B------:R-:W-:Y:S01]  /*96c0*/  @P1 MOV R14, RZ ;  /* 0x000000ff000e1202 */ /* 0x000fe20000000f00 */
[----:B------:R-:W-:Y:S06]  /*96d0*/  @P1 BRA `(.L_x_401) ;  /* 0x0000000000701947 */ /* 0x000fec0003800000 */
[----:B------:R-:W-:-:S13]  /*96e0*/  ISETP.GE.U32.AND P1, PT, R16, 0x1000001, PT ;  /* 0x010000011000780c */ /* 0x000fda0003f26070 */
[----:B------:R-:W-:Y:S05]  /*96f0*/  @!P1 BRA `(.L_x_402) ;  /* 0x0000000000389947 */ /* 0x000fea0003800000 */
[----:B------:R-:W-:Y:S01]  /*9700*/  VIADD R15, R13, 0xc0200000 ;  /* 0xc02000000d0f7836 */ /* 0x000fe20000000000 */
[----:B------:R-:W-:Y:S01]  /*9710*/  MOV R16, R21 ;  /* 0x0000001500107202 */ /* 0x000fe20000000f00 */
[----:B------:R-:W-:Y:S02]  /*9720*/  IMAD.MOV.U32 R14, RZ, RZ, R12 ;  /* 0x000000ffff0e7224 */ /* 0x000fe400078e000c */
        /* <DEDUP_REMOVED lines=11> */
.L_x_402:
        /* <DEDUP_REMOVED lines=10> */
.L_x_400:
[----:B------:R-:W-:Y:S01]  /*9880*/  LOP3.LUT R15, R13, 0x80000, RZ, 0xfc, !PT ;  /* 0x000800000d0f7812 */ /* 0x000fe200078efcff */
[----:B------:R-:W-:-:S07]  /*9890*/  IMAD.MOV.U32 R14, RZ, RZ, R12 ;  /* 0x000000ffff0e7224 */ /* 0x000fce00078e000c */
.L_x_401:
[----:B------:R-:W-:Y:S05]  /*98a0*/  BSYNC.RECONVERGENT B4 ;  /* 0x0000000000047941 */ /* 0x000fea0003800200 */
.L_x_399:
[----:B------:R-:W-:Y:S01]  /*98b0*/  MOV R12, R8 ;  /* 0x00000008000c7202 */ /* 0x000fe20000000f00 */
[----:B------:R-:W-:-:S04]  /*98c0*/  IMAD.MOV.U32 R13, RZ, RZ, 0x0 ;  /* 0x00000000ff0d7424 */ /* 0x000fc800078e00ff */
[----:B------:R-:W-:Y:S05]  /*98d0*/  RET.REL.NODEC R12 `(_Z27decode_columns_cubic_kernelPdS_S_diii) ;  /* 0xffffff640cc87950 */ /* 0x000fea0003c3ffff */
.L_x_403:
        /* <DEDUP_REMOVED lines=10> */
.L_x_406:


//--------------------- .nv.shared.reserved.0     --------------------------
	.section	.nv.shared.reserved.0,"aw",@nobits
	.weak		__nv_reservedSMEM_offset_0_alias
	.size		__nv_reservedSMEM_offset_0_alias, 0, 64
	.other		__nv_reservedSMEM_offset_0_alias,@"STO_CUDA_RESERVED_SHARED STV_DEFAULT"
__nv_reservedSMEM_offset_0_alias:
	.zero		0
	.zero		64


//--------------------- .nv.global                --------------------------
	.section	.nv.global,"aw",@nobits
.nv.global:
	.type		_ZN34_INTERNAL_6a08df4c_4_k_cu_2726d3526thrust24THRUST_300001_SM_1000_NS12placeholders2_5E,@object
	.size		_ZN34_INTERNAL_6a08df4c_4_k_cu_2726d3526thrust24THRUST_300001_SM_1000_NS12placeholders2_5E,(_ZN34_INTERNAL_6a08df4c_4_k_cu_2726d3524cuda3std3__45__cpo6cbeginE - _ZN34_INTERNAL_6a08df4c_4_k_cu_2726d3526thrust24THRUST_300001_SM_1000_NS12placeholders2_5E)
_ZN34_INTERNAL_6a08df4c_4_k_cu_2726d3526thrust24THRUST_300001_SM_1000_NS12placeholders2_5E:
	.zero		1
	.type		_ZN34_INTERNAL_6a08df4c_4_k_cu_2726d3524cuda3std3__45__cpo6cbeginE,@object
	.size		_ZN34_INTERNAL_6a08df4c_4_k_cu_2726d3524cuda3std3__45__cpo6cbeginE,(_ZN34_INTERNAL_6a08df4c_4_k_cu_2726d3524cuda3std6ranges3__45__cpo6cbeginE - _ZN34_INTERNAL_6a08df4c_4_k_cu_2726d3524cuda3std3__45__cpo6cbeginE)
_ZN34_INTERNAL_6a08df4c_4_k_cu_2726d3524cuda3std3__45__cpo6cbeginE:
	.zero		1
	.type		_ZN34_INTERNAL_6a08df4c_4_k_cu_2726d3524cuda3std6ranges3__45__cpo6cbeginE,@object
	.size		_ZN34_INTERNAL_6a08df4c_4_k_cu_2726d3524cuda3std6ranges3__45__cpo6cbeginE,(_ZN34_INTERNAL_6a08df4c_4_k_cu_2726d3524cuda3std3__48in_placeE - _ZN34_INTERNAL_6a08df4c_4_k_cu_2726d3524cuda3std6ranges3__45__cpo6cbeginE)
_ZN34_INTERNAL_6a08df4c_4_k_cu_2726d3524cuda3std6ranges3__45__cpo6cbeginE:
	.zero		1
	.type		_ZN34_INTERNAL_6a08df4c_4_k_cu_2726d3524cuda3std3__48in_placeE,@object
	.size		_ZN34_INTERNAL_6a08df4c_4_k_cu_2726d3524cuda3std3__48in_placeE,(_ZN34_INTERNAL_6a08df4c_4_k_cu_2726d3524cuda3std6ranges3__45__cpo4sizeE - _ZN34_INTERNAL_6a08df4c_4_k_cu_2726d3524cuda3std3__48in_placeE)
_ZN34_INTERNAL_6a08df4c_4_k_cu_2726d3524cuda3std3__48in_placeE:
	.zero		1
	.type		_ZN34_INTERNAL_6a08df4c_4_k_cu_2726d3524cuda3std6ranges3__45__cpo4sizeE,@object
	.size		_ZN34_INTERNAL_6a08df4c_4_k_cu_2726d3524cuda3std6ranges3__45__cpo4sizeE,(_ZN34_INTERNAL_6a08df4c_4_k_cu_2726d3526thrust24THRUST_300001_SM_1000_NS12placeholders2_9E - _ZN34_INTERNAL_6a08df4c_4_k_cu_2726d3524cuda3std6ranges3__45__cpo4sizeE)
_ZN34_INTERNAL_6a08df4c_4_k_cu_2726d3524cuda3std6ranges3__45__cpo4sizeE:
	.zero		1
	.type		_ZN34_INTERNAL_6a08df4c_4_k_cu_2726d3526thrust24THRUST_300001_SM_1000_NS12placeholders2_9E,@object
	.size		_ZN34_INTERNAL_6a08df4c_4_k_cu_2726d3526thrust24THRUST_300001_SM_1000_NS12placeholders2_9E,(_ZN34_INTERNAL_6a08df4c_4_k_cu_2726d3524cuda3std3__45__cpo7crbeginE - _ZN34_INTERNAL_6a08df4c_4_k_cu_2726d3526thrust24THRUST_300001_SM_1000_NS12placeholders2_9E)
_ZN34_INTERNAL_6a08df4c_4_k_cu_2726d3526thrust24THRUST_300001_SM_1000_NS12placeholders2_9E:
	.zero		1
	.type		_ZN34_INTERNAL_6a08df4c_4_k_cu_2726d3524cuda3std3__45__cpo7crbeginE,@object
	.size		_ZN34_INTERNAL_6a08df4c_4_k_cu_2726d3524cuda3std3__45__cpo7crbeginE,(_ZN34_INTERNAL_6a08df4c_4_k_cu_2726d3524cuda3std6ranges3__45__cpo4nextE - _ZN34_INTERNAL_6a08df4c_4_k_cu_2726d3524cuda3std3__45__cpo7crbeginE)
_ZN34_INTERNAL_6a08df4c_4_k_cu_2726d3524cuda3std3__45__cpo7crbeginE:
	.zero		1
	.type		_ZN34_INTERNAL_6a08df4c_4_k_cu_2726d3524cuda3std6ranges3__45__cpo4nextE,@object
	.size		_ZN34_INTERNAL_6a08df4c_4_k_cu_2726d3524cuda3std6ranges3__45__cpo4nextE,(_ZN34_INTERNAL_6a08df4c_4_k_cu_2726d3524cuda3std6ranges3__45__cpo4swapE - _ZN34_INTERNAL_6a08df4c_4_k_cu_2726d3524cuda3std6ranges3__45__cpo4nextE)
_ZN34_INTERNAL_6a08df4c_4_k_cu_2726d3524cuda3std6ranges3__45__cpo4nextE:
	.zero		1
	.type		_ZN34_INTERNAL_6a08df4c_4_k_cu_2726d3524cuda3std6ranges3__45__cpo4swapE,@object
	.size		_ZN34_INTERNAL_6a08df4c_4_k_cu_2726d3524cuda3std6ranges3__45__cpo4swapE,(_ZN34_INTERNAL_6a08df4c_4_k_cu_2726d3526thrust24THRUST_300001_SM_1000_NS12placeholders2_1E - _ZN34_INTERNAL_6a08df4c_4_k_cu_2726d3524cuda3std6ranges3__45__cpo4swapE)
_ZN34_INTERNAL_6a08df4c_4_k_cu_2726d3524cuda3std6ranges3__45__cpo4swapE:
	.zero		1
	.type		_ZN34_INTERNAL_6a08df4c_4_k_cu_2726d3526thrust24THRUST_300001_SM_1000_NS12placeholders2_1E,@object
	.size		_ZN34_INTERNAL_6a08df4c_4_k_cu_2726d3526thrust24THRUST_300001_SM_1000_NS12placeholders2_1E,(_ZN34_INTERNAL_6a08df4c_4_k_cu_2726d3526thrust24THRUST_300001_SM_1000_NS12placeholders2_3E - _ZN34_INTERNAL_6a08df4c_4_k_cu_2726d3526thrust24THRUST_300001_SM_1000_NS12placeholders2_1E)
_ZN34_INTERNAL_6a08df4c_4_k_cu_2726d3526thrust24THRUST_300001_SM_1000_NS12placeholders2_1E:
	.zero		1
	.type		_ZN34_INTERNAL_6a08df4c_4_k_cu_2726d3526thrust24THRUST_300001_SM_1000_NS12placeholders2_3E,@object
	.size		_ZN34_INTERNAL_6a08df4c_4_k_cu_2726d3526thrust24THRUST_300001_SM_1000_NS12placeholders2_3E,(_ZN34_INTERNAL_6a08df4c_4_k_cu_2726d3524cuda3std3__45__cpo5beginE - _ZN34_INTERNAL_6a08df4c_4_k_cu_2726d3526thrust24THRUST_300001_SM_1000_NS12placeholders2_3E)
_ZN34_INTERNAL_6a08df4c_4_k_cu_2726d3526thrust24THRUST_300001_SM_1000_NS12placeholders2_3E:
	.zero		1
	.type		_ZN34_INTERNAL_6a08df4c_4_k_cu_2726d3524cuda3std3__45__cpo5beginE,@object
	.size		_ZN34_INTERNAL_6a08df4c_4_k_cu_2726d3524cuda3std3__45__cpo5beginE,(_ZN34_INTERNAL_6a08df4c_4_k_cu_2726d3524cuda3std6ranges3__45__cpo5beginE - _ZN34_INTERNAL_6a08df4c_4_k_cu_2726d3524cuda3std3__45__cpo5beginE)
_ZN34_INTERNAL_6a08df4c_4_k_cu_2726d3524cuda3std3__45__cpo5beginE:
	.zero		1
	.type		_ZN34_INTERNAL_6a08df4c_4_k_cu_2726d3524cuda3std6ranges3__45__cpo5beginE,@object
	.size		_ZN34_INTERNAL_6a08df4c_4_k_cu_2726d3524cuda3std6ranges3__45__cpo5beginE,(_ZN34_INTERNAL_6a08df4c_4_k_cu_2726d3524cuda3std3__436_GLOBAL__N__6a08df4c_4_k_cu_2726d3526ignoreE - _ZN34_INTERNAL_6a08df4c_4_k_cu_2726d3524cuda3std6ranges3__45__cpo5beginE)
_ZN34_INTERNAL_6a08df4c_4_k_cu_2726d3524cuda3std6ranges3__45__cpo5beginE:
	.zero		1
	.type		_ZN34_INTERNAL_6a08df4c_4_k_cu_2726d3524cuda3std3__436_GLOBAL__N__6a08df4c_4_k_cu_2726d3526ignoreE,@object
	.size		_ZN34_INTERNAL_6a08df4c_4_k_cu_2726d3524cuda3std3__436_GLOBAL__N__6a08df4c_4_k_cu_2726d3526ignoreE,(_ZN34_INTERNAL_6a08df4c_4_k_cu_2726d3524cuda3std6ranges3__45__cpo4dataE - _ZN34_INTERNAL_6a08df4c_4_k_cu_2726d3524cuda3std3__436_GLOBAL__N__6a08df4c_4_k_cu_2726d3526ignoreE)
_ZN34_INTERNAL_6a08df4c_4_k_cu_2726d3524cuda3std3__436_GLOBAL__N__6a08df4c_4_k_cu_2726d3526ignoreE:
	.zero		1
	.type		_ZN34_INTERNAL_6a08df4c_4_k_cu_2726d3524cuda3std6ranges3__45__cpo4dataE,@object
	.size		_ZN34_INTERNAL_6a08df4c_4_k_cu_2726d3524cuda3std6ranges3__45__cpo4dataE,(_ZN34_INTERNAL_6a08df4c_4_k_cu_2726d3526thrust24THRUST_300001_SM_1000_NS12placeholders2_7E - _ZN34_INTERNAL_6a08df4c_4_k_cu_2726d3524cuda3std6ranges3__45__cpo4dataE)
_ZN34_INTERNAL_6a08df4c_4_k_cu_2726d3524cuda3std6ranges3__45__cpo4dataE:
	.zero		1
	.type		_ZN34_INTERNAL_6a08df4c_4_k_cu_2726d3526thrust24THRUST_300001_SM_1000_NS12placeholders2_7E,@object
	.size		_ZN34_INTERNAL_6a08df4c_4_k_cu_2726d3526thrust24THRUST_300001_SM_1000_NS12placeholders2_7E,(_ZN34_INTERNAL_6a08df4c_4_k_cu_2726d3524cuda3std3__45__cpo6rbeginE - _ZN34_INTERNAL_6a08df4c_4_k_cu_2726d3526thrust24THRUST_300001_SM_1000_NS12placeholders2_7E)
_ZN34_INTERNAL_6a08df4c_4_k_cu_2726d3526thrust24THRUST_300001_SM_1000_NS12placeholders2_7E:
	.zero		1
	.type		_ZN34_INTERNAL_6a08df4c_4_k_cu_2726d3524cuda3std3__45__cpo6rbeginE,@object
	.size		_ZN34_INTERNAL_6a08df4c_4_k_cu_2726d3524cuda3std3__45__cpo6rbeginE,(_ZN34_INTERNAL_6a08df4c_4_k_cu_2726d3524cuda3std6ranges3__45__cpo7advanceE - _ZN34_INTERNAL_6a08df4c_4_k_cu_2726d3524cuda3std3__45__cpo6rbeginE)
_ZN34_INTERNAL_6a08df4c_4_k_cu_2726d3524cuda3std3__45__cpo6rbeginE:
	.zero		1
	.type		_ZN34_INTERNAL_6a08df4c_4_k_cu_2726d3524cuda3std6ranges3__45__cpo7advanceE,@object
	.size		_ZN34_INTERNAL_6a08df4c_4_k_cu_2726d3524cuda3std6ranges3__45__cpo7advanceE,(_ZN34_INTERNAL_6a08df4c_4_k_cu_2726d3524cuda3std3__47nulloptE - _ZN34_INTERNAL_6a08df4c_4_k_cu_2726d3524cuda3std6ranges3__45__cpo7advanceE)
_ZN34_INTERNAL_6a08df4c_4_k_cu_2726d3524cuda3std6ranges3__45__cpo7advanceE:
	.zero		1
	.type		_ZN34_INTERNAL_6a08df4c_4_k_cu_2726d3524cuda3std3__47nulloptE,@object
	.size		_ZN34_INTERNAL_6a08df4c_4_k_cu_2726d3524cuda3std3__47nulloptE,(_ZN34_INTERNAL_6a08df4c_4_k_cu_2726d3524cuda3std6ranges3__45__cpo8distanceE - _ZN34_INTERNAL_6a08df4c_4_k_cu_2726d3524cuda3std3__47nulloptE)
_ZN34_INTERNAL_6a08df4c_4_k_cu_2726d3524cuda3std3__47nulloptE:
	.zero		1
	.type		_ZN34_INTERNAL_6a08df4c_4_k_cu_2726d3524cuda3std6ranges3__45__cpo8distanceE,@object
	.size		_ZN34_INTERNAL_6a08df4c_4_k_cu_2726d3524cuda3std6ranges3__45__cpo8distanceE,(_ZN34_INTERNAL_6a08df4c_4_k_cu_2726d3526thrust24THRUST_300001_SM_1000_NS12placeholders2_6E - _ZN34_INTERNAL_6a08df4c_4_k_cu_2726d3524cuda3std6ranges3__45__cpo8distanceE)
_ZN34_INTERNAL_6a08df4c_4_k_cu_2726d3524cuda3std6ranges3__45__cpo8distanceE:
	.zero		1
	.type		_ZN34_INTERNAL_6a08df4c_4_k_cu_2726d3526thrust24THRUST_300001_SM_1000_NS12placeholders2_6E,@object
	.size		_ZN34_INTERNAL_6a08df4c_4_k_cu_2726d3526thrust24THRUST_300001_SM_1000_NS12placeholders2_6E,(_ZN34_INTERNAL_6a08df4c_4_k_cu_2726d3524cuda3std3__45__cpo4cendE - _ZN34_INTERNAL_6a08df4c_4_k_cu_2726d3526thrust24THRUST_300001_SM_1000_NS12placeholders2_6E)
_ZN34_INTERNAL_6a08df4c_4_k_cu_2726d3526thrust24THRUST_300001_SM_1000_NS12placeholders2_6E:
	.zero		1
	.type		_ZN34_INTERNAL_6a08df4c_4_k_cu_2726d3524cuda3std3__45__cpo4cendE,@object
	.size		_ZN34_INTERNAL_6a08df4c_4_k_cu_2726d3524cuda3std3__45__cpo4cendE,(_ZN34_INTERNAL_6a08df4c_4_k_cu_2726d3524cuda3std6ranges3__45__cpo4cendE - _ZN34_INTERNAL_6a08df4c_4_k_cu_2726d3524cuda3std3__45__cpo4cendE)
_ZN34_INTERNAL_6a08df4c_4_k_cu_2726d3524cuda3std3__45__cpo4cendE:
	.zero		1
	.type		_ZN34_INTERNAL_6a08df4c_4_k_cu_2726d3524cuda3std6ranges3__45__cpo4cendE,@object
	.size		_ZN34_INTERNAL_6a08df4c_4_k_cu_2726d3524cuda3std6ranges3__45__cpo4cendE,(_ZN34_INTERNAL_6a08df4c_4_k_cu_2726d3524cuda3std3__420unreachable_sentinelE - _ZN34_INTERNAL_6a08df4c_4_k_cu_2726d3524cuda3std6ranges3__45__cpo4cendE)
_ZN34_INTERNAL_6a08df4c_4_k_cu_2726d3524cuda3std6ranges3__45__cpo4cendE:
	.zero		1
	.type		_ZN34_INTERNAL_6a08df4c_4_k_cu_2726d3524cuda3std3__420unreachable_sentinelE,@object
	.size		_ZN34_INTERNAL_6a08df4c_4_k_cu_2726d3524cuda3std3__420unreachable_sentinelE,(_ZN34_INTERNAL_6a08df4c_4_k_cu_2726d3524cuda3std6ranges3__45__cpo5ssizeE - _ZN34_INTERNAL_6a08df4c_4_k_cu_2726d3524cuda3std3__420unreachable_sentinelE)
_ZN34_INTERNAL_6a08df4c_4_k_cu_2726d3524cuda3std3__420unreachable_sentinelE:
	.zero		1
	.type		_ZN34_INTERNAL_6a08df4c_4_k_cu_2726d3524cuda3std6ranges3__45__cpo5ssizeE,@object
	.size		_ZN34_INTERNAL_6a08df4c_4_k_cu_2726d3524cuda3std6ranges3__45__cpo5ssizeE,(_ZN34_INTERNAL_6a08df4c_4_k_cu_2726d3526thrust24THRUST_300001_SM_1000_NS12placeholders3_10E - _ZN34_INTERNAL_6a08df4c_4_k_cu_2726d3524cuda3std6ranges3__45__cpo5ssizeE)
_ZN34_INTERNAL_6a08df4c_4_k_cu_2726d3524cuda3std6ranges3__45__cpo5ssizeE:
	.zero		1
	.type		_ZN34_INTERNAL_6a08df4c_4_k_cu_2726d3526thrust24THRUST_300001_SM_1000_NS12placeholders3_10E,@object
	.size		_ZN34_INTERNAL_6a08df4c_4_k_cu_2726d3526thrust24THRUST_300001_SM_1000_NS12placeholders3_10E,(_ZN34_INTERNAL_6a08df4c_4_k_cu_2726d3524cuda3std3__45__cpo5crendE - _ZN34_INTERNAL_6a08df4c_4_k_cu_2726d3526thrust24THRUST_300001_SM_1000_NS12placeholders3_10E)
_ZN34_INTERNAL_6a08df4c_4_k_cu_2726d3526thrust24THRUST_300001_SM_1000_NS12placeholders3_10E:
	.zero		1
	.type		_ZN34_INTERNAL_6a08df4c_4_k_cu_2726d3524cuda3std3__45__cpo5crendE,@object
	.size		_ZN34_INTERNAL_6a08df4c_4_k_cu_2726d3524cuda3std3__45__cpo5crendE,(_ZN34_INTERNAL_6a08df4c_4_k_cu_2726d3524cuda3std6ranges3__45__cpo4prevE - _ZN34_INTERNAL_6a08df4c_4_k_cu_2726d3524cuda3std3__45__cpo5crendE)
_ZN34_INTERNAL_6a08df4c_4_k_cu_2726d3524cuda3std3__45__cpo5crendE:
	.zero		1
	.type		_ZN34_INTERNAL_6a08df4c_4_k_cu_2726d3524cuda3std6ranges3__45__cpo4prevE,@object
	.size		_ZN34_INTERNAL_6a08df4c_4_k_cu_2726d3524cuda3std6ranges3__45__cpo4prevE,(_ZN34_INTERNAL_6a08df4c_4_k_cu_2726d3524cuda3std6ranges3__45__cpo9iter_moveE - _ZN34_INTERNAL_6a08df4c_4_k_cu_2726d3524cuda3std6ranges3__45__cpo4prevE)
_ZN34_INTERNAL_6a08df4c_4_k_cu_2726d3524cuda3std6ranges3__45__cpo4prevE:
	.zero		1
	.type		_ZN34_INTERNAL_6a08df4c_4_k_cu_2726d3524cuda3std6ranges3__45__cpo9iter_moveE,@object
	.size		_ZN34_INTERNAL_6a08df4c_4_k_cu_2726d3524cuda3std6ranges3__45__cpo9iter_moveE,(_ZN34_INTERNAL_6a08df4c_4_k_cu_2726d3526thrust24THRUST_300001_SM_1000_NS12placeholders2_2E - _ZN34_INTERNAL_6a08df4c_4_k_cu_2726d3524cuda3std6ranges3__45__cpo9iter_moveE)
_ZN34_INTERNAL_6a08df4c_4_k_cu_2726d3524cuda3std6ranges3__45__cpo9iter_moveE:
	.zero		1
	.type		_ZN34_INTERNAL_6a08df4c_4_k_cu_2726d3526thrust24THRUST_300001_SM_1000_NS12placeholders2_2E,@object
	.size		_ZN34_INTERNAL_6a08df4c_4_k_cu_2726d3526thrust24THRUST_300001_SM_1000_NS12placeholders2_2E,(_ZN34_INTERNAL_6a08df4c_4_k_cu_2726d3526thrust24THRUST_300001_SM_1000_NS12placeholders2_4E - _ZN34_INTERNAL_6a08df4c_4_k_cu_2726d3526thrust24THRUST_300001_SM_1000_NS12placeholders2_2E)
_ZN34_INTERNAL_6a08df4c_4_k_cu_2726d3526thrust24THRUST_300001_SM_1000_NS12placeholders2_2E:
	.zero		1
	.type		_ZN34_INTERNAL_6a08df4c_4_k_cu_2726d3526thrust24THRUST_300001_SM_1000_NS12placeholders2_4E,@object
	.size		_ZN34_INTERNAL_6a08df4c_4_k_cu_2726d3526thrust24THRUST_300001_SM_1000_NS12placeholders2_4E,(_ZN34_INTERNAL_6a08df4c_4_k_cu_2726d3524cuda3std3__45__cpo3endE - _ZN34_INTERNAL_6a08df4c_4_k_cu_2726d3526thrust24THRUST_300001_SM_1000_NS12placeholders2_4E)
_ZN34_INTERNAL_6a08df4c_4_k_cu_2726d3526thrust24THRUST_300001_SM_1000_NS12placeholders2_4E:
	.zero		1
	.type		_ZN34_INTERNAL_6a08df4c_4_k_cu_2726d3524cuda3std3__45__cpo3endE,@object
	.size		_ZN34_INTERNAL_6a08df4c_4_k_cu_2726d3524cuda3std3__45__cpo3endE,(_ZN34_INTERNAL_6a08df4c_4_k_cu_2726d3524cuda3std6ranges3__45__cpo3endE - _ZN34_INTERNAL_6a08df4c_4_k_cu_2726d3524cuda3std3__45__cpo3endE)
_ZN34_INTERNAL_6a08df4c_4_k_cu_2726d3524cuda3std3__45__cpo3endE:
	.zero		1
	.type		_ZN34_INTERNAL_6a08df4c_4_k_cu_2726d3524cuda3std6ranges3__45__cpo3endE,@object
	.size		_ZN34_INTERNAL_6a08df4c_4_k_cu_2726d3524cuda3std6ranges3__45__cpo3endE,(_ZN34_INTERNAL_6a08df4c_4_k_cu_2726d3524cuda3std3__419piecewise_constructE - _ZN34_INTERNAL_6a08df4c_4_k_cu_2726d3524cuda3std6ranges3__45__cpo3endE)
_ZN34_INTERNAL_6a08df4c_4_k_cu_2726d3524cuda3std6ranges3__45__cpo3endE:
	.zero		1
	.type		_ZN34_INTERNAL_6a08df4c_4_k_cu_2726d3524cuda3std3__419piecewise_constructE,@object
	.size		_ZN34_INTERNAL_6a08df4c_4_k_cu_2726d3524cuda3std3__419piecewise_constructE,(_ZN34_INTERNAL_6a08df4c_4_k_cu_2726d3524cuda3std6ranges3__45__cpo5cdataE - _ZN34_INTERNAL_6a08df4c_4_k_cu_2726d3524cuda3std3__419piecewise_constructE)
_ZN34_INTERNAL_6a08df4c_4_k_cu_2726d3524cuda3std3__419piecewise_constructE:
	.zero		1
	.type		_ZN34_INTERNAL_6a08df4c_4_k_cu_2726d3524cuda3std6ranges3__45__cpo5cdataE,@object
	.size		_ZN34_INTERNAL_6a08df4c_4_k_cu_2726d3524cuda3std6ranges3__45__cpo5cdataE,(_ZN34_INTERNAL_6a08df4c_4_k_cu_2726d3526thrust24THRUST_300001_SM_1000_NS12placeholders2_8E - _ZN34_INTERNAL_6a08df4c_4_k_cu_2726d3524cuda3std6ranges3__45__cpo5cdataE)
_ZN34_INTERNAL_6a08df4c_4_k_cu_2726d3524cuda3std6ranges3__45__cpo5cdataE:
	.zero		1
	.type		_ZN34_INTERNAL_6a08df4c_4_k_cu_2726d3526thrust24THRUST_300001_SM_1000_NS12placeholders2_8E,@object
	.size		_ZN34_INTERNAL_6a08df4c_4_k_cu_2726d3526thrust24THRUST_300001_SM_1000_NS12placeholders2_8E,(_ZN34_INTERNAL_6a08df4c_4_k_cu_2726d3524cuda3std3__45__cpo4rendE - _ZN34_INTERNAL_6a08df4c_4_k_cu_2726d3526thrust24THRUST_300001_SM_1000_NS12placeholders2_8E)
_ZN34_INTERNAL_6a08df4c_4_k_cu_2726d3526thrust24THRUST_300001_SM_1000_NS12placeholders2_8E:
	.zero		1
	.type		_ZN34_INTERNAL_6a08df4c_4_k_cu_2726d3524cuda3std3__45__cpo4rendE,@object
	.size		_ZN34_INTERNAL_6a08df4c_4_k_cu_2726d3524cuda3std3__45__cpo4rendE,(_ZN34_INTERNAL_6a08df4c_4_k_cu_2726d3524cuda3std6ranges3__45__cpo9iter_swapE - _ZN34_INTERNAL_6a08df4c_4_k_cu_2726d3524cuda3std3__45__cpo4rendE)
_ZN34_INTERNAL_6a08df4c_4_k_cu_2726d3524cuda3std3__45__cpo4rendE:
	.zero		1
	.type		_ZN34_INTERNAL_6a08df4c_4_k_cu_2726d3524cuda3std6ranges3__45__cpo9iter_swapE,@object
	.size		_ZN34_INTERNAL_6a08df4c_4_k_cu_2726d3524cuda3std6ranges3__45__cpo9iter_swapE,(_ZN34_INTERNAL_6a08df4c_4_k_cu_2726d3524cuda3std3__48unexpectE - _ZN34_INTERNAL_6a08df4c_4_k_cu_2726d3524cuda3std6ranges3__45__cpo9iter_swapE)
_ZN34_INTERNAL_6a08df4c_4_k_cu_2726d3524cuda3std6ranges3__45__cpo9iter_swapE:
	.zero		1
	.type		_ZN34_INTERNAL_6a08df4c_4_k_cu_2726d3524cuda3std3__48unexpectE,@object
	.size		_ZN34_INTERNAL_6a08df4c_4_k_cu_2726d3524cuda3std3__48unexpectE,(_ZN34_INTERNAL_6a08df4c_4_k_cu_2726d3526thrust24THRUST_300001_SM_1000_NS6system6detail10sequential3seqE - _ZN34_INTERNAL_6a08df4c_4_k_cu_2726d3524cuda3std3__48unexpectE)
_ZN34_INTERNAL_6a08df4c_4_k_cu_2726d3524cuda3std3__48unexpectE:
	.zero		1
	.type		_ZN34_INTERNAL_6a08df4c_4_k_cu_2726d3526thrust24THRUST_300001_SM_1000_NS6system6detail10sequential3seqE,@object
	.size		_ZN34_INTERNAL_6a08df4c_4_k_cu_2726d3526thrust24THRUST_300001_SM_1000_NS6system6detail10sequential3seqE,(.L_31 - _ZN34_INTERNAL_6a08df4c_4_k_cu_2726d3526thrust24THRUST_300001_SM_1000_NS6system6detail10sequential3seqE)
_ZN34_INTERNAL_6a08df4c_4_k_cu_2726d3526thrust24THRUST_300001_SM_1000_NS6system6detail10sequential3seqE:
	.zero		1
.L_31:


//--------------------- .nv.shared._Z26decode_slices_cubic_kernelPdS_S_diii --------------------------
	.section	.nv.shared._Z26decode_slices_cubic_kernelPdS_S_diii,"aw",@nobits
	.sectionflags	@""
	.align	8
.nv.shared._Z26decode_slices_cubic_kernelPdS_S_diii:
	.zero		4320


//--------------------- .nv.shared._Z24decode_rows_cubic_kernelPdS_S_diii --------------------------
	.section	.nv.shared._Z24decode_rows_cubic_kernelPdS_S_diii,"aw",@nobits
	.sectionflags	@""
	.align	8
.nv.shared._Z24decode_rows_cubic_kernelPdS_S_diii:
	.zero		4320


//--------------------- .nv.shared._Z27decode_columns_cubic_kernelPdS_S_diii --------------------------
	.section	.nv.shared._Z27decode_columns_cubic_kernelPdS_S_diii,"aw",@nobits
	.sectionflags	@""
	.align	8
.nv.shared._Z27decode_columns_cubic_kernelPdS_S_diii:
	.zero		4320


//--------------------- .nv.constant0._ZN3cub18CUB_300001_SM_10006detail11EmptyKernelIvEEvv --------------------------
	.section	.nv.constant0._ZN3cub18CUB_300001_SM_10006detail11EmptyKernelIvEEvv,"a",@progbits
	.sectionflags	@""
	.align	4
.nv.constant0._ZN3cub18CUB_300001_SM_10006detail11EmptyKernelIvEEvv:
	.zero		896


//--------------------- .nv.constant0._Z26decode_slices_cubic_kernelPdS_S_diii --------------------------
	.section	.nv.constant0._Z26decode_slices_cubic_kernelPdS_S_diii,"a",@progbits
	.sectionflags	@""
	.align	4
.nv.constant0._Z26decode_slices_cubic_kernelPdS_S_diii:
	.zero		940


//--------------------- .nv.constant0._Z24decode_rows_cubic_kernelPdS_S_diii --------------------------
	.section	.nv.constant0._Z24decode_rows_cubic_kernelPdS_S_diii,"a",@progbits
	.sectionflags	@""
	.align	4
.nv.constant0._Z24decode_rows_cubic_kernelPdS_S_diii:
	.zero		940


//--------------------- .nv.constant0._Z27decode_columns_cubic_kernelPdS_S_diii --------------------------
	.section	.nv.constant0._Z27decode_columns_cubic_kernelPdS_S_diii,"a",@progbits
	.sectionflags	@""
	.align	4
.nv.constant0._Z27decode_columns_cubic_kernelPdS_S_diii:
	.zero		940


//--------------------- SYMBOLS --------------------------

	.type		.nv.reservedSmem.offset0,@object
	.size		.nv.reservedSmem.offset0,0x4
	.type		.nv.reservedSmem.cap,@object
	.size		.nv.reservedSmem.cap,0x4
